//
// Generated by NVIDIA NVVM Compiler
//
// Compiler Build ID: CL-36424714
// Cuda compilation tools, release 13.0, V13.0.88
// Based on NVVM 20.0.0
//

.version 9.0
.target sm_100
.address_size 64

	// .globl	_Z18edge_interpolationPdS_d
// _ZZN3cub18CUB_300001_SM_10006detail6reduce28DeviceReduceSingleTileKernelINS2_10policy_hubIdjN4cuda3__47maximumIvEEE10Policy1000EPdSB_jS8_ddNS5_3std3__410__identityEEEvT0_T1_T2_T3_T4_T6_E12temp_storage has been demoted
// _ZZN3cub18CUB_300001_SM_10006detail6reduce18DeviceReduceKernelINS2_10policy_hubIdjN4cuda3__47maximumIvEEE10Policy1000EPdjS8_dNS5_3std3__410__identityEEEvT0_PT3_T1_NS0_13GridEvenShareISI_EET2_T4_E12temp_storage has been demoted
// _ZZN3cub18CUB_300001_SM_10006detail6reduce28DeviceReduceSingleTileKernelINS2_10policy_hubIdjN4cuda3__47maximumIvEEE10Policy1000EPdSB_iS8_ddNS5_3std3__410__identityEEEvT0_T1_T2_T3_T4_T6_E12temp_storage has been demoted
.global .align 1 .b8 _ZN34_INTERNAL_49207a8a_4_k_cu_377367f24cuda3std3__45__cpo5beginE[1];
.global .align 1 .b8 _ZN34_INTERNAL_49207a8a_4_k_cu_377367f24cuda3std3__45__cpo3endE[1];
.global .align 1 .b8 _ZN34_INTERNAL_49207a8a_4_k_cu_377367f24cuda3std3__45__cpo6cbeginE[1];
.global .align 1 .b8 _ZN34_INTERNAL_49207a8a_4_k_cu_377367f24cuda3std3__45__cpo4cendE[1];
.global .align 1 .b8 _ZN34_INTERNAL_49207a8a_4_k_cu_377367f24cuda3std3__45__cpo6rbeginE[1];
.global .align 1 .b8 _ZN34_INTERNAL_49207a8a_4_k_cu_377367f24cuda3std3__45__cpo4rendE[1];
.global .align 1 .b8 _ZN34_INTERNAL_49207a8a_4_k_cu_377367f24cuda3std3__45__cpo7crbeginE[1];
.global .align 1 .b8 _ZN34_INTERNAL_49207a8a_4_k_cu_377367f24cuda3std3__45__cpo5crendE[1];
.global .align 1 .b8 _ZN34_INTERNAL_49207a8a_4_k_cu_377367f24cuda3std3__436_GLOBAL__N__49207a8a_4_k_cu_377367f26ignoreE[1];
.global .align 1 .b8 _ZN34_INTERNAL_49207a8a_4_k_cu_377367f24cuda3std3__419piecewise_constructE[1];
.global .align 1 .b8 _ZN34_INTERNAL_49207a8a_4_k_cu_377367f24cuda3std3__48in_placeE[1];
.global .align 1 .b8 _ZN34_INTERNAL_49207a8a_4_k_cu_377367f24cuda3std3__420unreachable_sentinelE[1];
.global .align 1 .b8 _ZN34_INTERNAL_49207a8a_4_k_cu_377367f24cuda3std3__47nulloptE[1];
.global .align 1 .b8 _ZN34_INTERNAL_49207a8a_4_k_cu_377367f24cuda3std3__48unexpectE[1];
.global .align 1 .b8 _ZN34_INTERNAL_49207a8a_4_k_cu_377367f24cuda3std6ranges3__45__cpo4swapE[1];
.global .align 1 .b8 _ZN34_INTERNAL_49207a8a_4_k_cu_377367f24cuda3std6ranges3__45__cpo9iter_moveE[1];
.global .align 1 .b8 _ZN34_INTERNAL_49207a8a_4_k_cu_377367f24cuda3std6ranges3__45__cpo5beginE[1];
.global .align 1 .b8 _ZN34_INTERNAL_49207a8a_4_k_cu_377367f24cuda3std6ranges3__45__cpo3endE[1];
.global .align 1 .b8 _ZN34_INTERNAL_49207a8a_4_k_cu_377367f24cuda3std6ranges3__45__cpo6cbeginE[1];
.global .align 1 .b8 _ZN34_INTERNAL_49207a8a_4_k_cu_377367f24cuda3std6ranges3__45__cpo4cendE[1];
.global .align 1 .b8 _ZN34_INTERNAL_49207a8a_4_k_cu_377367f24cuda3std6ranges3__45__cpo7advanceE[1];
.global .align 1 .b8 _ZN34_INTERNAL_49207a8a_4_k_cu_377367f24cuda3std6ranges3__45__cpo9iter_swapE[1];
.global .align 1 .b8 _ZN34_INTERNAL_49207a8a_4_k_cu_377367f24cuda3std6ranges3__45__cpo4nextE[1];
.global .align 1 .b8 _ZN34_INTERNAL_49207a8a_4_k_cu_377367f24cuda3std6ranges3__45__cpo4prevE[1];
.global .align 1 .b8 _ZN34_INTERNAL_49207a8a_4_k_cu_377367f24cuda3std6ranges3__45__cpo4dataE[1];
.global .align 1 .b8 _ZN34_INTERNAL_49207a8a_4_k_cu_377367f24cuda3std6ranges3__45__cpo5cdataE[1];
.global .align 1 .b8 _ZN34_INTERNAL_49207a8a_4_k_cu_377367f24cuda3std6ranges3__45__cpo4sizeE[1];
.global .align 1 .b8 _ZN34_INTERNAL_49207a8a_4_k_cu_377367f24cuda3std6ranges3__45__cpo5ssizeE[1];
.global .align 1 .b8 _ZN34_INTERNAL_49207a8a_4_k_cu_377367f24cuda3std6ranges3__45__cpo8distanceE[1];
.global .align 1 .b8 _ZN34_INTERNAL_49207a8a_4_k_cu_377367f26thrust24THRUST_300001_SM_1000_NS6system6detail10sequential3seqE[1];
.global .align 1 .b8 _ZN34_INTERNAL_49207a8a_4_k_cu_377367f26thrust24THRUST_300001_SM_1000_NS12placeholders2_1E[1];
.global .align 1 .b8 _ZN34_INTERNAL_49207a8a_4_k_cu_377367f26thrust24THRUST_300001_SM_1000_NS12placeholders2_2E[1];
.global .align 1 .b8 _ZN34_INTERNAL_49207a8a_4_k_cu_377367f26thrust24THRUST_300001_SM_1000_NS12placeholders2_3E[1];
.global .align 1 .b8 _ZN34_INTERNAL_49207a8a_4_k_cu_377367f26thrust24THRUST_300001_SM_1000_NS12placeholders2_4E[1];
.global .align 1 .b8 _ZN34_INTERNAL_49207a8a_4_k_cu_377367f26thrust24THRUST_300001_SM_1000_NS12placeholders2_5E[1];
.global .align 1 .b8 _ZN34_INTERNAL_49207a8a_4_k_cu_377367f26thrust24THRUST_300001_SM_1000_NS12placeholders2_6E[1];
.global .align 1 .b8 _ZN34_INTERNAL_49207a8a_4_k_cu_377367f26thrust24THRUST_300001_SM_1000_NS12placeholders2_7E[1];
.global .align 1 .b8 _ZN34_INTERNAL_49207a8a_4_k_cu_377367f26thrust24THRUST_300001_SM_1000_NS12placeholders2_8E[1];
.global .align 1 .b8 _ZN34_INTERNAL_49207a8a_4_k_cu_377367f26thrust24THRUST_300001_SM_1000_NS12placeholders2_9E[1];
.global .align 1 .b8 _ZN34_INTERNAL_49207a8a_4_k_cu_377367f26thrust24THRUST_300001_SM_1000_NS12placeholders3_10E[1];

.visible .entry _Z18edge_interpolationPdS_d(
	.param .u64 .ptr .align 1 _Z18edge_interpolationPdS_d_param_0,
	.param .u64 .ptr .align 1 _Z18edge_interpolationPdS_d_param_1,
	.param .f64 _Z18edge_interpolationPdS_d_param_2
)
{
	.reg .b32 	%r<8>;
	.reg .b64 	%rd<23>;
	.reg .b64 	%fd<20>;

	ld.param.u64 	%rd1, [_Z18edge_interpolationPdS_d_param_0];
	ld.param.u64 	%rd2, [_Z18edge_interpolationPdS_d_param_1];
	ld.param.f64 	%fd1, [_Z18edge_interpolationPdS_d_param_2];
	cvta.to.global.u64 	%rd3, %rd2;
	cvta.to.global.u64 	%rd4, %rd1;
	mov.u32 	%r1, %ntid.x;
	mov.u32 	%r2, %ctaid.x;
	mov.u32 	%r3, %tid.x;
	mad.lo.s32 	%r4, %r2, %r1, %r3;
	ld.global.f64 	%fd2, [%rd4];
	cvt.rn.f64.s32 	%fd3, %r4;
	mul.f64 	%fd4, %fd1, %fd3;
	add.f64 	%fd5, %fd4, %fd2;
	mul.wide.s32 	%rd5, %r4, 8;
	add.s64 	%rd6, %rd4, %rd5;
	st.global.f64 	[%rd6], %fd5;
	ld.global.f64 	%fd6, [%rd4];
	add.f64 	%fd7, %fd4, %fd6;
	mul.lo.s32 	%r5, %r4, %r1;
	mul.wide.s32 	%rd7, %r5, 8;
	add.s64 	%rd8, %rd4, %rd7;
	st.global.f64 	[%rd8], %fd7;
	add.s32 	%r6, %r1, -1;
	mul.wide.u32 	%rd9, %r6, 8;
	add.s64 	%rd10, %rd4, %rd9;
	ld.global.f64 	%fd8, [%rd10];
	add.f64 	%fd9, %fd4, %fd8;
	mul.wide.u32 	%rd11, %r1, 8;
	add.s64 	%rd12, %rd8, %rd11;
	st.global.f64 	[%rd12+-8], %fd9;
	mul.lo.s32 	%r7, %r6, %r1;
	mul.wide.u32 	%rd13, %r7, 8;
	add.s64 	%rd14, %rd4, %rd13;
	ld.global.f64 	%fd10, [%rd14];
	add.f64 	%fd11, %fd4, %fd10;
	mul.wide.s32 	%rd15, %r7, 8;
	add.s64 	%rd16, %rd6, %rd15;
	st.global.f64 	[%rd16], %fd11;
	ld.global.f64 	%fd12, [%rd3];
	add.f64 	%fd13, %fd4, %fd12;
	add.s64 	%rd17, %rd3, %rd5;
	st.global.f64 	[%rd17], %fd13;
	ld.global.f64 	%fd14, [%rd3];
	add.f64 	%fd15, %fd4, %fd14;
	add.s64 	%rd18, %rd3, %rd7;
	st.global.f64 	[%rd18], %fd15;
	add.s64 	%rd19, %rd3, %rd9;
	ld.global.f64 	%fd16, [%rd19];
	add.f64 	%fd17, %fd4, %fd16;
	add.s64 	%rd20, %rd18, %rd11;
	st.global.f64 	[%rd20+-8], %fd17;
	add.s64 	%rd21, %rd3, %rd13;
	ld.global.f64 	%fd18, [%rd21];
	add.f64 	%fd19, %fd4, %fd18;
	add.s64 	%rd22, %rd17, %rd15;
	st.global.f64 	[%rd22], %fd19;
	ret;

}
	// .globl	_Z11interpolatePdS_
.visible .entry _Z11interpolatePdS_(
	.param .u64 .ptr .align 1 _Z11interpolatePdS__param_0,
	.param .u64 .ptr .align 1 _Z11interpolatePdS__param_1
)
{
	.reg .pred 	%p<6>;
	.reg .b32 	%r<15>;
	.reg .b64 	%rd<12>;
	.reg .b64 	%fd<9>;

	ld.param.u64 	%rd1, [_Z11interpolatePdS__param_0];
	ld.param.u64 	%rd2, [_Z11interpolatePdS__param_1];
	mov.u32 	%r4, %ctaid.x;
	mov.u32 	%r1, %ntid.x;
	mov.u32 	%r5, %tid.x;
	mov.u32 	%r6, %ctaid.y;
	mov.u32 	%r7, %ntid.y;
	mov.u32 	%r8, %tid.y;
	add.s32 	%r9, %r4, %r8;
	mad.lo.s32 	%r10, %r6, %r7, %r9;
	mad.lo.s32 	%r2, %r10, %r1, %r5;
	setp.le.u32 	%p1, %r2, %r1;
	@%p1 bra 	$L__BB1_4;
	add.s32 	%r3, %r1, -1;
	mad.lo.s32 	%r11, %r3, %r1, -1;
	setp.ge.u32 	%p2, %r2, %r11;
	@%p2 bra 	$L__BB1_4;
	rem.u32 	%r12, %r2, %r1;
	setp.eq.s32 	%p3, %r12, 0;
	setp.eq.s32 	%p4, %r12, %r3;
	or.pred  	%p5, %p3, %p4;
	@%p5 bra 	$L__BB1_4;
	cvta.to.global.u64 	%rd3, %rd1;
	mul.wide.s32 	%rd4, %r2, 8;
	add.s64 	%rd5, %rd3, %rd4;
	ld.global.f64 	%fd1, [%rd5+8];
	ld.global.f64 	%fd2, [%rd5+-8];
	add.f64 	%fd3, %fd1, %fd2;
	add.s32 	%r13, %r2, %r1;
	mul.wide.u32 	%rd6, %r13, 8;
	add.s64 	%rd7, %rd3, %rd6;
	ld.global.f64 	%fd4, [%rd7];
	add.f64 	%fd5, %fd3, %fd4;
	sub.s32 	%r14, %r2, %r1;
	mul.wide.u32 	%rd8, %r14, 8;
	add.s64 	%rd9, %rd3, %rd8;
	ld.global.f64 	%fd6, [%rd9];
	add.f64 	%fd7, %fd5, %fd6;
	mul.f64 	%fd8, %fd7, 0d3FD0000000000000;
	cvta.to.global.u64 	%rd10, %rd2;
	add.s64 	%rd11, %rd10, %rd4;
	st.global.f64 	[%rd11], %fd8;
$L__BB1_4:
	ret;

}
	// .globl	_Z8abs_diffPdS_
.visible .entry _Z8abs_diffPdS_(
	.param .u64 .ptr .align 1 _Z8abs_diffPdS__param_0,
	.param .u64 .ptr .align 1 _Z8abs_diffPdS__param_1
)
{
	.reg .pred 	%p<2>;
	.reg .b32 	%r<10>;
	.reg .b64 	%rd<8>;
	.reg .b64 	%fd<6>;

	ld.param.u64 	%rd1, [_Z8abs_diffPdS__param_0];
	ld.param.u64 	%rd2, [_Z8abs_diffPdS__param_1];
	cvta.to.global.u64 	%rd3, %rd2;
	cvta.to.global.u64 	%rd4, %rd1;
	mov.u32 	%r1, %ctaid.x;
	mov.u32 	%r2, %ntid.x;
	mov.u32 	%r3, %tid.x;
	mov.u32 	%r4, %ctaid.y;
	mov.u32 	%r5, %ntid.y;
	mov.u32 	%r6, %tid.y;
	add.s32 	%r7, %r1, %r6;
	mad.lo.s32 	%r8, %r4, %r5, %r7;
	mad.lo.s32 	%r9, %r8, %r2, %r3;
	mul.wide.s32 	%rd5, %r9, 8;
	add.s64 	%rd6, %rd4, %rd5;
	ld.global.f64 	%fd1, [%rd6];
	add.s64 	%rd7, %rd3, %rd5;
	ld.global.f64 	%fd2, [%rd7];
	sub.f64 	%fd3, %fd1, %fd2;
	setp.lt.f64 	%p1, %fd3, 0d0000000000000000;
	neg.f64 	%fd4, %fd3;
	selp.f64 	%fd5, %fd4, %fd3, %p1;
	st.global.f64 	[%rd6], %fd5;
	ret;

}
	// .globl	_ZN3cub18CUB_300001_SM_10006detail11EmptyKernelIvEEvv
.visible .entry _ZN3cub18CUB_300001_SM_10006detail11EmptyKernelIvEEvv()
{


	ret;

}
	// .globl	_ZN3cub18CUB_300001_SM_10006detail6reduce28DeviceReduceSingleTileKernelINS2_10policy_hubIdjN4cuda3__47maximumIvEEE10Policy1000EPdSB_jS8_ddNS5_3std3__410__identityEEEvT0_T1_T2_T3_T4_T6_
.visible .entry _ZN3cub18CUB_300001_SM_10006detail6reduce28DeviceReduceSingleTileKernelINS2_10policy_hubIdjN4cuda3__47maximumIvEEE10Policy1000EPdSB_jS8_ddNS5_3std3__410__identityEEEvT0_T1_T2_T3_T4_T6_(
	.param .u64 .ptr .align 1 _ZN3cub18CUB_300001_SM_10006detail6reduce28DeviceReduceSingleTileKernelINS2_10policy_hubIdjN4cuda3__47maximumIvEEE10Policy1000EPdSB_jS8_ddNS5_3std3__410__identityEEEvT0_T1_T2_T3_T4_T6__param_0,
	.param .u64 .ptr .align 1 _ZN3cub18CUB_300001_SM_10006detail6reduce28DeviceReduceSingleTileKernelINS2_10policy_hubIdjN4cuda3__47maximumIvEEE10Policy1000EPdSB_jS8_ddNS5_3std3__410__identityEEEvT0_T1_T2_T3_T4_T6__param_1,
	.param .u32 _ZN3cub18CUB_300001_SM_10006detail6reduce28DeviceReduceSingleTileKernelINS2_10policy_hubIdjN4cuda3__47maximumIvEEE10Policy1000EPdSB_jS8_ddNS5_3std3__410__identityEEEvT0_T1_T2_T3_T4_T6__param_2,
	.param .align 1 .b8 _ZN3cub18CUB_300001_SM_10006detail6reduce28DeviceReduceSingleTileKernelINS2_10policy_hubIdjN4cuda3__47maximumIvEEE10Policy1000EPdSB_jS8_ddNS5_3std3__410__identityEEEvT0_T1_T2_T3_T4_T6__param_3[1],
	.param .f64 _ZN3cub18CUB_300001_SM_10006detail6reduce28DeviceReduceSingleTileKernelINS2_10policy_hubIdjN4cuda3__47maximumIvEEE10Policy1000EPdSB_jS8_ddNS5_3std3__410__identityEEEvT0_T1_T2_T3_T4_T6__param_4,
	.param .align 1 .b8 _ZN3cub18CUB_300001_SM_10006detail6reduce28DeviceReduceSingleTileKernelINS2_10policy_hubIdjN4cuda3__47maximumIvEEE10Policy1000EPdSB_jS8_ddNS5_3std3__410__identityEEEvT0_T1_T2_T3_T4_T6__param_5[1]
)
.maxntid 256
.minnctapersm 1
{
	.reg .pred 	%p<220>;
	.reg .b32 	%r<482>;
	.reg .b64 	%rd<205>;
	.reg .b64 	%fd<381>;
	// demoted variable
	.shared .align 8 .b8 _ZZN3cub18CUB_300001_SM_10006detail6reduce28DeviceReduceSingleTileKernelINS2_10policy_hubIdjN4cuda3__47maximumIvEEE10Policy1000EPdSB_jS8_ddNS5_3std3__410__identityEEEvT0_T1_T2_T3_T4_T6_E12temp_storage[80];
	ld.param.u64 	%rd16, [_ZN3cub18CUB_300001_SM_10006detail6reduce28DeviceReduceSingleTileKernelINS2_10policy_hubIdjN4cuda3__47maximumIvEEE10Policy1000EPdSB_jS8_ddNS5_3std3__410__identityEEEvT0_T1_T2_T3_T4_T6__param_0];
	ld.param.u64 	%rd17, [_ZN3cub18CUB_300001_SM_10006detail6reduce28DeviceReduceSingleTileKernelINS2_10policy_hubIdjN4cuda3__47maximumIvEEE10Policy1000EPdSB_jS8_ddNS5_3std3__410__identityEEEvT0_T1_T2_T3_T4_T6__param_1];
	ld.param.u32 	%r69, [_ZN3cub18CUB_300001_SM_10006detail6reduce28DeviceReduceSingleTileKernelINS2_10policy_hubIdjN4cuda3__47maximumIvEEE10Policy1000EPdSB_jS8_ddNS5_3std3__410__identityEEEvT0_T1_T2_T3_T4_T6__param_2];
	ld.param.f64 	%fd58, [_ZN3cub18CUB_300001_SM_10006detail6reduce28DeviceReduceSingleTileKernelINS2_10policy_hubIdjN4cuda3__47maximumIvEEE10Policy1000EPdSB_jS8_ddNS5_3std3__410__identityEEEvT0_T1_T2_T3_T4_T6__param_4];
	cvta.to.global.u64 	%rd1, %rd17;
	setp.ne.s32 	%p1, %r69, 0;
	@%p1 bra 	$L__BB4_3;
	mov.u32 	%r455, %tid.x;
	setp.ne.s32 	%p219, %r455, 0;
	@%p219 bra 	$L__BB4_76;
	st.global.f64 	[%rd1], %fd58;
	bra.uni 	$L__BB4_76;
$L__BB4_3:
	and.b64  	%rd18, %rd16, 31;
	setp.ne.s64 	%p2, %rd18, 0;
	@%p2 bra 	$L__BB4_39;
	setp.gt.u32 	%p110, %r69, 2047;
	@%p110 bra 	$L__BB4_23;
	mov.u32 	%r1, %tid.x;
	setp.ge.u32 	%p159, %r1, %r69;
	mov.f64 	%fd359, 0d0000000000000000;
	mov.u32 	%r459, %r1;
	@%p159 bra 	$L__BB4_7;
	mul.wide.u32 	%rd168, %r1, 8;
	add.s64 	%rd167, %rd16, %rd168;
	// begin inline asm
	ld.global.nc.u64 %rd166, [%rd167];
	// end inline asm
	mov.b64 	%fd359, %rd166;
	add.s32 	%r459, %r1, 256;
$L__BB4_7:
	setp.ge.u32 	%p160, %r459, %r69;
	@%p160 bra 	$L__BB4_14;
	not.b32 	%r331, %r459;
	add.s32 	%r4, %r69, %r331;
	and.b32  	%r332, %r4, 768;
	setp.eq.s32 	%p161, %r332, 768;
	@%p161 bra 	$L__BB4_11;
	mul.wide.u32 	%rd169, %r459, 8;
	add.s64 	%rd201, %rd16, %rd169;
	shr.u32 	%r333, %r4, 8;
	add.s32 	%r334, %r333, 1;
	and.b32  	%r335, %r334, 3;
	neg.s32 	%r457, %r335;
$L__BB4_10:
	.pragma "nounroll";
	// begin inline asm
	ld.global.nc.u64 %rd170, [%rd201];
	// end inline asm
	mov.b64 	%fd272, %rd170;
	setp.lt.f64 	%p162, %fd359, %fd272;
	selp.f64 	%fd359, %fd272, %fd359, %p162;
	add.s32 	%r459, %r459, 256;
	add.s64 	%rd201, %rd201, 2048;
	add.s32 	%r457, %r457, 1;
	setp.ne.s32 	%p163, %r457, 0;
	@%p163 bra 	$L__BB4_10;
$L__BB4_11:
	setp.lt.u32 	%p164, %r4, 768;
	@%p164 bra 	$L__BB4_14;
	mul.wide.u32 	%rd172, %r459, 8;
	add.s64 	%rd202, %rd16, %rd172;
$L__BB4_13:
	// begin inline asm
	ld.global.nc.u64 %rd173, [%rd202];
	// end inline asm
	mov.b64 	%fd273, %rd173;
	setp.lt.f64 	%p165, %fd359, %fd273;
	selp.f64 	%fd274, %fd273, %fd359, %p165;
	add.s64 	%rd176, %rd202, 2048;
	// begin inline asm
	ld.global.nc.u64 %rd175, [%rd176];
	// end inline asm
	mov.b64 	%fd275, %rd175;
	setp.lt.f64 	%p166, %fd274, %fd275;
	selp.f64 	%fd276, %fd275, %fd274, %p166;
	add.s64 	%rd178, %rd202, 4096;
	// begin inline asm
	ld.global.nc.u64 %rd177, [%rd178];
	// end inline asm
	mov.b64 	%fd277, %rd177;
	setp.lt.f64 	%p167, %fd276, %fd277;
	selp.f64 	%fd278, %fd277, %fd276, %p167;
	add.s64 	%rd180, %rd202, 6144;
	// begin inline asm
	ld.global.nc.u64 %rd179, [%rd180];
	// end inline asm
	mov.b64 	%fd279, %rd179;
	setp.lt.f64 	%p168, %fd278, %fd279;
	selp.f64 	%fd359, %fd279, %fd278, %p168;
	add.s32 	%r459, %r459, 1024;
	add.s64 	%rd202, %rd202, 8192;
	setp.lt.s32 	%p169, %r459, %r69;
	@%p169 bra 	$L__BB4_13;
$L__BB4_14:
	setp.lt.u32 	%p170, %r69, 256;
	@%p170 bra 	$L__BB4_19;
	// begin inline asm
	mov.u32 %r399, %laneid;
	// end inline asm
	mov.b64 	%rd191, %fd359;
	mov.b64 	{%r401, %r406}, %rd191;
	mov.b32 	%r407, 1;
	mov.b32 	%r448, 31;
	mov.b32 	%r449, -1;
	// begin inline asm
	shfl.sync.down.b32 %r400, %r401, %r407, %r448, %r449;
	// end inline asm
	// begin inline asm
	shfl.sync.down.b32 %r405, %r406, %r407, %r448, %r449;
	// end inline asm
	mov.b64 	%rd192, {%r400, %r405};
	mov.b64 	%fd327, %rd192;
	setp.gt.s32 	%p198, %r399, 30;
	setp.lt.f64 	%p199, %fd359, %fd327;
	selp.f64 	%fd328, %fd327, %fd359, %p199;
	selp.f64 	%fd329, %fd359, %fd328, %p198;
	mov.b64 	%rd193, %fd329;
	mov.b64 	{%r411, %r416}, %rd193;
	mov.b32 	%r417, 2;
	// begin inline asm
	shfl.sync.down.b32 %r410, %r411, %r417, %r448, %r449;
	// end inline asm
	// begin inline asm
	shfl.sync.down.b32 %r415, %r416, %r417, %r448, %r449;
	// end inline asm
	mov.b64 	%rd194, {%r410, %r415};
	mov.b64 	%fd330, %rd194;
	setp.gt.s32 	%p200, %r399, 29;
	setp.lt.f64 	%p201, %fd329, %fd330;
	selp.f64 	%fd331, %fd330, %fd329, %p201;
	selp.f64 	%fd332, %fd329, %fd331, %p200;
	mov.b64 	%rd195, %fd332;
	mov.b64 	{%r421, %r426}, %rd195;
	mov.b32 	%r427, 4;
	// begin inline asm
	shfl.sync.down.b32 %r420, %r421, %r427, %r448, %r449;
	// end inline asm
	// begin inline asm
	shfl.sync.down.b32 %r425, %r426, %r427, %r448, %r449;
	// end inline asm
	mov.b64 	%rd196, {%r420, %r425};
	mov.b64 	%fd333, %rd196;
	setp.gt.s32 	%p202, %r399, 27;
	setp.lt.f64 	%p203, %fd332, %fd333;
	selp.f64 	%fd334, %fd333, %fd332, %p203;
	selp.f64 	%fd335, %fd332, %fd334, %p202;
	mov.b64 	%rd197, %fd335;
	mov.b64 	{%r431, %r436}, %rd197;
	mov.b32 	%r437, 8;
	// begin inline asm
	shfl.sync.down.b32 %r430, %r431, %r437, %r448, %r449;
	// end inline asm
	// begin inline asm
	shfl.sync.down.b32 %r435, %r436, %r437, %r448, %r449;
	// end inline asm
	mov.b64 	%rd198, {%r430, %r435};
	mov.b64 	%fd336, %rd198;
	setp.gt.s32 	%p204, %r399, 23;
	setp.lt.f64 	%p205, %fd335, %fd336;
	selp.f64 	%fd337, %fd336, %fd335, %p205;
	selp.f64 	%fd338, %fd335, %fd337, %p204;
	mov.b64 	%rd199, %fd338;
	mov.b64 	{%r441, %r446}, %rd199;
	mov.b32 	%r447, 16;
	// begin inline asm
	shfl.sync.down.b32 %r440, %r441, %r447, %r448, %r449;
	// end inline asm
	// begin inline asm
	shfl.sync.down.b32 %r445, %r446, %r447, %r448, %r449;
	// end inline asm
	mov.b64 	%rd200, {%r440, %r445};
	mov.b64 	%fd339, %rd200;
	setp.gt.s32 	%p206, %r399, 15;
	setp.lt.f64 	%p207, %fd338, %fd339;
	selp.f64 	%fd10, %fd339, %fd338, %p207;
	selp.f64 	%fd380, %fd338, %fd10, %p206;
	setp.ne.s32 	%p208, %r399, 0;
	@%p208 bra 	$L__BB4_17;
	shr.u32 	%r450, %r1, 2;
	and.b32  	%r451, %r450, 248;
	mov.u32 	%r452, _ZZN3cub18CUB_300001_SM_10006detail6reduce28DeviceReduceSingleTileKernelINS2_10policy_hubIdjN4cuda3__47maximumIvEEE10Policy1000EPdSB_jS8_ddNS5_3std3__410__identityEEEvT0_T1_T2_T3_T4_T6_E12temp_storage;
	add.s32 	%r453, %r452, %r451;
	st.shared.f64 	[%r453+8], %fd10;
$L__BB4_17:
	bar.sync 	0;
	setp.ne.s32 	%p209, %r1, 0;
	@%p209 bra 	$L__BB4_74;
	ld.shared.f64 	%fd340, [_ZZN3cub18CUB_300001_SM_10006detail6reduce28DeviceReduceSingleTileKernelINS2_10policy_hubIdjN4cuda3__47maximumIvEEE10Policy1000EPdSB_jS8_ddNS5_3std3__410__identityEEEvT0_T1_T2_T3_T4_T6_E12temp_storage+16];
	setp.lt.f64 	%p210, %fd380, %fd340;
	selp.f64 	%fd341, %fd340, %fd380, %p210;
	ld.shared.f64 	%fd342, [_ZZN3cub18CUB_300001_SM_10006detail6reduce28DeviceReduceSingleTileKernelINS2_10policy_hubIdjN4cuda3__47maximumIvEEE10Policy1000EPdSB_jS8_ddNS5_3std3__410__identityEEEvT0_T1_T2_T3_T4_T6_E12temp_storage+24];
	setp.lt.f64 	%p211, %fd341, %fd342;
	selp.f64 	%fd343, %fd342, %fd341, %p211;
	ld.shared.f64 	%fd344, [_ZZN3cub18CUB_300001_SM_10006detail6reduce28DeviceReduceSingleTileKernelINS2_10policy_hubIdjN4cuda3__47maximumIvEEE10Policy1000EPdSB_jS8_ddNS5_3std3__410__identityEEEvT0_T1_T2_T3_T4_T6_E12temp_storage+32];
	setp.lt.f64 	%p212, %fd343, %fd344;
	selp.f64 	%fd345, %fd344, %fd343, %p212;
	ld.shared.f64 	%fd346, [_ZZN3cub18CUB_300001_SM_10006detail6reduce28DeviceReduceSingleTileKernelINS2_10policy_hubIdjN4cuda3__47maximumIvEEE10Policy1000EPdSB_jS8_ddNS5_3std3__410__identityEEEvT0_T1_T2_T3_T4_T6_E12temp_storage+40];
	setp.lt.f64 	%p213, %fd345, %fd346;
	selp.f64 	%fd347, %fd346, %fd345, %p213;
	ld.shared.f64 	%fd348, [_ZZN3cub18CUB_300001_SM_10006detail6reduce28DeviceReduceSingleTileKernelINS2_10policy_hubIdjN4cuda3__47maximumIvEEE10Policy1000EPdSB_jS8_ddNS5_3std3__410__identityEEEvT0_T1_T2_T3_T4_T6_E12temp_storage+48];
	setp.lt.f64 	%p214, %fd347, %fd348;
	selp.f64 	%fd349, %fd348, %fd347, %p214;
	ld.shared.f64 	%fd350, [_ZZN3cub18CUB_300001_SM_10006detail6reduce28DeviceReduceSingleTileKernelINS2_10policy_hubIdjN4cuda3__47maximumIvEEE10Policy1000EPdSB_jS8_ddNS5_3std3__410__identityEEEvT0_T1_T2_T3_T4_T6_E12temp_storage+56];
	setp.lt.f64 	%p215, %fd349, %fd350;
	selp.f64 	%fd351, %fd350, %fd349, %p215;
	ld.shared.f64 	%fd352, [_ZZN3cub18CUB_300001_SM_10006detail6reduce28DeviceReduceSingleTileKernelINS2_10policy_hubIdjN4cuda3__47maximumIvEEE10Policy1000EPdSB_jS8_ddNS5_3std3__410__identityEEEvT0_T1_T2_T3_T4_T6_E12temp_storage+64];
	setp.lt.f64 	%p216, %fd351, %fd352;
	selp.f64 	%fd380, %fd352, %fd351, %p216;
	bra.uni 	$L__BB4_74;
$L__BB4_19:
	// begin inline asm
	mov.u32 %r336, %laneid;
	// end inline asm
	and.b32  	%r387, %r1, 992;
	add.s32 	%r388, %r387, 32;
	setp.gt.u32 	%p171, %r388, %r69;
	not.b32 	%r389, %r387;
	add.s32 	%r390, %r69, %r389;
	selp.b32 	%r385, %r390, 31, %p171;
	mov.b64 	%rd181, %fd359;
	mov.b64 	{%r338, %r343}, %rd181;
	mov.b32 	%r344, 1;
	mov.b32 	%r386, -1;
	// begin inline asm
	shfl.sync.down.b32 %r337, %r338, %r344, %r385, %r386;
	// end inline asm
	// begin inline asm
	shfl.sync.down.b32 %r342, %r343, %r344, %r385, %r386;
	// end inline asm
	mov.b64 	%rd182, {%r337, %r342};
	mov.b64 	%fd280, %rd182;
	setp.lt.s32 	%p172, %r336, %r385;
	setp.lt.f64 	%p173, %fd359, %fd280;
	selp.f64 	%fd281, %fd280, %fd359, %p173;
	selp.f64 	%fd282, %fd281, %fd359, %p172;
	mov.b64 	%rd183, %fd282;
	mov.b64 	{%r348, %r353}, %rd183;
	mov.b32 	%r354, 2;
	// begin inline asm
	shfl.sync.down.b32 %r347, %r348, %r354, %r385, %r386;
	// end inline asm
	// begin inline asm
	shfl.sync.down.b32 %r352, %r353, %r354, %r385, %r386;
	// end inline asm
	mov.b64 	%rd184, {%r347, %r352};
	mov.b64 	%fd283, %rd184;
	add.s32 	%r391, %r336, 2;
	setp.gt.s32 	%p174, %r391, %r385;
	setp.lt.f64 	%p175, %fd282, %fd283;
	selp.f64 	%fd284, %fd283, %fd282, %p175;
	selp.f64 	%fd285, %fd282, %fd284, %p174;
	mov.b64 	%rd185, %fd285;
	mov.b64 	{%r358, %r363}, %rd185;
	mov.b32 	%r364, 4;
	// begin inline asm
	shfl.sync.down.b32 %r357, %r358, %r364, %r385, %r386;
	// end inline asm
	// begin inline asm
	shfl.sync.down.b32 %r362, %r363, %r364, %r385, %r386;
	// end inline asm
	mov.b64 	%rd186, {%r357, %r362};
	mov.b64 	%fd286, %rd186;
	add.s32 	%r392, %r336, 4;
	setp.gt.s32 	%p176, %r392, %r385;
	setp.lt.f64 	%p177, %fd285, %fd286;
	selp.f64 	%fd287, %fd286, %fd285, %p177;
	selp.f64 	%fd288, %fd285, %fd287, %p176;
	mov.b64 	%rd187, %fd288;
	mov.b64 	{%r368, %r373}, %rd187;
	mov.b32 	%r374, 8;
	// begin inline asm
	shfl.sync.down.b32 %r367, %r368, %r374, %r385, %r386;
	// end inline asm
	// begin inline asm
	shfl.sync.down.b32 %r372, %r373, %r374, %r385, %r386;
	// end inline asm
	mov.b64 	%rd188, {%r367, %r372};
	mov.b64 	%fd289, %rd188;
	add.s32 	%r393, %r336, 8;
	setp.gt.s32 	%p178, %r393, %r385;
	setp.lt.f64 	%p179, %fd288, %fd289;
	selp.f64 	%fd290, %fd289, %fd288, %p179;
	selp.f64 	%fd291, %fd288, %fd290, %p178;
	mov.b64 	%rd189, %fd291;
	mov.b64 	{%r378, %r383}, %rd189;
	mov.b32 	%r384, 16;
	// begin inline asm
	shfl.sync.down.b32 %r377, %r378, %r384, %r385, %r386;
	// end inline asm
	// begin inline asm
	shfl.sync.down.b32 %r382, %r383, %r384, %r385, %r386;
	// end inline asm
	mov.b64 	%rd190, {%r377, %r382};
	mov.b64 	%fd292, %rd190;
	add.s32 	%r394, %r336, 16;
	setp.gt.s32 	%p180, %r394, %r385;
	setp.lt.f64 	%p181, %fd291, %fd292;
	selp.f64 	%fd293, %fd292, %fd291, %p181;
	selp.f64 	%fd380, %fd291, %fd293, %p180;
	setp.ne.s32 	%p182, %r336, 0;
	@%p182 bra 	$L__BB4_21;
	shr.u32 	%r395, %r1, 2;
	and.b32  	%r396, %r395, 248;
	mov.u32 	%r397, _ZZN3cub18CUB_300001_SM_10006detail6reduce28DeviceReduceSingleTileKernelINS2_10policy_hubIdjN4cuda3__47maximumIvEEE10Policy1000EPdSB_jS8_ddNS5_3std3__410__identityEEEvT0_T1_T2_T3_T4_T6_E12temp_storage;
	add.s32 	%r398, %r397, %r396;
	st.shared.f64 	[%r398+8], %fd380;
$L__BB4_21:
	bar.sync 	0;
	setp.ne.s32 	%p183, %r1, 0;
	@%p183 bra 	$L__BB4_74;
	setp.gt.u32 	%p184, %r69, 32;
	ld.shared.f64 	%fd294, [_ZZN3cub18CUB_300001_SM_10006detail6reduce28DeviceReduceSingleTileKernelINS2_10policy_hubIdjN4cuda3__47maximumIvEEE10Policy1000EPdSB_jS8_ddNS5_3std3__410__identityEEEvT0_T1_T2_T3_T4_T6_E12temp_storage+16];
	setp.lt.f64 	%p185, %fd380, %fd294;
	selp.f64 	%fd296, %fd294, %fd380, %p185;
	selp.f64 	%fd297, %fd296, %fd380, %p184;
	setp.gt.u32 	%p186, %r69, 64;
	ld.shared.f64 	%fd299, [_ZZN3cub18CUB_300001_SM_10006detail6reduce28DeviceReduceSingleTileKernelINS2_10policy_hubIdjN4cuda3__47maximumIvEEE10Policy1000EPdSB_jS8_ddNS5_3std3__410__identityEEEvT0_T1_T2_T3_T4_T6_E12temp_storage+24];
	setp.lt.f64 	%p187, %fd297, %fd299;
	selp.f64 	%fd301, %fd299, %fd297, %p187;
	selp.f64 	%fd302, %fd301, %fd297, %p186;
	setp.gt.u32 	%p188, %r69, 96;
	ld.shared.f64 	%fd304, [_ZZN3cub18CUB_300001_SM_10006detail6reduce28DeviceReduceSingleTileKernelINS2_10policy_hubIdjN4cuda3__47maximumIvEEE10Policy1000EPdSB_jS8_ddNS5_3std3__410__identityEEEvT0_T1_T2_T3_T4_T6_E12temp_storage+32];
	setp.lt.f64 	%p189, %fd302, %fd304;
	selp.f64 	%fd306, %fd304, %fd302, %p189;
	selp.f64 	%fd307, %fd306, %fd302, %p188;
	setp.gt.u32 	%p190, %r69, 128;
	ld.shared.f64 	%fd309, [_ZZN3cub18CUB_300001_SM_10006detail6reduce28DeviceReduceSingleTileKernelINS2_10policy_hubIdjN4cuda3__47maximumIvEEE10Policy1000EPdSB_jS8_ddNS5_3std3__410__identityEEEvT0_T1_T2_T3_T4_T6_E12temp_storage+40];
	setp.lt.f64 	%p191, %fd307, %fd309;
	selp.f64 	%fd311, %fd309, %fd307, %p191;
	selp.f64 	%fd312, %fd311, %fd307, %p190;
	setp.gt.u32 	%p192, %r69, 160;
	ld.shared.f64 	%fd314, [_ZZN3cub18CUB_300001_SM_10006detail6reduce28DeviceReduceSingleTileKernelINS2_10policy_hubIdjN4cuda3__47maximumIvEEE10Policy1000EPdSB_jS8_ddNS5_3std3__410__identityEEEvT0_T1_T2_T3_T4_T6_E12temp_storage+48];
	setp.lt.f64 	%p193, %fd312, %fd314;
	selp.f64 	%fd316, %fd314, %fd312, %p193;
	selp.f64 	%fd317, %fd316, %fd312, %p192;
	setp.gt.u32 	%p194, %r69, 192;
	ld.shared.f64 	%fd319, [_ZZN3cub18CUB_300001_SM_10006detail6reduce28DeviceReduceSingleTileKernelINS2_10policy_hubIdjN4cuda3__47maximumIvEEE10Policy1000EPdSB_jS8_ddNS5_3std3__410__identityEEEvT0_T1_T2_T3_T4_T6_E12temp_storage+56];
	setp.lt.f64 	%p195, %fd317, %fd319;
	selp.f64 	%fd321, %fd319, %fd317, %p195;
	selp.f64 	%fd322, %fd321, %fd317, %p194;
	setp.gt.u32 	%p196, %r69, 224;
	ld.shared.f64 	%fd324, [_ZZN3cub18CUB_300001_SM_10006detail6reduce28DeviceReduceSingleTileKernelINS2_10policy_hubIdjN4cuda3__47maximumIvEEE10Policy1000EPdSB_jS8_ddNS5_3std3__410__identityEEEvT0_T1_T2_T3_T4_T6_E12temp_storage+64];
	setp.lt.f64 	%p197, %fd322, %fd324;
	selp.f64 	%fd326, %fd324, %fd322, %p197;
	selp.f64 	%fd380, %fd326, %fd322, %p196;
	bra.uni 	$L__BB4_74;
$L__BB4_23:
	mov.u32 	%r13, %tid.x;
	shl.b32 	%r263, %r13, 2;
	mul.wide.u32 	%rd127, %r263, 8;
	add.s64 	%rd117, %rd16, %rd127;
	// begin inline asm
	ld.global.nc.v2.u64 {%rd115, %rd116}, [%rd117];
	// end inline asm
	add.s64 	%rd120, %rd117, 16;
	// begin inline asm
	ld.global.nc.v2.u64 {%rd118, %rd119}, [%rd120];
	// end inline asm
	mov.b64 	%fd206, %rd115;
	mov.b64 	%fd207, %rd116;
	mov.b64 	%fd208, %rd118;
	mov.b64 	%fd209, %rd119;
	add.s64 	%rd123, %rd117, 8192;
	// begin inline asm
	ld.global.nc.v2.u64 {%rd121, %rd122}, [%rd123];
	// end inline asm
	add.s64 	%rd126, %rd117, 8208;
	// begin inline asm
	ld.global.nc.v2.u64 {%rd124, %rd125}, [%rd126];
	// end inline asm
	mov.b64 	%fd210, %rd121;
	mov.b64 	%fd211, %rd122;
	mov.b64 	%fd212, %rd124;
	mov.b64 	%fd213, %rd125;
	setp.lt.f64 	%p111, %fd206, %fd207;
	selp.f64 	%fd214, %fd207, %fd206, %p111;
	setp.lt.f64 	%p112, %fd214, %fd208;
	selp.f64 	%fd215, %fd208, %fd214, %p112;
	setp.lt.f64 	%p113, %fd215, %fd209;
	selp.f64 	%fd216, %fd209, %fd215, %p113;
	setp.lt.f64 	%p114, %fd216, %fd210;
	selp.f64 	%fd217, %fd210, %fd216, %p114;
	setp.lt.f64 	%p115, %fd217, %fd211;
	selp.f64 	%fd218, %fd211, %fd217, %p115;
	setp.lt.f64 	%p116, %fd218, %fd212;
	selp.f64 	%fd219, %fd212, %fd218, %p116;
	setp.lt.f64 	%p117, %fd219, %fd213;
	selp.f64 	%fd366, %fd213, %fd219, %p117;
	add.s32 	%r14, %r69, -2048;
	setp.lt.u32 	%p118, %r14, 2048;
	mov.b32 	%r462, 2048;
	@%p118 bra 	$L__BB4_27;
	mov.b32 	%r462, 2048;
$L__BB4_25:
	mul.wide.u32 	%rd140, %r462, 8;
	add.s64 	%rd130, %rd117, %rd140;
	// begin inline asm
	ld.global.nc.v2.u64 {%rd128, %rd129}, [%rd130];
	// end inline asm
	add.s64 	%rd133, %rd130, 16;
	// begin inline asm
	ld.global.nc.v2.u64 {%rd131, %rd132}, [%rd133];
	// end inline asm
	mov.b64 	%fd220, %rd128;
	mov.b64 	%fd221, %rd129;
	mov.b64 	%fd222, %rd131;
	mov.b64 	%fd223, %rd132;
	add.s64 	%rd136, %rd130, 8192;
	// begin inline asm
	ld.global.nc.v2.u64 {%rd134, %rd135}, [%rd136];
	// end inline asm
	add.s64 	%rd139, %rd130, 8208;
	// begin inline asm
	ld.global.nc.v2.u64 {%rd137, %rd138}, [%rd139];
	// end inline asm
	mov.b64 	%fd224, %rd134;
	mov.b64 	%fd225, %rd135;
	mov.b64 	%fd226, %rd137;
	mov.b64 	%fd227, %rd138;
	setp.lt.f64 	%p119, %fd366, %fd220;
	selp.f64 	%fd228, %fd220, %fd366, %p119;
	setp.lt.f64 	%p120, %fd228, %fd221;
	selp.f64 	%fd229, %fd221, %fd228, %p120;
	setp.lt.f64 	%p121, %fd229, %fd222;
	selp.f64 	%fd230, %fd222, %fd229, %p121;
	setp.lt.f64 	%p122, %fd230, %fd223;
	selp.f64 	%fd231, %fd223, %fd230, %p122;
	setp.lt.f64 	%p123, %fd231, %fd224;
	selp.f64 	%fd232, %fd224, %fd231, %p123;
	setp.lt.f64 	%p124, %fd232, %fd225;
	selp.f64 	%fd233, %fd225, %fd232, %p124;
	setp.lt.f64 	%p125, %fd233, %fd226;
	selp.f64 	%fd234, %fd226, %fd233, %p125;
	setp.lt.f64 	%p126, %fd234, %fd227;
	selp.f64 	%fd366, %fd227, %fd234, %p126;
	sub.s32 	%r265, %r69, %r462;
	setp.lt.u32 	%p127, %r265, 2048;
	@%p127 bra 	$L__BB4_35;
	add.s32 	%r462, %r462, 2048;
	setp.le.u32 	%p128, %r462, %r14;
	@%p128 bra 	$L__BB4_25;
$L__BB4_27:
	setp.le.u32 	%p129, %r69, %r462;
	@%p129 bra 	$L__BB4_35;
	sub.s32 	%r18, %r69, %r462;
	setp.ge.s32 	%p130, %r13, %r18;
	@%p130 bra 	$L__BB4_35;
	not.b32 	%r266, %r13;
	add.s32 	%r267, %r69, %r266;
	sub.s32 	%r19, %r267, %r462;
	and.b32  	%r268, %r19, 768;
	setp.eq.s32 	%p131, %r268, 768;
	mov.u32 	%r466, %r13;
	@%p131 bra 	$L__BB4_32;
	add.s32 	%r464, %r13, %r462;
	shr.u32 	%r269, %r19, 8;
	add.s32 	%r270, %r269, 1;
	and.b32  	%r271, %r270, 3;
	neg.s32 	%r463, %r271;
	mov.u32 	%r466, %r13;
$L__BB4_31:
	.pragma "nounroll";
	mul.wide.u32 	%rd143, %r464, 8;
	add.s64 	%rd142, %rd16, %rd143;
	// begin inline asm
	ld.global.nc.u64 %rd141, [%rd142];
	// end inline asm
	mov.b64 	%fd236, %rd141;
	setp.lt.f64 	%p132, %fd366, %fd236;
	selp.f64 	%fd366, %fd236, %fd366, %p132;
	add.s32 	%r466, %r466, 256;
	add.s32 	%r464, %r464, 256;
	add.s32 	%r463, %r463, 1;
	setp.ne.s32 	%p133, %r463, 0;
	@%p133 bra 	$L__BB4_31;
$L__BB4_32:
	setp.lt.u32 	%p134, %r19, 768;
	@%p134 bra 	$L__BB4_35;
	add.s32 	%r468, %r466, 512;
	add.s32 	%r467, %r466, %r462;
$L__BB4_34:
	mul.wide.u32 	%rd152, %r467, 8;
	add.s64 	%rd145, %rd16, %rd152;
	// begin inline asm
	ld.global.nc.u64 %rd144, [%rd145];
	// end inline asm
	mov.b64 	%fd237, %rd144;
	setp.lt.f64 	%p135, %fd366, %fd237;
	selp.f64 	%fd238, %fd237, %fd366, %p135;
	add.s32 	%r272, %r467, 256;
	mul.wide.u32 	%rd153, %r272, 8;
	add.s64 	%rd147, %rd16, %rd153;
	// begin inline asm
	ld.global.nc.u64 %rd146, [%rd147];
	// end inline asm
	mov.b64 	%fd239, %rd146;
	setp.lt.f64 	%p136, %fd238, %fd239;
	selp.f64 	%fd240, %fd239, %fd238, %p136;
	add.s32 	%r273, %r467, 512;
	mul.wide.u32 	%rd154, %r273, 8;
	add.s64 	%rd149, %rd16, %rd154;
	// begin inline asm
	ld.global.nc.u64 %rd148, [%rd149];
	// end inline asm
	mov.b64 	%fd241, %rd148;
	setp.lt.f64 	%p137, %fd240, %fd241;
	selp.f64 	%fd242, %fd241, %fd240, %p137;
	add.s32 	%r274, %r467, 768;
	mul.wide.u32 	%rd155, %r274, 8;
	add.s64 	%rd151, %rd16, %rd155;
	// begin inline asm
	ld.global.nc.u64 %rd150, [%rd151];
	// end inline asm
	mov.b64 	%fd243, %rd150;
	setp.lt.f64 	%p138, %fd242, %fd243;
	selp.f64 	%fd366, %fd243, %fd242, %p138;
	add.s32 	%r33, %r468, 1024;
	add.s32 	%r275, %r468, 512;
	add.s32 	%r467, %r467, 1024;
	setp.lt.s32 	%p139, %r275, %r18;
	mov.u32 	%r468, %r33;
	@%p139 bra 	$L__BB4_34;
$L__BB4_35:
	// begin inline asm
	mov.u32 %r276, %laneid;
	// end inline asm
	mov.b64 	%rd156, %fd366;
	mov.b64 	{%r278, %r283}, %rd156;
	mov.b32 	%r284, 1;
	mov.b32 	%r325, 31;
	mov.b32 	%r326, -1;
	// begin inline asm
	shfl.sync.down.b32 %r277, %r278, %r284, %r325, %r326;
	// end inline asm
	// begin inline asm
	shfl.sync.down.b32 %r282, %r283, %r284, %r325, %r326;
	// end inline asm
	mov.b64 	%rd157, {%r277, %r282};
	mov.b64 	%fd244, %rd157;
	setp.gt.s32 	%p140, %r276, 30;
	setp.lt.f64 	%p141, %fd366, %fd244;
	selp.f64 	%fd245, %fd244, %fd366, %p141;
	selp.f64 	%fd246, %fd366, %fd245, %p140;
	mov.b64 	%rd158, %fd246;
	mov.b64 	{%r288, %r293}, %rd158;
	mov.b32 	%r294, 2;
	// begin inline asm
	shfl.sync.down.b32 %r287, %r288, %r294, %r325, %r326;
	// end inline asm
	// begin inline asm
	shfl.sync.down.b32 %r292, %r293, %r294, %r325, %r326;
	// end inline asm
	mov.b64 	%rd159, {%r287, %r292};
	mov.b64 	%fd247, %rd159;
	setp.gt.s32 	%p142, %r276, 29;
	setp.lt.f64 	%p143, %fd246, %fd247;
	selp.f64 	%fd248, %fd247, %fd246, %p143;
	selp.f64 	%fd249, %fd246, %fd248, %p142;
	mov.b64 	%rd160, %fd249;
	mov.b64 	{%r298, %r303}, %rd160;
	mov.b32 	%r304, 4;
	// begin inline asm
	shfl.sync.down.b32 %r297, %r298, %r304, %r325, %r326;
	// end inline asm
	// begin inline asm
	shfl.sync.down.b32 %r302, %r303, %r304, %r325, %r326;
	// end inline asm
	mov.b64 	%rd161, {%r297, %r302};
	mov.b64 	%fd250, %rd161;
	setp.gt.s32 	%p144, %r276, 27;
	setp.lt.f64 	%p145, %fd249, %fd250;
	selp.f64 	%fd251, %fd250, %fd249, %p145;
	selp.f64 	%fd252, %fd249, %fd251, %p144;
	mov.b64 	%rd162, %fd252;
	mov.b64 	{%r308, %r313}, %rd162;
	mov.b32 	%r314, 8;
	// begin inline asm
	shfl.sync.down.b32 %r307, %r308, %r314, %r325, %r326;
	// end inline asm
	// begin inline asm
	shfl.sync.down.b32 %r312, %r313, %r314, %r325, %r326;
	// end inline asm
	mov.b64 	%rd163, {%r307, %r312};
	mov.b64 	%fd253, %rd163;
	setp.gt.s32 	%p146, %r276, 23;
	setp.lt.f64 	%p147, %fd252, %fd253;
	selp.f64 	%fd254, %fd253, %fd252, %p147;
	selp.f64 	%fd255, %fd252, %fd254, %p146;
	mov.b64 	%rd164, %fd255;
	mov.b64 	{%r318, %r323}, %rd164;
	mov.b32 	%r324, 16;
	// begin inline asm
	shfl.sync.down.b32 %r317, %r318, %r324, %r325, %r326;
	// end inline asm
	// begin inline asm
	shfl.sync.down.b32 %r322, %r323, %r324, %r325, %r326;
	// end inline asm
	mov.b64 	%rd165, {%r317, %r322};
	mov.b64 	%fd256, %rd165;
	setp.gt.s32 	%p148, %r276, 15;
	setp.lt.f64 	%p149, %fd255, %fd256;
	selp.f64 	%fd26, %fd256, %fd255, %p149;
	selp.f64 	%fd380, %fd255, %fd26, %p148;
	setp.ne.s32 	%p150, %r276, 0;
	@%p150 bra 	$L__BB4_37;
	shr.u32 	%r327, %r13, 2;
	and.b32  	%r328, %r327, 248;
	mov.u32 	%r329, _ZZN3cub18CUB_300001_SM_10006detail6reduce28DeviceReduceSingleTileKernelINS2_10policy_hubIdjN4cuda3__47maximumIvEEE10Policy1000EPdSB_jS8_ddNS5_3std3__410__identityEEEvT0_T1_T2_T3_T4_T6_E12temp_storage;
	add.s32 	%r330, %r329, %r328;
	st.shared.f64 	[%r330+8], %fd26;
$L__BB4_37:
	bar.sync 	0;
	setp.ne.s32 	%p151, %r13, 0;
	@%p151 bra 	$L__BB4_74;
	ld.shared.f64 	%fd257, [_ZZN3cub18CUB_300001_SM_10006detail6reduce28DeviceReduceSingleTileKernelINS2_10policy_hubIdjN4cuda3__47maximumIvEEE10Policy1000EPdSB_jS8_ddNS5_3std3__410__identityEEEvT0_T1_T2_T3_T4_T6_E12temp_storage+16];
	setp.lt.f64 	%p152, %fd380, %fd257;
	selp.f64 	%fd258, %fd257, %fd380, %p152;
	ld.shared.f64 	%fd259, [_ZZN3cub18CUB_300001_SM_10006detail6reduce28DeviceReduceSingleTileKernelINS2_10policy_hubIdjN4cuda3__47maximumIvEEE10Policy1000EPdSB_jS8_ddNS5_3std3__410__identityEEEvT0_T1_T2_T3_T4_T6_E12temp_storage+24];
	setp.lt.f64 	%p153, %fd258, %fd259;
	selp.f64 	%fd260, %fd259, %fd258, %p153;
	ld.shared.f64 	%fd261, [_ZZN3cub18CUB_300001_SM_10006detail6reduce28DeviceReduceSingleTileKernelINS2_10policy_hubIdjN4cuda3__47maximumIvEEE10Policy1000EPdSB_jS8_ddNS5_3std3__410__identityEEEvT0_T1_T2_T3_T4_T6_E12temp_storage+32];
	setp.lt.f64 	%p154, %fd260, %fd261;
	selp.f64 	%fd262, %fd261, %fd260, %p154;
	ld.shared.f64 	%fd263, [_ZZN3cub18CUB_300001_SM_10006detail6reduce28DeviceReduceSingleTileKernelINS2_10policy_hubIdjN4cuda3__47maximumIvEEE10Policy1000EPdSB_jS8_ddNS5_3std3__410__identityEEEvT0_T1_T2_T3_T4_T6_E12temp_storage+40];
	setp.lt.f64 	%p155, %fd262, %fd263;
	selp.f64 	%fd264, %fd263, %fd262, %p155;
	ld.shared.f64 	%fd265, [_ZZN3cub18CUB_300001_SM_10006detail6reduce28DeviceReduceSingleTileKernelINS2_10policy_hubIdjN4cuda3__47maximumIvEEE10Policy1000EPdSB_jS8_ddNS5_3std3__410__identityEEEvT0_T1_T2_T3_T4_T6_E12temp_storage+48];
	setp.lt.f64 	%p156, %fd264, %fd265;
	selp.f64 	%fd266, %fd265, %fd264, %p156;
	ld.shared.f64 	%fd267, [_ZZN3cub18CUB_300001_SM_10006detail6reduce28DeviceReduceSingleTileKernelINS2_10policy_hubIdjN4cuda3__47maximumIvEEE10Policy1000EPdSB_jS8_ddNS5_3std3__410__identityEEEvT0_T1_T2_T3_T4_T6_E12temp_storage+56];
	setp.lt.f64 	%p157, %fd266, %fd267;
	selp.f64 	%fd268, %fd267, %fd266, %p157;
	ld.shared.f64 	%fd269, [_ZZN3cub18CUB_300001_SM_10006detail6reduce28DeviceReduceSingleTileKernelINS2_10policy_hubIdjN4cuda3__47maximumIvEEE10Policy1000EPdSB_jS8_ddNS5_3std3__410__identityEEEvT0_T1_T2_T3_T4_T6_E12temp_storage+64];
	setp.lt.f64 	%p158, %fd268, %fd269;
	selp.f64 	%fd380, %fd269, %fd268, %p158;
	bra.uni 	$L__BB4_74;
$L__BB4_39:
	setp.gt.u32 	%p3, %r69, 2047;
	@%p3 bra 	$L__BB4_58;
	mov.u32 	%r35, %tid.x;
	setp.ge.u32 	%p52, %r35, %r69;
	mov.f64 	%fd372, 0d0000000000000000;
	mov.u32 	%r472, %r35;
	@%p52 bra 	$L__BB4_42;
	mul.wide.u32 	%rd82, %r35, 8;
	add.s64 	%rd81, %rd16, %rd82;
	// begin inline asm
	ld.global.nc.u64 %rd80, [%rd81];
	// end inline asm
	mov.b64 	%fd372, %rd80;
	add.s32 	%r472, %r35, 256;
$L__BB4_42:
	setp.ge.u32 	%p53, %r472, %r69;
	@%p53 bra 	$L__BB4_49;
	not.b32 	%r139, %r472;
	add.s32 	%r38, %r69, %r139;
	and.b32  	%r140, %r38, 768;
	setp.eq.s32 	%p54, %r140, 768;
	@%p54 bra 	$L__BB4_46;
	mul.wide.u32 	%rd83, %r472, 8;
	add.s64 	%rd203, %rd16, %rd83;
	shr.u32 	%r141, %r38, 8;
	add.s32 	%r142, %r141, 1;
	and.b32  	%r143, %r142, 3;
	neg.s32 	%r470, %r143;
$L__BB4_45:
	.pragma "nounroll";
	// begin inline asm
	ld.global.nc.u64 %rd84, [%rd203];
	// end inline asm
	mov.b64 	%fd125, %rd84;
	setp.lt.f64 	%p55, %fd372, %fd125;
	selp.f64 	%fd372, %fd125, %fd372, %p55;
	add.s32 	%r472, %r472, 256;
	add.s64 	%rd203, %rd203, 2048;
	add.s32 	%r470, %r470, 1;
	setp.ne.s32 	%p56, %r470, 0;
	@%p56 bra 	$L__BB4_45;
$L__BB4_46:
	setp.lt.u32 	%p57, %r38, 768;
	@%p57 bra 	$L__BB4_49;
	mul.wide.u32 	%rd86, %r472, 8;
	add.s64 	%rd204, %rd16, %rd86;
$L__BB4_48:
	// begin inline asm
	ld.global.nc.u64 %rd87, [%rd204];
	// end inline asm
	mov.b64 	%fd126, %rd87;
	setp.lt.f64 	%p58, %fd372, %fd126;
	selp.f64 	%fd127, %fd126, %fd372, %p58;
	add.s64 	%rd90, %rd204, 2048;
	// begin inline asm
	ld.global.nc.u64 %rd89, [%rd90];
	// end inline asm
	mov.b64 	%fd128, %rd89;
	setp.lt.f64 	%p59, %fd127, %fd128;
	selp.f64 	%fd129, %fd128, %fd127, %p59;
	add.s64 	%rd92, %rd204, 4096;
	// begin inline asm
	ld.global.nc.u64 %rd91, [%rd92];
	// end inline asm
	mov.b64 	%fd130, %rd91;
	setp.lt.f64 	%p60, %fd129, %fd130;
	selp.f64 	%fd131, %fd130, %fd129, %p60;
	add.s64 	%rd94, %rd204, 6144;
	// begin inline asm
	ld.global.nc.u64 %rd93, [%rd94];
	// end inline asm
	mov.b64 	%fd132, %rd93;
	setp.lt.f64 	%p61, %fd131, %fd132;
	selp.f64 	%fd372, %fd132, %fd131, %p61;
	add.s32 	%r472, %r472, 1024;
	add.s64 	%rd204, %rd204, 8192;
	setp.lt.s32 	%p62, %r472, %r69;
	@%p62 bra 	$L__BB4_48;
$L__BB4_49:
	setp.lt.u32 	%p63, %r69, 256;
	@%p63 bra 	$L__BB4_54;
	// begin inline asm
	mov.u32 %r207, %laneid;
	// end inline asm
	mov.b64 	%rd105, %fd372;
	mov.b64 	{%r209, %r214}, %rd105;
	mov.b32 	%r215, 1;
	mov.b32 	%r256, 31;
	mov.b32 	%r257, -1;
	// begin inline asm
	shfl.sync.down.b32 %r208, %r209, %r215, %r256, %r257;
	// end inline asm
	// begin inline asm
	shfl.sync.down.b32 %r213, %r214, %r215, %r256, %r257;
	// end inline asm
	mov.b64 	%rd106, {%r208, %r213};
	mov.b64 	%fd180, %rd106;
	setp.gt.s32 	%p91, %r207, 30;
	setp.lt.f64 	%p92, %fd372, %fd180;
	selp.f64 	%fd181, %fd180, %fd372, %p92;
	selp.f64 	%fd182, %fd372, %fd181, %p91;
	mov.b64 	%rd107, %fd182;
	mov.b64 	{%r219, %r224}, %rd107;
	mov.b32 	%r225, 2;
	// begin inline asm
	shfl.sync.down.b32 %r218, %r219, %r225, %r256, %r257;
	// end inline asm
	// begin inline asm
	shfl.sync.down.b32 %r223, %r224, %r225, %r256, %r257;
	// end inline asm
	mov.b64 	%rd108, {%r218, %r223};
	mov.b64 	%fd183, %rd108;
	setp.gt.s32 	%p93, %r207, 29;
	setp.lt.f64 	%p94, %fd182, %fd183;
	selp.f64 	%fd184, %fd183, %fd182, %p94;
	selp.f64 	%fd185, %fd182, %fd184, %p93;
	mov.b64 	%rd109, %fd185;
	mov.b64 	{%r229, %r234}, %rd109;
	mov.b32 	%r235, 4;
	// begin inline asm
	shfl.sync.down.b32 %r228, %r229, %r235, %r256, %r257;
	// end inline asm
	// begin inline asm
	shfl.sync.down.b32 %r233, %r234, %r235, %r256, %r257;
	// end inline asm
	mov.b64 	%rd110, {%r228, %r233};
	mov.b64 	%fd186, %rd110;
	setp.gt.s32 	%p95, %r207, 27;
	setp.lt.f64 	%p96, %fd185, %fd186;
	selp.f64 	%fd187, %fd186, %fd185, %p96;
	selp.f64 	%fd188, %fd185, %fd187, %p95;
	mov.b64 	%rd111, %fd188;
	mov.b64 	{%r239, %r244}, %rd111;
	mov.b32 	%r245, 8;
	// begin inline asm
	shfl.sync.down.b32 %r238, %r239, %r245, %r256, %r257;
	// end inline asm
	// begin inline asm
	shfl.sync.down.b32 %r243, %r244, %r245, %r256, %r257;
	// end inline asm
	mov.b64 	%rd112, {%r238, %r243};
	mov.b64 	%fd189, %rd112;
	setp.gt.s32 	%p97, %r207, 23;
	setp.lt.f64 	%p98, %fd188, %fd189;
	selp.f64 	%fd190, %fd189, %fd188, %p98;
	selp.f64 	%fd191, %fd188, %fd190, %p97;
	mov.b64 	%rd113, %fd191;
	mov.b64 	{%r249, %r254}, %rd113;
	mov.b32 	%r255, 16;
	// begin inline asm
	shfl.sync.down.b32 %r248, %r249, %r255, %r256, %r257;
	// end inline asm
	// begin inline asm
	shfl.sync.down.b32 %r253, %r254, %r255, %r256, %r257;
	// end inline asm
	mov.b64 	%rd114, {%r248, %r253};
	mov.b64 	%fd192, %rd114;
	setp.gt.s32 	%p99, %r207, 15;
	setp.lt.f64 	%p100, %fd191, %fd192;
	selp.f64 	%fd38, %fd192, %fd191, %p100;
	selp.f64 	%fd380, %fd191, %fd38, %p99;
	setp.ne.s32 	%p101, %r207, 0;
	@%p101 bra 	$L__BB4_52;
	shr.u32 	%r258, %r35, 2;
	and.b32  	%r259, %r258, 248;
	mov.u32 	%r260, _ZZN3cub18CUB_300001_SM_10006detail6reduce28DeviceReduceSingleTileKernelINS2_10policy_hubIdjN4cuda3__47maximumIvEEE10Policy1000EPdSB_jS8_ddNS5_3std3__410__identityEEEvT0_T1_T2_T3_T4_T6_E12temp_storage;
	add.s32 	%r261, %r260, %r259;
	st.shared.f64 	[%r261+8], %fd38;
$L__BB4_52:
	bar.sync 	0;
	setp.ne.s32 	%p102, %r35, 0;
	@%p102 bra 	$L__BB4_74;
	ld.shared.f64 	%fd193, [_ZZN3cub18CUB_300001_SM_10006detail6reduce28DeviceReduceSingleTileKernelINS2_10policy_hubIdjN4cuda3__47maximumIvEEE10Policy1000EPdSB_jS8_ddNS5_3std3__410__identityEEEvT0_T1_T2_T3_T4_T6_E12temp_storage+16];
	setp.lt.f64 	%p103, %fd380, %fd193;
	selp.f64 	%fd194, %fd193, %fd380, %p103;
	ld.shared.f64 	%fd195, [_ZZN3cub18CUB_300001_SM_10006detail6reduce28DeviceReduceSingleTileKernelINS2_10policy_hubIdjN4cuda3__47maximumIvEEE10Policy1000EPdSB_jS8_ddNS5_3std3__410__identityEEEvT0_T1_T2_T3_T4_T6_E12temp_storage+24];
	setp.lt.f64 	%p104, %fd194, %fd195;
	selp.f64 	%fd196, %fd195, %fd194, %p104;
	ld.shared.f64 	%fd197, [_ZZN3cub18CUB_300001_SM_10006detail6reduce28DeviceReduceSingleTileKernelINS2_10policy_hubIdjN4cuda3__47maximumIvEEE10Policy1000EPdSB_jS8_ddNS5_3std3__410__identityEEEvT0_T1_T2_T3_T4_T6_E12temp_storage+32];
	setp.lt.f64 	%p105, %fd196, %fd197;
	selp.f64 	%fd198, %fd197, %fd196, %p105;
	ld.shared.f64 	%fd199, [_ZZN3cub18CUB_300001_SM_10006detail6reduce28DeviceReduceSingleTileKernelINS2_10policy_hubIdjN4cuda3__47maximumIvEEE10Policy1000EPdSB_jS8_ddNS5_3std3__410__identityEEEvT0_T1_T2_T3_T4_T6_E12temp_storage+40];
	setp.lt.f64 	%p106, %fd198, %fd199;
	selp.f64 	%fd200, %fd199, %fd198, %p106;
	ld.shared.f64 	%fd201, [_ZZN3cub18CUB_300001_SM_10006detail6reduce28DeviceReduceSingleTileKernelINS2_10policy_hubIdjN4cuda3__47maximumIvEEE10Policy1000EPdSB_jS8_ddNS5_3std3__410__identityEEEvT0_T1_T2_T3_T4_T6_E12temp_storage+48];
	setp.lt.f64 	%p107, %fd200, %fd201;
	selp.f64 	%fd202, %fd201, %fd200, %p107;
	ld.shared.f64 	%fd203, [_ZZN3cub18CUB_300001_SM_10006detail6reduce28DeviceReduceSingleTileKernelINS2_10policy_hubIdjN4cuda3__47maximumIvEEE10Policy1000EPdSB_jS8_ddNS5_3std3__410__identityEEEvT0_T1_T2_T3_T4_T6_E12temp_storage+56];
	setp.lt.f64 	%p108, %fd202, %fd203;
	selp.f64 	%fd204, %fd203, %fd202, %p108;
	ld.shared.f64 	%fd205, [_ZZN3cub18CUB_300001_SM_10006detail6reduce28DeviceReduceSingleTileKernelINS2_10policy_hubIdjN4cuda3__47maximumIvEEE10Policy1000EPdSB_jS8_ddNS5_3std3__410__identityEEEvT0_T1_T2_T3_T4_T6_E12temp_storage+64];
	setp.lt.f64 	%p109, %fd204, %fd205;
	selp.f64 	%fd380, %fd205, %fd204, %p109;
	bra.uni 	$L__BB4_74;
$L__BB4_54:
	// begin inline asm
	mov.u32 %r144, %laneid;
	// end inline asm
	and.b32  	%r195, %r35, 992;
	add.s32 	%r196, %r195, 32;
	setp.gt.u32 	%p64, %r196, %r69;
	not.b32 	%r197, %r195;
	add.s32 	%r198, %r69, %r197;
	selp.b32 	%r193, %r198, 31, %p64;
	mov.b64 	%rd95, %fd372;
	mov.b64 	{%r146, %r151}, %rd95;
	mov.b32 	%r152, 1;
	mov.b32 	%r194, -1;
	// begin inline asm
	shfl.sync.down.b32 %r145, %r146, %r152, %r193, %r194;
	// end inline asm
	// begin inline asm
	shfl.sync.down.b32 %r150, %r151, %r152, %r193, %r194;
	// end inline asm
	mov.b64 	%rd96, {%r145, %r150};
	mov.b64 	%fd133, %rd96;
	setp.lt.s32 	%p65, %r144, %r193;
	setp.lt.f64 	%p66, %fd372, %fd133;
	selp.f64 	%fd134, %fd133, %fd372, %p66;
	selp.f64 	%fd135, %fd134, %fd372, %p65;
	mov.b64 	%rd97, %fd135;
	mov.b64 	{%r156, %r161}, %rd97;
	mov.b32 	%r162, 2;
	// begin inline asm
	shfl.sync.down.b32 %r155, %r156, %r162, %r193, %r194;
	// end inline asm
	// begin inline asm
	shfl.sync.down.b32 %r160, %r161, %r162, %r193, %r194;
	// end inline asm
	mov.b64 	%rd98, {%r155, %r160};
	mov.b64 	%fd136, %rd98;
	add.s32 	%r199, %r144, 2;
	setp.gt.s32 	%p67, %r199, %r193;
	setp.lt.f64 	%p68, %fd135, %fd136;
	selp.f64 	%fd137, %fd136, %fd135, %p68;
	selp.f64 	%fd138, %fd135, %fd137, %p67;
	mov.b64 	%rd99, %fd138;
	mov.b64 	{%r166, %r171}, %rd99;
	mov.b32 	%r172, 4;
	// begin inline asm
	shfl.sync.down.b32 %r165, %r166, %r172, %r193, %r194;
	// end inline asm
	// begin inline asm
	shfl.sync.down.b32 %r170, %r171, %r172, %r193, %r194;
	// end inline asm
	mov.b64 	%rd100, {%r165, %r170};
	mov.b64 	%fd139, %rd100;
	add.s32 	%r200, %r144, 4;
	setp.gt.s32 	%p69, %r200, %r193;
	setp.lt.f64 	%p70, %fd138, %fd139;
	selp.f64 	%fd140, %fd139, %fd138, %p70;
	selp.f64 	%fd141, %fd138, %fd140, %p69;
	mov.b64 	%rd101, %fd141;
	mov.b64 	{%r176, %r181}, %rd101;
	mov.b32 	%r182, 8;
	// begin inline asm
	shfl.sync.down.b32 %r175, %r176, %r182, %r193, %r194;
	// end inline asm
	// begin inline asm
	shfl.sync.down.b32 %r180, %r181, %r182, %r193, %r194;
	// end inline asm
	mov.b64 	%rd102, {%r175, %r180};
	mov.b64 	%fd142, %rd102;
	add.s32 	%r201, %r144, 8;
	setp.gt.s32 	%p71, %r201, %r193;
	setp.lt.f64 	%p72, %fd141, %fd142;
	selp.f64 	%fd143, %fd142, %fd141, %p72;
	selp.f64 	%fd144, %fd141, %fd143, %p71;
	mov.b64 	%rd103, %fd144;
	mov.b64 	{%r186, %r191}, %rd103;
	mov.b32 	%r192, 16;
	// begin inline asm
	shfl.sync.down.b32 %r185, %r186, %r192, %r193, %r194;
	// end inline asm
	// begin inline asm
	shfl.sync.down.b32 %r190, %r191, %r192, %r193, %r194;
	// end inline asm
	mov.b64 	%rd104, {%r185, %r190};
	mov.b64 	%fd145, %rd104;
	add.s32 	%r202, %r144, 16;
	setp.gt.s32 	%p73, %r202, %r193;
	setp.lt.f64 	%p74, %fd144, %fd145;
	selp.f64 	%fd146, %fd145, %fd144, %p74;
	selp.f64 	%fd380, %fd144, %fd146, %p73;
	setp.ne.s32 	%p75, %r144, 0;
	@%p75 bra 	$L__BB4_56;
	shr.u32 	%r203, %r35, 2;
	and.b32  	%r204, %r203, 248;
	mov.u32 	%r205, _ZZN3cub18CUB_300001_SM_10006detail6reduce28DeviceReduceSingleTileKernelINS2_10policy_hubIdjN4cuda3__47maximumIvEEE10Policy1000EPdSB_jS8_ddNS5_3std3__410__identityEEEvT0_T1_T2_T3_T4_T6_E12temp_storage;
	add.s32 	%r206, %r205, %r204;
	st.shared.f64 	[%r206+8], %fd380;
$L__BB4_56:
	bar.sync 	0;
	setp.ne.s32 	%p76, %r35, 0;
	@%p76 bra 	$L__BB4_74;
	setp.gt.u32 	%p77, %r69, 32;
	ld.shared.f64 	%fd147, [_ZZN3cub18CUB_300001_SM_10006detail6reduce28DeviceReduceSingleTileKernelINS2_10policy_hubIdjN4cuda3__47maximumIvEEE10Policy1000EPdSB_jS8_ddNS5_3std3__410__identityEEEvT0_T1_T2_T3_T4_T6_E12temp_storage+16];
	setp.lt.f64 	%p78, %fd380, %fd147;
	selp.f64 	%fd149, %fd147, %fd380, %p78;
	selp.f64 	%fd150, %fd149, %fd380, %p77;
	setp.gt.u32 	%p79, %r69, 64;
	ld.shared.f64 	%fd152, [_ZZN3cub18CUB_300001_SM_10006detail6reduce28DeviceReduceSingleTileKernelINS2_10policy_hubIdjN4cuda3__47maximumIvEEE10Policy1000EPdSB_jS8_ddNS5_3std3__410__identityEEEvT0_T1_T2_T3_T4_T6_E12temp_storage+24];
	setp.lt.f64 	%p80, %fd150, %fd152;
	selp.f64 	%fd154, %fd152, %fd150, %p80;
	selp.f64 	%fd155, %fd154, %fd150, %p79;
	setp.gt.u32 	%p81, %r69, 96;
	ld.shared.f64 	%fd157, [_ZZN3cub18CUB_300001_SM_10006detail6reduce28DeviceReduceSingleTileKernelINS2_10policy_hubIdjN4cuda3__47maximumIvEEE10Policy1000EPdSB_jS8_ddNS5_3std3__410__identityEEEvT0_T1_T2_T3_T4_T6_E12temp_storage+32];
	setp.lt.f64 	%p82, %fd155, %fd157;
	selp.f64 	%fd159, %fd157, %fd155, %p82;
	selp.f64 	%fd160, %fd159, %fd155, %p81;
	setp.gt.u32 	%p83, %r69, 128;
	ld.shared.f64 	%fd162, [_ZZN3cub18CUB_300001_SM_10006detail6reduce28DeviceReduceSingleTileKernelINS2_10policy_hubIdjN4cuda3__47maximumIvEEE10Policy1000EPdSB_jS8_ddNS5_3std3__410__identityEEEvT0_T1_T2_T3_T4_T6_E12temp_storage+40];
	setp.lt.f64 	%p84, %fd160, %fd162;
	selp.f64 	%fd164, %fd162, %fd160, %p84;
	selp.f64 	%fd165, %fd164, %fd160, %p83;
	setp.gt.u32 	%p85, %r69, 160;
	ld.shared.f64 	%fd167, [_ZZN3cub18CUB_300001_SM_10006detail6reduce28DeviceReduceSingleTileKernelINS2_10policy_hubIdjN4cuda3__47maximumIvEEE10Policy1000EPdSB_jS8_ddNS5_3std3__410__identityEEEvT0_T1_T2_T3_T4_T6_E12temp_storage+48];
	setp.lt.f64 	%p86, %fd165, %fd167;
	selp.f64 	%fd169, %fd167, %fd165, %p86;
	selp.f64 	%fd170, %fd169, %fd165, %p85;
	setp.gt.u32 	%p87, %r69, 192;
	ld.shared.f64 	%fd172, [_ZZN3cub18CUB_300001_SM_10006detail6reduce28DeviceReduceSingleTileKernelINS2_10policy_hubIdjN4cuda3__47maximumIvEEE10Policy1000EPdSB_jS8_ddNS5_3std3__410__identityEEEvT0_T1_T2_T3_T4_T6_E12temp_storage+56];
	setp.lt.f64 	%p88, %fd170, %fd172;
	selp.f64 	%fd174, %fd172, %fd170, %p88;
	selp.f64 	%fd175, %fd174, %fd170, %p87;
	setp.gt.u32 	%p89, %r69, 224;
	ld.shared.f64 	%fd177, [_ZZN3cub18CUB_300001_SM_10006detail6reduce28DeviceReduceSingleTileKernelINS2_10policy_hubIdjN4cuda3__47maximumIvEEE10Policy1000EPdSB_jS8_ddNS5_3std3__410__identityEEEvT0_T1_T2_T3_T4_T6_E12temp_storage+64];
	setp.lt.f64 	%p90, %fd175, %fd177;
	selp.f64 	%fd179, %fd177, %fd175, %p90;
	selp.f64 	%fd380, %fd179, %fd175, %p89;
	bra.uni 	$L__BB4_74;
$L__BB4_58:
	mov.u32 	%r47, %tid.x;
	mul.wide.u32 	%rd35, %r47, 8;
	add.s64 	%rd20, %rd16, %rd35;
	// begin inline asm
	ld.global.nc.u64 %rd19, [%rd20];
	// end inline asm
	mov.b64 	%fd59, %rd19;
	add.s64 	%rd22, %rd20, 2048;
	// begin inline asm
	ld.global.nc.u64 %rd21, [%rd22];
	// end inline asm
	mov.b64 	%fd60, %rd21;
	add.s64 	%rd24, %rd20, 4096;
	// begin inline asm
	ld.global.nc.u64 %rd23, [%rd24];
	// end inline asm
	mov.b64 	%fd61, %rd23;
	add.s64 	%rd26, %rd20, 6144;
	// begin inline asm
	ld.global.nc.u64 %rd25, [%rd26];
	// end inline asm
	mov.b64 	%fd62, %rd25;
	add.s64 	%rd28, %rd20, 8192;
	// begin inline asm
	ld.global.nc.u64 %rd27, [%rd28];
	// end inline asm
	mov.b64 	%fd63, %rd27;
	add.s64 	%rd30, %rd20, 10240;
	// begin inline asm
	ld.global.nc.u64 %rd29, [%rd30];
	// end inline asm
	mov.b64 	%fd64, %rd29;
	add.s64 	%rd32, %rd20, 12288;
	// begin inline asm
	ld.global.nc.u64 %rd31, [%rd32];
	// end inline asm
	mov.b64 	%fd65, %rd31;
	add.s64 	%rd34, %rd20, 14336;
	// begin inline asm
	ld.global.nc.u64 %rd33, [%rd34];
	// end inline asm
	mov.b64 	%fd66, %rd33;
	setp.lt.f64 	%p4, %fd59, %fd60;
	selp.f64 	%fd67, %fd60, %fd59, %p4;
	setp.lt.f64 	%p5, %fd67, %fd61;
	selp.f64 	%fd68, %fd61, %fd67, %p5;
	setp.lt.f64 	%p6, %fd68, %fd62;
	selp.f64 	%fd69, %fd62, %fd68, %p6;
	setp.lt.f64 	%p7, %fd69, %fd63;
	selp.f64 	%fd70, %fd63, %fd69, %p7;
	setp.lt.f64 	%p8, %fd70, %fd64;
	selp.f64 	%fd71, %fd64, %fd70, %p8;
	setp.lt.f64 	%p9, %fd71, %fd65;
	selp.f64 	%fd72, %fd65, %fd71, %p9;
	setp.lt.f64 	%p10, %fd72, %fd66;
	selp.f64 	%fd379, %fd66, %fd72, %p10;
	add.s32 	%r48, %r69, -2048;
	setp.lt.u32 	%p11, %r48, 2048;
	mov.b32 	%r475, 2048;
	@%p11 bra 	$L__BB4_62;
	mov.b32 	%r475, 2048;
$L__BB4_60:
	add.s32 	%r72, %r47, %r475;
	mul.wide.u32 	%rd52, %r72, 8;
	add.s64 	%rd37, %rd16, %rd52;
	// begin inline asm
	ld.global.nc.u64 %rd36, [%rd37];
	// end inline asm
	mov.b64 	%fd73, %rd36;
	mul.wide.u32 	%rd53, %r475, 8;
	add.s64 	%rd54, %rd20, %rd53;
	add.s64 	%rd39, %rd54, 2048;
	// begin inline asm
	ld.global.nc.u64 %rd38, [%rd39];
	// end inline asm
	mov.b64 	%fd74, %rd38;
	add.s64 	%rd41, %rd54, 4096;
	// begin inline asm
	ld.global.nc.u64 %rd40, [%rd41];
	// end inline asm
	mov.b64 	%fd75, %rd40;
	add.s64 	%rd43, %rd54, 6144;
	// begin inline asm
	ld.global.nc.u64 %rd42, [%rd43];
	// end inline asm
	mov.b64 	%fd76, %rd42;
	add.s64 	%rd45, %rd54, 8192;
	// begin inline asm
	ld.global.nc.u64 %rd44, [%rd45];
	// end inline asm
	mov.b64 	%fd77, %rd44;
	add.s64 	%rd47, %rd54, 10240;
	// begin inline asm
	ld.global.nc.u64 %rd46, [%rd47];
	// end inline asm
	mov.b64 	%fd78, %rd46;
	add.s64 	%rd49, %rd54, 12288;
	// begin inline asm
	ld.global.nc.u64 %rd48, [%rd49];
	// end inline asm
	mov.b64 	%fd79, %rd48;
	add.s64 	%rd51, %rd54, 14336;
	// begin inline asm
	ld.global.nc.u64 %rd50, [%rd51];
	// end inline asm
	mov.b64 	%fd80, %rd50;
	setp.lt.f64 	%p12, %fd379, %fd73;
	selp.f64 	%fd81, %fd73, %fd379, %p12;
	setp.lt.f64 	%p13, %fd81, %fd74;
	selp.f64 	%fd82, %fd74, %fd81, %p13;
	setp.lt.f64 	%p14, %fd82, %fd75;
	selp.f64 	%fd83, %fd75, %fd82, %p14;
	setp.lt.f64 	%p15, %fd83, %fd76;
	selp.f64 	%fd84, %fd76, %fd83, %p15;
	setp.lt.f64 	%p16, %fd84, %fd77;
	selp.f64 	%fd85, %fd77, %fd84, %p16;
	setp.lt.f64 	%p17, %fd85, %fd78;
	selp.f64 	%fd86, %fd78, %fd85, %p17;
	setp.lt.f64 	%p18, %fd86, %fd79;
	selp.f64 	%fd87, %fd79, %fd86, %p18;
	setp.lt.f64 	%p19, %fd87, %fd80;
	selp.f64 	%fd379, %fd80, %fd87, %p19;
	sub.s32 	%r73, %r69, %r475;
	setp.lt.u32 	%p20, %r73, 2048;
	@%p20 bra 	$L__BB4_70;
	add.s32 	%r475, %r475, 2048;
	setp.le.u32 	%p21, %r475, %r48;
	@%p21 bra 	$L__BB4_60;
$L__BB4_62:
	setp.le.u32 	%p22, %r69, %r475;
	@%p22 bra 	$L__BB4_70;
	sub.s32 	%r52, %r69, %r475;
	setp.ge.s32 	%p23, %r47, %r52;
	@%p23 bra 	$L__BB4_70;
	not.b32 	%r74, %r47;
	add.s32 	%r75, %r69, %r74;
	sub.s32 	%r53, %r75, %r475;
	and.b32  	%r76, %r53, 768;
	setp.eq.s32 	%p24, %r76, 768;
	mov.u32 	%r479, %r47;
	@%p24 bra 	$L__BB4_67;
	add.s32 	%r477, %r47, %r475;
	shr.u32 	%r77, %r53, 8;
	add.s32 	%r78, %r77, 1;
	and.b32  	%r79, %r78, 3;
	neg.s32 	%r476, %r79;
	mov.u32 	%r479, %r47;
$L__BB4_66:
	.pragma "nounroll";
	mul.wide.u32 	%rd57, %r477, 8;
	add.s64 	%rd56, %rd16, %rd57;
	// begin inline asm
	ld.global.nc.u64 %rd55, [%rd56];
	// end inline asm
	mov.b64 	%fd89, %rd55;
	setp.lt.f64 	%p25, %fd379, %fd89;
	selp.f64 	%fd379, %fd89, %fd379, %p25;
	add.s32 	%r479, %r479, 256;
	add.s32 	%r477, %r477, 256;
	add.s32 	%r476, %r476, 1;
	setp.ne.s32 	%p26, %r476, 0;
	@%p26 bra 	$L__BB4_66;
$L__BB4_67:
	setp.lt.u32 	%p27, %r53, 768;
	@%p27 bra 	$L__BB4_70;
	add.s32 	%r481, %r479, 512;
	add.s32 	%r480, %r479, %r475;
$L__BB4_69:
	mul.wide.u32 	%rd66, %r480, 8;
	add.s64 	%rd59, %rd16, %rd66;
	// begin inline asm
	ld.global.nc.u64 %rd58, [%rd59];
	// end inline asm
	mov.b64 	%fd90, %rd58;
	setp.lt.f64 	%p28, %fd379, %fd90;
	selp.f64 	%fd91, %fd90, %fd379, %p28;
	add.s32 	%r80, %r480, 256;
	mul.wide.u32 	%rd67, %r80, 8;
	add.s64 	%rd61, %rd16, %rd67;
	// begin inline asm
	ld.global.nc.u64 %rd60, [%rd61];
	// end inline asm
	mov.b64 	%fd92, %rd60;
	setp.lt.f64 	%p29, %fd91, %fd92;
	selp.f64 	%fd93, %fd92, %fd91, %p29;
	add.s32 	%r81, %r480, 512;
	mul.wide.u32 	%rd68, %r81, 8;
	add.s64 	%rd63, %rd16, %rd68;
	// begin inline asm
	ld.global.nc.u64 %rd62, [%rd63];
	// end inline asm
	mov.b64 	%fd94, %rd62;
	setp.lt.f64 	%p30, %fd93, %fd94;
	selp.f64 	%fd95, %fd94, %fd93, %p30;
	add.s32 	%r82, %r480, 768;
	mul.wide.u32 	%rd69, %r82, 8;
	add.s64 	%rd65, %rd16, %rd69;
	// begin inline asm
	ld.global.nc.u64 %rd64, [%rd65];
	// end inline asm
	mov.b64 	%fd96, %rd64;
	setp.lt.f64 	%p31, %fd95, %fd96;
	selp.f64 	%fd379, %fd96, %fd95, %p31;
	add.s32 	%r67, %r481, 1024;
	add.s32 	%r83, %r481, 512;
	add.s32 	%r480, %r480, 1024;
	setp.lt.s32 	%p32, %r83, %r52;
	mov.u32 	%r481, %r67;
	@%p32 bra 	$L__BB4_69;
$L__BB4_70:
	// begin inline asm
	mov.u32 %r84, %laneid;
	// end inline asm
	mov.b64 	%rd70, %fd379;
	mov.b64 	{%r86, %r91}, %rd70;
	mov.b32 	%r92, 1;
	mov.b32 	%r133, 31;
	mov.b32 	%r134, -1;
	// begin inline asm
	shfl.sync.down.b32 %r85, %r86, %r92, %r133, %r134;
	// end inline asm
	// begin inline asm
	shfl.sync.down.b32 %r90, %r91, %r92, %r133, %r134;
	// end inline asm
	mov.b64 	%rd71, {%r85, %r90};
	mov.b64 	%fd97, %rd71;
	setp.gt.s32 	%p33, %r84, 30;
	setp.lt.f64 	%p34, %fd379, %fd97;
	selp.f64 	%fd98, %fd97, %fd379, %p34;
	selp.f64 	%fd99, %fd379, %fd98, %p33;
	mov.b64 	%rd72, %fd99;
	mov.b64 	{%r96, %r101}, %rd72;
	mov.b32 	%r102, 2;
	// begin inline asm
	shfl.sync.down.b32 %r95, %r96, %r102, %r133, %r134;
	// end inline asm
	// begin inline asm
	shfl.sync.down.b32 %r100, %r101, %r102, %r133, %r134;
	// end inline asm
	mov.b64 	%rd73, {%r95, %r100};
	mov.b64 	%fd100, %rd73;
	setp.gt.s32 	%p35, %r84, 29;
	setp.lt.f64 	%p36, %fd99, %fd100;
	selp.f64 	%fd101, %fd100, %fd99, %p36;
	selp.f64 	%fd102, %fd99, %fd101, %p35;
	mov.b64 	%rd74, %fd102;
	mov.b64 	{%r106, %r111}, %rd74;
	mov.b32 	%r112, 4;
	// begin inline asm
	shfl.sync.down.b32 %r105, %r106, %r112, %r133, %r134;
	// end inline asm
	// begin inline asm
	shfl.sync.down.b32 %r110, %r111, %r112, %r133, %r134;
	// end inline asm
	mov.b64 	%rd75, {%r105, %r110};
	mov.b64 	%fd103, %rd75;
	setp.gt.s32 	%p37, %r84, 27;
	setp.lt.f64 	%p38, %fd102, %fd103;
	selp.f64 	%fd104, %fd103, %fd102, %p38;
	selp.f64 	%fd105, %fd102, %fd104, %p37;
	mov.b64 	%rd76, %fd105;
	mov.b64 	{%r116, %r121}, %rd76;
	mov.b32 	%r122, 8;
	// begin inline asm
	shfl.sync.down.b32 %r115, %r116, %r122, %r133, %r134;
	// end inline asm
	// begin inline asm
	shfl.sync.down.b32 %r120, %r121, %r122, %r133, %r134;
	// end inline asm
	mov.b64 	%rd77, {%r115, %r120};
	mov.b64 	%fd106, %rd77;
	setp.gt.s32 	%p39, %r84, 23;
	setp.lt.f64 	%p40, %fd105, %fd106;
	selp.f64 	%fd107, %fd106, %fd105, %p40;
	selp.f64 	%fd108, %fd105, %fd107, %p39;
	mov.b64 	%rd78, %fd108;
	mov.b64 	{%r126, %r131}, %rd78;
	mov.b32 	%r132, 16;
	// begin inline asm
	shfl.sync.down.b32 %r125, %r126, %r132, %r133, %r134;
	// end inline asm
	// begin inline asm
	shfl.sync.down.b32 %r130, %r131, %r132, %r133, %r134;
	// end inline asm
	mov.b64 	%rd79, {%r125, %r130};
	mov.b64 	%fd109, %rd79;
	setp.gt.s32 	%p41, %r84, 15;
	setp.lt.f64 	%p42, %fd108, %fd109;
	selp.f64 	%fd54, %fd109, %fd108, %p42;
	selp.f64 	%fd380, %fd108, %fd54, %p41;
	setp.ne.s32 	%p43, %r84, 0;
	@%p43 bra 	$L__BB4_72;
	shr.u32 	%r135, %r47, 2;
	and.b32  	%r136, %r135, 248;
	mov.u32 	%r137, _ZZN3cub18CUB_300001_SM_10006detail6reduce28DeviceReduceSingleTileKernelINS2_10policy_hubIdjN4cuda3__47maximumIvEEE10Policy1000EPdSB_jS8_ddNS5_3std3__410__identityEEEvT0_T1_T2_T3_T4_T6_E12temp_storage;
	add.s32 	%r138, %r137, %r136;
	st.shared.f64 	[%r138+8], %fd54;
$L__BB4_72:
	bar.sync 	0;
	setp.ne.s32 	%p44, %r47, 0;
	@%p44 bra 	$L__BB4_74;
	ld.shared.f64 	%fd110, [_ZZN3cub18CUB_300001_SM_10006detail6reduce28DeviceReduceSingleTileKernelINS2_10policy_hubIdjN4cuda3__47maximumIvEEE10Policy1000EPdSB_jS8_ddNS5_3std3__410__identityEEEvT0_T1_T2_T3_T4_T6_E12temp_storage+16];
	setp.lt.f64 	%p45, %fd380, %fd110;
	selp.f64 	%fd111, %fd110, %fd380, %p45;
	ld.shared.f64 	%fd112, [_ZZN3cub18CUB_300001_SM_10006detail6reduce28DeviceReduceSingleTileKernelINS2_10policy_hubIdjN4cuda3__47maximumIvEEE10Policy1000EPdSB_jS8_ddNS5_3std3__410__identityEEEvT0_T1_T2_T3_T4_T6_E12temp_storage+24];
	setp.lt.f64 	%p46, %fd111, %fd112;
	selp.f64 	%fd113, %fd112, %fd111, %p46;
	ld.shared.f64 	%fd114, [_ZZN3cub18CUB_300001_SM_10006detail6reduce28DeviceReduceSingleTileKernelINS2_10policy_hubIdjN4cuda3__47maximumIvEEE10Policy1000EPdSB_jS8_ddNS5_3std3__410__identityEEEvT0_T1_T2_T3_T4_T6_E12temp_storage+32];
	setp.lt.f64 	%p47, %fd113, %fd114;
	selp.f64 	%fd115, %fd114, %fd113, %p47;
	ld.shared.f64 	%fd116, [_ZZN3cub18CUB_300001_SM_10006detail6reduce28DeviceReduceSingleTileKernelINS2_10policy_hubIdjN4cuda3__47maximumIvEEE10Policy1000EPdSB_jS8_ddNS5_3std3__410__identityEEEvT0_T1_T2_T3_T4_T6_E12temp_storage+40];
	setp.lt.f64 	%p48, %fd115, %fd116;
	selp.f64 	%fd117, %fd116, %fd115, %p48;
	ld.shared.f64 	%fd118, [_ZZN3cub18CUB_300001_SM_10006detail6reduce28DeviceReduceSingleTileKernelINS2_10policy_hubIdjN4cuda3__47maximumIvEEE10Policy1000EPdSB_jS8_ddNS5_3std3__410__identityEEEvT0_T1_T2_T3_T4_T6_E12temp_storage+48];
	setp.lt.f64 	%p49, %fd117, %fd118;
	selp.f64 	%fd119, %fd118, %fd117, %p49;
	ld.shared.f64 	%fd120, [_ZZN3cub18CUB_300001_SM_10006detail6reduce28DeviceReduceSingleTileKernelINS2_10policy_hubIdjN4cuda3__47maximumIvEEE10Policy1000EPdSB_jS8_ddNS5_3std3__410__identityEEEvT0_T1_T2_T3_T4_T6_E12temp_storage+56];
	setp.lt.f64 	%p50, %fd119, %fd120;
	selp.f64 	%fd121, %fd120, %fd119, %p50;
	ld.shared.f64 	%fd122, [_ZZN3cub18CUB_300001_SM_10006detail6reduce28DeviceReduceSingleTileKernelINS2_10policy_hubIdjN4cuda3__47maximumIvEEE10Policy1000EPdSB_jS8_ddNS5_3std3__410__identityEEEvT0_T1_T2_T3_T4_T6_E12temp_storage+64];
	setp.lt.f64 	%p51, %fd121, %fd122;
	selp.f64 	%fd380, %fd122, %fd121, %p51;
$L__BB4_74:
	mov.u32 	%r454, %tid.x;
	setp.ne.s32 	%p217, %r454, 0;
	@%p217 bra 	$L__BB4_76;
	setp.lt.f64 	%p218, %fd58, %fd380;
	selp.f64 	%fd353, %fd380, %fd58, %p218;
	st.global.f64 	[%rd1], %fd353;
$L__BB4_76:
	ret;

}
	// .globl	_ZN3cub18CUB_300001_SM_10006detail6reduce18DeviceReduceKernelINS2_10policy_hubIdjN4cuda3__47maximumIvEEE10Policy1000EPdjS8_dNS5_3std3__410__identityEEEvT0_PT3_T1_NS0_13GridEvenShareISI_EET2_T4_
.visible .entry _ZN3cub18CUB_300001_SM_10006detail6reduce18DeviceReduceKernelINS2_10policy_hubIdjN4cuda3__47maximumIvEEE10Policy1000EPdjS8_dNS5_3std3__410__identityEEEvT0_PT3_T1_NS0_13GridEvenShareISI_EET2_T4_(
	.param .u64 .ptr .align 1 _ZN3cub18CUB_300001_SM_10006detail6reduce18DeviceReduceKernelINS2_10policy_hubIdjN4cuda3__47maximumIvEEE10Policy1000EPdjS8_dNS5_3std3__410__identityEEEvT0_PT3_T1_NS0_13GridEvenShareISI_EET2_T4__param_0,
	.param .u64 .ptr .align 1 _ZN3cub18CUB_300001_SM_10006detail6reduce18DeviceReduceKernelINS2_10policy_hubIdjN4cuda3__47maximumIvEEE10Policy1000EPdjS8_dNS5_3std3__410__identityEEEvT0_PT3_T1_NS0_13GridEvenShareISI_EET2_T4__param_1,
	.param .u32 _ZN3cub18CUB_300001_SM_10006detail6reduce18DeviceReduceKernelINS2_10policy_hubIdjN4cuda3__47maximumIvEEE10Policy1000EPdjS8_dNS5_3std3__410__identityEEEvT0_PT3_T1_NS0_13GridEvenShareISI_EET2_T4__param_2,
	.param .align 4 .b8 _ZN3cub18CUB_300001_SM_10006detail6reduce18DeviceReduceKernelINS2_10policy_hubIdjN4cuda3__47maximumIvEEE10Policy1000EPdjS8_dNS5_3std3__410__identityEEEvT0_PT3_T1_NS0_13GridEvenShareISI_EET2_T4__param_3[40],
	.param .align 1 .b8 _ZN3cub18CUB_300001_SM_10006detail6reduce18DeviceReduceKernelINS2_10policy_hubIdjN4cuda3__47maximumIvEEE10Policy1000EPdjS8_dNS5_3std3__410__identityEEEvT0_PT3_T1_NS0_13GridEvenShareISI_EET2_T4__param_4[1],
	.param .align 1 .b8 _ZN3cub18CUB_300001_SM_10006detail6reduce18DeviceReduceKernelINS2_10policy_hubIdjN4cuda3__47maximumIvEEE10Policy1000EPdjS8_dNS5_3std3__410__identityEEEvT0_PT3_T1_NS0_13GridEvenShareISI_EET2_T4__param_5[1]
)
.maxntid 256
{
	.reg .pred 	%p<217>;
	.reg .b32 	%r<542>;
	.reg .b64 	%rd<197>;
	.reg .b64 	%fd<375>;
	// demoted variable
	.shared .align 8 .b8 _ZZN3cub18CUB_300001_SM_10006detail6reduce18DeviceReduceKernelINS2_10policy_hubIdjN4cuda3__47maximumIvEEE10Policy1000EPdjS8_dNS5_3std3__410__identityEEEvT0_PT3_T1_NS0_13GridEvenShareISI_EET2_T4_E12temp_storage[80];
	ld.param.u32 	%r1, [_ZN3cub18CUB_300001_SM_10006detail6reduce18DeviceReduceKernelINS2_10policy_hubIdjN4cuda3__47maximumIvEEE10Policy1000EPdjS8_dNS5_3std3__410__identityEEEvT0_PT3_T1_NS0_13GridEvenShareISI_EET2_T4__param_3+20];
	ld.param.u64 	%rd1, [_ZN3cub18CUB_300001_SM_10006detail6reduce18DeviceReduceKernelINS2_10policy_hubIdjN4cuda3__47maximumIvEEE10Policy1000EPdjS8_dNS5_3std3__410__identityEEEvT0_PT3_T1_NS0_13GridEvenShareISI_EET2_T4__param_0];
	ld.param.u32 	%r2, [_ZN3cub18CUB_300001_SM_10006detail6reduce18DeviceReduceKernelINS2_10policy_hubIdjN4cuda3__47maximumIvEEE10Policy1000EPdjS8_dNS5_3std3__410__identityEEEvT0_PT3_T1_NS0_13GridEvenShareISI_EET2_T4__param_3+24];
	mov.u32 	%r3, %ctaid.x;
	shl.b32 	%r4, %r2, 11;
	shl.b32 	%r5, %r3, 11;
	and.b64  	%rd3, %rd1, 31;
	setp.ne.s64 	%p1, %rd3, 0;
	@%p1 bra 	$L__BB5_36;
	sub.s32 	%r6, %r1, %r5;
	setp.gt.u32 	%p109, %r6, 2047;
	@%p109 bra 	$L__BB5_20;
	mov.u32 	%r7, %tid.x;
	setp.ge.u32 	%p158, %r7, %r6;
	mov.f64 	%fd355, 0d0000000000000000;
	mov.u32 	%r512, %r7;
	@%p158 bra 	$L__BB5_4;
	add.s32 	%r378, %r5, %r7;
	mul.wide.u32 	%rd157, %r378, 8;
	add.s64 	%rd156, %rd1, %rd157;
	// begin inline asm
	ld.global.nc.u64 %rd155, [%rd156];
	// end inline asm
	mov.b64 	%fd355, %rd155;
	add.s32 	%r512, %r7, 256;
$L__BB5_4:
	setp.ge.u32 	%p159, %r512, %r6;
	@%p159 bra 	$L__BB5_11;
	not.b32 	%r379, %r512;
	add.s32 	%r10, %r1, %r379;
	and.b32  	%r380, %r10, 768;
	setp.eq.s32 	%p160, %r380, 768;
	@%p160 bra 	$L__BB5_8;
	add.s32 	%r510, %r512, %r5;
	shr.u32 	%r381, %r10, 8;
	add.s32 	%r382, %r381, 1;
	and.b32  	%r383, %r382, 3;
	neg.s32 	%r509, %r383;
$L__BB5_7:
	.pragma "nounroll";
	mul.wide.u32 	%rd160, %r510, 8;
	add.s64 	%rd159, %rd1, %rd160;
	// begin inline asm
	ld.global.nc.u64 %rd158, [%rd159];
	// end inline asm
	mov.b64 	%fd269, %rd158;
	setp.lt.f64 	%p161, %fd355, %fd269;
	selp.f64 	%fd355, %fd269, %fd355, %p161;
	add.s32 	%r512, %r512, 256;
	add.s32 	%r510, %r510, 256;
	add.s32 	%r509, %r509, 1;
	setp.ne.s32 	%p162, %r509, 0;
	@%p162 bra 	$L__BB5_7;
$L__BB5_8:
	sub.s32 	%r384, %r10, %r5;
	setp.lt.u32 	%p163, %r384, 768;
	@%p163 bra 	$L__BB5_11;
	add.s32 	%r514, %r512, 512;
	add.s32 	%r513, %r512, %r5;
$L__BB5_10:
	mul.wide.u32 	%rd169, %r513, 8;
	add.s64 	%rd162, %rd1, %rd169;
	// begin inline asm
	ld.global.nc.u64 %rd161, [%rd162];
	// end inline asm
	mov.b64 	%fd270, %rd161;
	setp.lt.f64 	%p164, %fd355, %fd270;
	selp.f64 	%fd271, %fd270, %fd355, %p164;
	add.s32 	%r385, %r513, 256;
	mul.wide.u32 	%rd170, %r385, 8;
	add.s64 	%rd164, %rd1, %rd170;
	// begin inline asm
	ld.global.nc.u64 %rd163, [%rd164];
	// end inline asm
	mov.b64 	%fd272, %rd163;
	setp.lt.f64 	%p165, %fd271, %fd272;
	selp.f64 	%fd273, %fd272, %fd271, %p165;
	add.s32 	%r386, %r513, 512;
	mul.wide.u32 	%rd171, %r386, 8;
	add.s64 	%rd166, %rd1, %rd171;
	// begin inline asm
	ld.global.nc.u64 %rd165, [%rd166];
	// end inline asm
	mov.b64 	%fd274, %rd165;
	setp.lt.f64 	%p166, %fd273, %fd274;
	selp.f64 	%fd275, %fd274, %fd273, %p166;
	add.s32 	%r387, %r513, 768;
	mul.wide.u32 	%rd172, %r387, 8;
	add.s64 	%rd168, %rd1, %rd172;
	// begin inline asm
	ld.global.nc.u64 %rd167, [%rd168];
	// end inline asm
	mov.b64 	%fd276, %rd167;
	setp.lt.f64 	%p167, %fd275, %fd276;
	selp.f64 	%fd355, %fd276, %fd275, %p167;
	add.s32 	%r24, %r514, 1024;
	add.s32 	%r388, %r514, 512;
	add.s32 	%r513, %r513, 1024;
	setp.lt.s32 	%p168, %r388, %r6;
	mov.u32 	%r514, %r24;
	@%p168 bra 	$L__BB5_10;
$L__BB5_11:
	setp.lt.u32 	%p169, %r6, 256;
	@%p169 bra 	$L__BB5_16;
	// begin inline asm
	mov.u32 %r452, %laneid;
	// end inline asm
	mov.b64 	%rd183, %fd355;
	mov.b64 	{%r454, %r459}, %rd183;
	mov.b32 	%r460, 1;
	mov.b32 	%r501, 31;
	mov.b32 	%r502, -1;
	// begin inline asm
	shfl.sync.down.b32 %r453, %r454, %r460, %r501, %r502;
	// end inline asm
	// begin inline asm
	shfl.sync.down.b32 %r458, %r459, %r460, %r501, %r502;
	// end inline asm
	mov.b64 	%rd184, {%r453, %r458};
	mov.b64 	%fd324, %rd184;
	setp.gt.s32 	%p197, %r452, 30;
	setp.lt.f64 	%p198, %fd355, %fd324;
	selp.f64 	%fd325, %fd324, %fd355, %p198;
	selp.f64 	%fd326, %fd355, %fd325, %p197;
	mov.b64 	%rd185, %fd326;
	mov.b64 	{%r464, %r469}, %rd185;
	mov.b32 	%r470, 2;
	// begin inline asm
	shfl.sync.down.b32 %r463, %r464, %r470, %r501, %r502;
	// end inline asm
	// begin inline asm
	shfl.sync.down.b32 %r468, %r469, %r470, %r501, %r502;
	// end inline asm
	mov.b64 	%rd186, {%r463, %r468};
	mov.b64 	%fd327, %rd186;
	setp.gt.s32 	%p199, %r452, 29;
	setp.lt.f64 	%p200, %fd326, %fd327;
	selp.f64 	%fd328, %fd327, %fd326, %p200;
	selp.f64 	%fd329, %fd326, %fd328, %p199;
	mov.b64 	%rd187, %fd329;
	mov.b64 	{%r474, %r479}, %rd187;
	mov.b32 	%r480, 4;
	// begin inline asm
	shfl.sync.down.b32 %r473, %r474, %r480, %r501, %r502;
	// end inline asm
	// begin inline asm
	shfl.sync.down.b32 %r478, %r479, %r480, %r501, %r502;
	// end inline asm
	mov.b64 	%rd188, {%r473, %r478};
	mov.b64 	%fd330, %rd188;
	setp.gt.s32 	%p201, %r452, 27;
	setp.lt.f64 	%p202, %fd329, %fd330;
	selp.f64 	%fd331, %fd330, %fd329, %p202;
	selp.f64 	%fd332, %fd329, %fd331, %p201;
	mov.b64 	%rd189, %fd332;
	mov.b64 	{%r484, %r489}, %rd189;
	mov.b32 	%r490, 8;
	// begin inline asm
	shfl.sync.down.b32 %r483, %r484, %r490, %r501, %r502;
	// end inline asm
	// begin inline asm
	shfl.sync.down.b32 %r488, %r489, %r490, %r501, %r502;
	// end inline asm
	mov.b64 	%rd190, {%r483, %r488};
	mov.b64 	%fd333, %rd190;
	setp.gt.s32 	%p203, %r452, 23;
	setp.lt.f64 	%p204, %fd332, %fd333;
	selp.f64 	%fd334, %fd333, %fd332, %p204;
	selp.f64 	%fd335, %fd332, %fd334, %p203;
	mov.b64 	%rd191, %fd335;
	mov.b64 	{%r494, %r499}, %rd191;
	mov.b32 	%r500, 16;
	// begin inline asm
	shfl.sync.down.b32 %r493, %r494, %r500, %r501, %r502;
	// end inline asm
	// begin inline asm
	shfl.sync.down.b32 %r498, %r499, %r500, %r501, %r502;
	// end inline asm
	mov.b64 	%rd192, {%r493, %r498};
	mov.b64 	%fd336, %rd192;
	setp.gt.s32 	%p205, %r452, 15;
	setp.lt.f64 	%p206, %fd335, %fd336;
	selp.f64 	%fd10, %fd336, %fd335, %p206;
	selp.f64 	%fd374, %fd335, %fd10, %p205;
	setp.ne.s32 	%p207, %r452, 0;
	@%p207 bra 	$L__BB5_14;
	shr.u32 	%r503, %r7, 2;
	and.b32  	%r504, %r503, 248;
	mov.u32 	%r505, _ZZN3cub18CUB_300001_SM_10006detail6reduce18DeviceReduceKernelINS2_10policy_hubIdjN4cuda3__47maximumIvEEE10Policy1000EPdjS8_dNS5_3std3__410__identityEEEvT0_PT3_T1_NS0_13GridEvenShareISI_EET2_T4_E12temp_storage;
	add.s32 	%r506, %r505, %r504;
	st.shared.f64 	[%r506+8], %fd10;
$L__BB5_14:
	bar.sync 	0;
	setp.ne.s32 	%p208, %r7, 0;
	@%p208 bra 	$L__BB5_71;
	ld.shared.f64 	%fd337, [_ZZN3cub18CUB_300001_SM_10006detail6reduce18DeviceReduceKernelINS2_10policy_hubIdjN4cuda3__47maximumIvEEE10Policy1000EPdjS8_dNS5_3std3__410__identityEEEvT0_PT3_T1_NS0_13GridEvenShareISI_EET2_T4_E12temp_storage+16];
	setp.lt.f64 	%p209, %fd374, %fd337;
	selp.f64 	%fd338, %fd337, %fd374, %p209;
	ld.shared.f64 	%fd339, [_ZZN3cub18CUB_300001_SM_10006detail6reduce18DeviceReduceKernelINS2_10policy_hubIdjN4cuda3__47maximumIvEEE10Policy1000EPdjS8_dNS5_3std3__410__identityEEEvT0_PT3_T1_NS0_13GridEvenShareISI_EET2_T4_E12temp_storage+24];
	setp.lt.f64 	%p210, %fd338, %fd339;
	selp.f64 	%fd340, %fd339, %fd338, %p210;
	ld.shared.f64 	%fd341, [_ZZN3cub18CUB_300001_SM_10006detail6reduce18DeviceReduceKernelINS2_10policy_hubIdjN4cuda3__47maximumIvEEE10Policy1000EPdjS8_dNS5_3std3__410__identityEEEvT0_PT3_T1_NS0_13GridEvenShareISI_EET2_T4_E12temp_storage+32];
	setp.lt.f64 	%p211, %fd340, %fd341;
	selp.f64 	%fd342, %fd341, %fd340, %p211;
	ld.shared.f64 	%fd343, [_ZZN3cub18CUB_300001_SM_10006detail6reduce18DeviceReduceKernelINS2_10policy_hubIdjN4cuda3__47maximumIvEEE10Policy1000EPdjS8_dNS5_3std3__410__identityEEEvT0_PT3_T1_NS0_13GridEvenShareISI_EET2_T4_E12temp_storage+40];
	setp.lt.f64 	%p212, %fd342, %fd343;
	selp.f64 	%fd344, %fd343, %fd342, %p212;
	ld.shared.f64 	%fd345, [_ZZN3cub18CUB_300001_SM_10006detail6reduce18DeviceReduceKernelINS2_10policy_hubIdjN4cuda3__47maximumIvEEE10Policy1000EPdjS8_dNS5_3std3__410__identityEEEvT0_PT3_T1_NS0_13GridEvenShareISI_EET2_T4_E12temp_storage+48];
	setp.lt.f64 	%p213, %fd344, %fd345;
	selp.f64 	%fd346, %fd345, %fd344, %p213;
	ld.shared.f64 	%fd347, [_ZZN3cub18CUB_300001_SM_10006detail6reduce18DeviceReduceKernelINS2_10policy_hubIdjN4cuda3__47maximumIvEEE10Policy1000EPdjS8_dNS5_3std3__410__identityEEEvT0_PT3_T1_NS0_13GridEvenShareISI_EET2_T4_E12temp_storage+56];
	setp.lt.f64 	%p214, %fd346, %fd347;
	selp.f64 	%fd348, %fd347, %fd346, %p214;
	ld.shared.f64 	%fd349, [_ZZN3cub18CUB_300001_SM_10006detail6reduce18DeviceReduceKernelINS2_10policy_hubIdjN4cuda3__47maximumIvEEE10Policy1000EPdjS8_dNS5_3std3__410__identityEEEvT0_PT3_T1_NS0_13GridEvenShareISI_EET2_T4_E12temp_storage+64];
	setp.lt.f64 	%p215, %fd348, %fd349;
	selp.f64 	%fd374, %fd349, %fd348, %p215;
	bra.uni 	$L__BB5_71;
$L__BB5_16:
	// begin inline asm
	mov.u32 %r389, %laneid;
	// end inline asm
	and.b32  	%r440, %r7, 992;
	add.s32 	%r441, %r440, 32;
	setp.gt.u32 	%p170, %r441, %r6;
	not.b32 	%r442, %r440;
	add.s32 	%r443, %r6, %r442;
	selp.b32 	%r438, %r443, 31, %p170;
	mov.b64 	%rd173, %fd355;
	mov.b64 	{%r391, %r396}, %rd173;
	mov.b32 	%r397, 1;
	mov.b32 	%r439, -1;
	// begin inline asm
	shfl.sync.down.b32 %r390, %r391, %r397, %r438, %r439;
	// end inline asm
	// begin inline asm
	shfl.sync.down.b32 %r395, %r396, %r397, %r438, %r439;
	// end inline asm
	mov.b64 	%rd174, {%r390, %r395};
	mov.b64 	%fd277, %rd174;
	setp.lt.s32 	%p171, %r389, %r438;
	setp.lt.f64 	%p172, %fd355, %fd277;
	selp.f64 	%fd278, %fd277, %fd355, %p172;
	selp.f64 	%fd279, %fd278, %fd355, %p171;
	mov.b64 	%rd175, %fd279;
	mov.b64 	{%r401, %r406}, %rd175;
	mov.b32 	%r407, 2;
	// begin inline asm
	shfl.sync.down.b32 %r400, %r401, %r407, %r438, %r439;
	// end inline asm
	// begin inline asm
	shfl.sync.down.b32 %r405, %r406, %r407, %r438, %r439;
	// end inline asm
	mov.b64 	%rd176, {%r400, %r405};
	mov.b64 	%fd280, %rd176;
	add.s32 	%r444, %r389, 2;
	setp.gt.s32 	%p173, %r444, %r438;
	setp.lt.f64 	%p174, %fd279, %fd280;
	selp.f64 	%fd281, %fd280, %fd279, %p174;
	selp.f64 	%fd282, %fd279, %fd281, %p173;
	mov.b64 	%rd177, %fd282;
	mov.b64 	{%r411, %r416}, %rd177;
	mov.b32 	%r417, 4;
	// begin inline asm
	shfl.sync.down.b32 %r410, %r411, %r417, %r438, %r439;
	// end inline asm
	// begin inline asm
	shfl.sync.down.b32 %r415, %r416, %r417, %r438, %r439;
	// end inline asm
	mov.b64 	%rd178, {%r410, %r415};
	mov.b64 	%fd283, %rd178;
	add.s32 	%r445, %r389, 4;
	setp.gt.s32 	%p175, %r445, %r438;
	setp.lt.f64 	%p176, %fd282, %fd283;
	selp.f64 	%fd284, %fd283, %fd282, %p176;
	selp.f64 	%fd285, %fd282, %fd284, %p175;
	mov.b64 	%rd179, %fd285;
	mov.b64 	{%r421, %r426}, %rd179;
	mov.b32 	%r427, 8;
	// begin inline asm
	shfl.sync.down.b32 %r420, %r421, %r427, %r438, %r439;
	// end inline asm
	// begin inline asm
	shfl.sync.down.b32 %r425, %r426, %r427, %r438, %r439;
	// end inline asm
	mov.b64 	%rd180, {%r420, %r425};
	mov.b64 	%fd286, %rd180;
	add.s32 	%r446, %r389, 8;
	setp.gt.s32 	%p177, %r446, %r438;
	setp.lt.f64 	%p178, %fd285, %fd286;
	selp.f64 	%fd287, %fd286, %fd285, %p178;
	selp.f64 	%fd288, %fd285, %fd287, %p177;
	mov.b64 	%rd181, %fd288;
	mov.b64 	{%r431, %r436}, %rd181;
	mov.b32 	%r437, 16;
	// begin inline asm
	shfl.sync.down.b32 %r430, %r431, %r437, %r438, %r439;
	// end inline asm
	// begin inline asm
	shfl.sync.down.b32 %r435, %r436, %r437, %r438, %r439;
	// end inline asm
	mov.b64 	%rd182, {%r430, %r435};
	mov.b64 	%fd289, %rd182;
	add.s32 	%r447, %r389, 16;
	setp.gt.s32 	%p179, %r447, %r438;
	setp.lt.f64 	%p180, %fd288, %fd289;
	selp.f64 	%fd290, %fd289, %fd288, %p180;
	selp.f64 	%fd374, %fd288, %fd290, %p179;
	setp.ne.s32 	%p181, %r389, 0;
	@%p181 bra 	$L__BB5_18;
	shr.u32 	%r448, %r7, 2;
	and.b32  	%r449, %r448, 248;
	mov.u32 	%r450, _ZZN3cub18CUB_300001_SM_10006detail6reduce18DeviceReduceKernelINS2_10policy_hubIdjN4cuda3__47maximumIvEEE10Policy1000EPdjS8_dNS5_3std3__410__identityEEEvT0_PT3_T1_NS0_13GridEvenShareISI_EET2_T4_E12temp_storage;
	add.s32 	%r451, %r450, %r449;
	st.shared.f64 	[%r451+8], %fd374;
$L__BB5_18:
	bar.sync 	0;
	setp.ne.s32 	%p182, %r7, 0;
	@%p182 bra 	$L__BB5_71;
	setp.gt.u32 	%p183, %r6, 32;
	ld.shared.f64 	%fd291, [_ZZN3cub18CUB_300001_SM_10006detail6reduce18DeviceReduceKernelINS2_10policy_hubIdjN4cuda3__47maximumIvEEE10Policy1000EPdjS8_dNS5_3std3__410__identityEEEvT0_PT3_T1_NS0_13GridEvenShareISI_EET2_T4_E12temp_storage+16];
	setp.lt.f64 	%p184, %fd374, %fd291;
	selp.f64 	%fd293, %fd291, %fd374, %p184;
	selp.f64 	%fd294, %fd293, %fd374, %p183;
	setp.gt.u32 	%p185, %r6, 64;
	ld.shared.f64 	%fd296, [_ZZN3cub18CUB_300001_SM_10006detail6reduce18DeviceReduceKernelINS2_10policy_hubIdjN4cuda3__47maximumIvEEE10Policy1000EPdjS8_dNS5_3std3__410__identityEEEvT0_PT3_T1_NS0_13GridEvenShareISI_EET2_T4_E12temp_storage+24];
	setp.lt.f64 	%p186, %fd294, %fd296;
	selp.f64 	%fd298, %fd296, %fd294, %p186;
	selp.f64 	%fd299, %fd298, %fd294, %p185;
	setp.gt.u32 	%p187, %r6, 96;
	ld.shared.f64 	%fd301, [_ZZN3cub18CUB_300001_SM_10006detail6reduce18DeviceReduceKernelINS2_10policy_hubIdjN4cuda3__47maximumIvEEE10Policy1000EPdjS8_dNS5_3std3__410__identityEEEvT0_PT3_T1_NS0_13GridEvenShareISI_EET2_T4_E12temp_storage+32];
	setp.lt.f64 	%p188, %fd299, %fd301;
	selp.f64 	%fd303, %fd301, %fd299, %p188;
	selp.f64 	%fd304, %fd303, %fd299, %p187;
	setp.gt.u32 	%p189, %r6, 128;
	ld.shared.f64 	%fd306, [_ZZN3cub18CUB_300001_SM_10006detail6reduce18DeviceReduceKernelINS2_10policy_hubIdjN4cuda3__47maximumIvEEE10Policy1000EPdjS8_dNS5_3std3__410__identityEEEvT0_PT3_T1_NS0_13GridEvenShareISI_EET2_T4_E12temp_storage+40];
	setp.lt.f64 	%p190, %fd304, %fd306;
	selp.f64 	%fd308, %fd306, %fd304, %p190;
	selp.f64 	%fd309, %fd308, %fd304, %p189;
	setp.gt.u32 	%p191, %r6, 160;
	ld.shared.f64 	%fd311, [_ZZN3cub18CUB_300001_SM_10006detail6reduce18DeviceReduceKernelINS2_10policy_hubIdjN4cuda3__47maximumIvEEE10Policy1000EPdjS8_dNS5_3std3__410__identityEEEvT0_PT3_T1_NS0_13GridEvenShareISI_EET2_T4_E12temp_storage+48];
	setp.lt.f64 	%p192, %fd309, %fd311;
	selp.f64 	%fd313, %fd311, %fd309, %p192;
	selp.f64 	%fd314, %fd313, %fd309, %p191;
	setp.gt.u32 	%p193, %r6, 192;
	ld.shared.f64 	%fd316, [_ZZN3cub18CUB_300001_SM_10006detail6reduce18DeviceReduceKernelINS2_10policy_hubIdjN4cuda3__47maximumIvEEE10Policy1000EPdjS8_dNS5_3std3__410__identityEEEvT0_PT3_T1_NS0_13GridEvenShareISI_EET2_T4_E12temp_storage+56];
	setp.lt.f64 	%p194, %fd314, %fd316;
	selp.f64 	%fd318, %fd316, %fd314, %p194;
	selp.f64 	%fd319, %fd318, %fd314, %p193;
	setp.gt.u32 	%p195, %r6, 224;
	ld.shared.f64 	%fd321, [_ZZN3cub18CUB_300001_SM_10006detail6reduce18DeviceReduceKernelINS2_10policy_hubIdjN4cuda3__47maximumIvEEE10Policy1000EPdjS8_dNS5_3std3__410__identityEEEvT0_PT3_T1_NS0_13GridEvenShareISI_EET2_T4_E12temp_storage+64];
	setp.lt.f64 	%p196, %fd319, %fd321;
	selp.f64 	%fd323, %fd321, %fd319, %p196;
	selp.f64 	%fd374, %fd323, %fd319, %p195;
	bra.uni 	$L__BB5_71;
$L__BB5_20:
	mov.u32 	%r26, %tid.x;
	shl.b32 	%r305, %r26, 2;
	add.s32 	%r306, %r5, %r305;
	mul.wide.u32 	%rd113, %r306, 8;
	add.s64 	%rd103, %rd1, %rd113;
	// begin inline asm
	ld.global.nc.v2.u64 {%rd101, %rd102}, [%rd103];
	// end inline asm
	add.s64 	%rd106, %rd103, 16;
	// begin inline asm
	ld.global.nc.v2.u64 {%rd104, %rd105}, [%rd106];
	// end inline asm
	mov.b64 	%fd203, %rd101;
	mov.b64 	%fd204, %rd102;
	mov.b64 	%fd205, %rd104;
	mov.b64 	%fd206, %rd105;
	add.s64 	%rd109, %rd103, 8192;
	// begin inline asm
	ld.global.nc.v2.u64 {%rd107, %rd108}, [%rd109];
	// end inline asm
	add.s64 	%rd112, %rd103, 8208;
	// begin inline asm
	ld.global.nc.v2.u64 {%rd110, %rd111}, [%rd112];
	// end inline asm
	mov.b64 	%fd207, %rd107;
	mov.b64 	%fd208, %rd108;
	mov.b64 	%fd209, %rd110;
	mov.b64 	%fd210, %rd111;
	setp.lt.f64 	%p110, %fd203, %fd204;
	selp.f64 	%fd211, %fd204, %fd203, %p110;
	setp.lt.f64 	%p111, %fd211, %fd205;
	selp.f64 	%fd212, %fd205, %fd211, %p111;
	setp.lt.f64 	%p112, %fd212, %fd206;
	selp.f64 	%fd213, %fd206, %fd212, %p112;
	setp.lt.f64 	%p113, %fd213, %fd207;
	selp.f64 	%fd214, %fd207, %fd213, %p113;
	setp.lt.f64 	%p114, %fd214, %fd208;
	selp.f64 	%fd215, %fd208, %fd214, %p114;
	setp.lt.f64 	%p115, %fd215, %fd209;
	selp.f64 	%fd216, %fd209, %fd215, %p115;
	setp.lt.f64 	%p116, %fd216, %fd210;
	selp.f64 	%fd361, %fd210, %fd216, %p116;
	setp.lt.u32 	%p117, %r6, %r4;
	@%p117 bra 	$L__BB5_32;
	add.s32 	%r27, %r4, %r5;
	add.s32 	%r516, %r27, 256;
	add.s32 	%r515, %r27, %r26;
	mov.b32 	%r517, 0;
$L__BB5_22:
	add.s32 	%r5, %r5, %r4;
	add.s32 	%r308, %r1, -2048;
	setp.gt.u32 	%p118, %r5, %r308;
	@%p118 bra 	$L__BB5_24;
	cvt.u64.u32 	%rd126, %r5;
	cvt.u64.u32 	%rd127, %r305;
	add.s64 	%rd128, %rd126, %rd127;
	shl.b64 	%rd129, %rd128, 3;
	add.s64 	%rd116, %rd1, %rd129;
	// begin inline asm
	ld.global.nc.v2.u64 {%rd114, %rd115}, [%rd116];
	// end inline asm
	add.s64 	%rd119, %rd116, 16;
	// begin inline asm
	ld.global.nc.v2.u64 {%rd117, %rd118}, [%rd119];
	// end inline asm
	mov.b64 	%fd217, %rd114;
	mov.b64 	%fd218, %rd115;
	mov.b64 	%fd219, %rd117;
	mov.b64 	%fd220, %rd118;
	add.s64 	%rd122, %rd116, 8192;
	// begin inline asm
	ld.global.nc.v2.u64 {%rd120, %rd121}, [%rd122];
	// end inline asm
	add.s64 	%rd125, %rd116, 8208;
	// begin inline asm
	ld.global.nc.v2.u64 {%rd123, %rd124}, [%rd125];
	// end inline asm
	mov.b64 	%fd221, %rd120;
	mov.b64 	%fd222, %rd121;
	mov.b64 	%fd223, %rd123;
	mov.b64 	%fd224, %rd124;
	setp.lt.f64 	%p119, %fd361, %fd217;
	selp.f64 	%fd225, %fd217, %fd361, %p119;
	setp.lt.f64 	%p120, %fd225, %fd218;
	selp.f64 	%fd226, %fd218, %fd225, %p120;
	setp.lt.f64 	%p121, %fd226, %fd219;
	selp.f64 	%fd227, %fd219, %fd226, %p121;
	setp.lt.f64 	%p122, %fd227, %fd220;
	selp.f64 	%fd228, %fd220, %fd227, %p122;
	setp.lt.f64 	%p123, %fd228, %fd221;
	selp.f64 	%fd229, %fd221, %fd228, %p123;
	setp.lt.f64 	%p124, %fd229, %fd222;
	selp.f64 	%fd230, %fd222, %fd229, %p124;
	setp.lt.f64 	%p125, %fd230, %fd223;
	selp.f64 	%fd231, %fd223, %fd230, %p125;
	setp.lt.f64 	%p126, %fd231, %fd224;
	selp.f64 	%fd361, %fd224, %fd231, %p126;
	sub.s32 	%r310, %r1, %r5;
	setp.lt.u32 	%p127, %r310, %r4;
	add.s32 	%r517, %r517, 1;
	add.s32 	%r516, %r516, %r4;
	add.s32 	%r515, %r515, %r4;
	@%p127 bra 	$L__BB5_32;
	bra.uni 	$L__BB5_22;
$L__BB5_24:
	setp.le.u32 	%p128, %r1, %r5;
	@%p128 bra 	$L__BB5_32;
	sub.s32 	%r38, %r1, %r5;
	setp.ge.s32 	%p129, %r26, %r38;
	@%p129 bra 	$L__BB5_32;
	not.b32 	%r311, %r26;
	add.s32 	%r312, %r1, %r311;
	sub.s32 	%r313, %r312, %r27;
	mul.lo.s32 	%r314, %r2, %r517;
	shl.b32 	%r315, %r314, 11;
	sub.s32 	%r39, %r313, %r315;
	shr.u32 	%r316, %r312, 8;
	add.s32 	%r40, %r316, 1;
	and.b32  	%r317, %r312, 768;
	setp.eq.s32 	%p130, %r317, 768;
	mov.u32 	%r522, %r26;
	@%p130 bra 	$L__BB5_29;
	and.b32  	%r318, %r40, 3;
	neg.s32 	%r519, %r318;
	mov.u32 	%r522, %r26;
$L__BB5_28:
	.pragma "nounroll";
	mul.wide.u32 	%rd132, %r515, 8;
	add.s64 	%rd131, %rd1, %rd132;
	// begin inline asm
	ld.global.nc.u64 %rd130, [%rd131];
	// end inline asm
	mov.b64 	%fd233, %rd130;
	setp.lt.f64 	%p131, %fd361, %fd233;
	selp.f64 	%fd361, %fd233, %fd361, %p131;
	add.s32 	%r522, %r522, 256;
	add.s32 	%r515, %r515, 256;
	add.s32 	%r519, %r519, 1;
	setp.ne.s32 	%p132, %r519, 0;
	@%p132 bra 	$L__BB5_28;
$L__BB5_29:
	setp.lt.u32 	%p133, %r39, 768;
	@%p133 bra 	$L__BB5_32;
	add.s32 	%r524, %r522, 512;
	add.s32 	%r523, %r522, %r516;
$L__BB5_31:
	add.s32 	%r319, %r523, -256;
	mul.wide.u32 	%rd141, %r319, 8;
	add.s64 	%rd134, %rd1, %rd141;
	// begin inline asm
	ld.global.nc.u64 %rd133, [%rd134];
	// end inline asm
	mov.b64 	%fd234, %rd133;
	setp.lt.f64 	%p134, %fd361, %fd234;
	selp.f64 	%fd235, %fd234, %fd361, %p134;
	mul.wide.u32 	%rd142, %r523, 8;
	add.s64 	%rd136, %rd1, %rd142;
	// begin inline asm
	ld.global.nc.u64 %rd135, [%rd136];
	// end inline asm
	mov.b64 	%fd236, %rd135;
	setp.lt.f64 	%p135, %fd235, %fd236;
	selp.f64 	%fd237, %fd236, %fd235, %p135;
	add.s32 	%r320, %r523, 256;
	mul.wide.u32 	%rd143, %r320, 8;
	add.s64 	%rd138, %rd1, %rd143;
	// begin inline asm
	ld.global.nc.u64 %rd137, [%rd138];
	// end inline asm
	mov.b64 	%fd238, %rd137;
	setp.lt.f64 	%p136, %fd237, %fd238;
	selp.f64 	%fd239, %fd238, %fd237, %p136;
	add.s32 	%r321, %r523, 512;
	mul.wide.u32 	%rd144, %r321, 8;
	add.s64 	%rd140, %rd1, %rd144;
	// begin inline asm
	ld.global.nc.u64 %rd139, [%rd140];
	// end inline asm
	mov.b64 	%fd240, %rd139;
	setp.lt.f64 	%p137, %fd239, %fd240;
	selp.f64 	%fd361, %fd240, %fd239, %p137;
	add.s32 	%r53, %r524, 1024;
	add.s32 	%r322, %r524, 512;
	add.s32 	%r523, %r523, 1024;
	setp.lt.s32 	%p138, %r322, %r38;
	mov.u32 	%r524, %r53;
	@%p138 bra 	$L__BB5_31;
$L__BB5_32:
	// begin inline asm
	mov.u32 %r323, %laneid;
	// end inline asm
	mov.b64 	%rd145, %fd361;
	mov.b64 	{%r325, %r330}, %rd145;
	mov.b32 	%r331, 1;
	mov.b32 	%r372, 31;
	mov.b32 	%r373, -1;
	// begin inline asm
	shfl.sync.down.b32 %r324, %r325, %r331, %r372, %r373;
	// end inline asm
	// begin inline asm
	shfl.sync.down.b32 %r329, %r330, %r331, %r372, %r373;
	// end inline asm
	mov.b64 	%rd146, {%r324, %r329};
	mov.b64 	%fd241, %rd146;
	setp.gt.s32 	%p139, %r323, 30;
	setp.lt.f64 	%p140, %fd361, %fd241;
	selp.f64 	%fd242, %fd241, %fd361, %p140;
	selp.f64 	%fd243, %fd361, %fd242, %p139;
	mov.b64 	%rd147, %fd243;
	mov.b64 	{%r335, %r340}, %rd147;
	mov.b32 	%r341, 2;
	// begin inline asm
	shfl.sync.down.b32 %r334, %r335, %r341, %r372, %r373;
	// end inline asm
	// begin inline asm
	shfl.sync.down.b32 %r339, %r340, %r341, %r372, %r373;
	// end inline asm
	mov.b64 	%rd148, {%r334, %r339};
	mov.b64 	%fd244, %rd148;
	setp.gt.s32 	%p141, %r323, 29;
	setp.lt.f64 	%p142, %fd243, %fd244;
	selp.f64 	%fd245, %fd244, %fd243, %p142;
	selp.f64 	%fd246, %fd243, %fd245, %p141;
	mov.b64 	%rd149, %fd246;
	mov.b64 	{%r345, %r350}, %rd149;
	mov.b32 	%r351, 4;
	// begin inline asm
	shfl.sync.down.b32 %r344, %r345, %r351, %r372, %r373;
	// end inline asm
	// begin inline asm
	shfl.sync.down.b32 %r349, %r350, %r351, %r372, %r373;
	// end inline asm
	mov.b64 	%rd150, {%r344, %r349};
	mov.b64 	%fd247, %rd150;
	setp.gt.s32 	%p143, %r323, 27;
	setp.lt.f64 	%p144, %fd246, %fd247;
	selp.f64 	%fd248, %fd247, %fd246, %p144;
	selp.f64 	%fd249, %fd246, %fd248, %p143;
	mov.b64 	%rd151, %fd249;
	mov.b64 	{%r355, %r360}, %rd151;
	mov.b32 	%r361, 8;
	// begin inline asm
	shfl.sync.down.b32 %r354, %r355, %r361, %r372, %r373;
	// end inline asm
	// begin inline asm
	shfl.sync.down.b32 %r359, %r360, %r361, %r372, %r373;
	// end inline asm
	mov.b64 	%rd152, {%r354, %r359};
	mov.b64 	%fd250, %rd152;
	setp.gt.s32 	%p145, %r323, 23;
	setp.lt.f64 	%p146, %fd249, %fd250;
	selp.f64 	%fd251, %fd250, %fd249, %p146;
	selp.f64 	%fd252, %fd249, %fd251, %p145;
	mov.b64 	%rd153, %fd252;
	mov.b64 	{%r365, %r370}, %rd153;
	mov.b32 	%r371, 16;
	// begin inline asm
	shfl.sync.down.b32 %r364, %r365, %r371, %r372, %r373;
	// end inline asm
	// begin inline asm
	shfl.sync.down.b32 %r369, %r370, %r371, %r372, %r373;
	// end inline asm
	mov.b64 	%rd154, {%r364, %r369};
	mov.b64 	%fd253, %rd154;
	setp.gt.s32 	%p147, %r323, 15;
	setp.lt.f64 	%p148, %fd252, %fd253;
	selp.f64 	%fd25, %fd253, %fd252, %p148;
	selp.f64 	%fd374, %fd252, %fd25, %p147;
	setp.ne.s32 	%p149, %r323, 0;
	@%p149 bra 	$L__BB5_34;
	shr.u32 	%r374, %r26, 2;
	and.b32  	%r375, %r374, 248;
	mov.u32 	%r376, _ZZN3cub18CUB_300001_SM_10006detail6reduce18DeviceReduceKernelINS2_10policy_hubIdjN4cuda3__47maximumIvEEE10Policy1000EPdjS8_dNS5_3std3__410__identityEEEvT0_PT3_T1_NS0_13GridEvenShareISI_EET2_T4_E12temp_storage;
	add.s32 	%r377, %r376, %r375;
	st.shared.f64 	[%r377+8], %fd25;
$L__BB5_34:
	bar.sync 	0;
	setp.ne.s32 	%p150, %r26, 0;
	@%p150 bra 	$L__BB5_71;
	ld.shared.f64 	%fd254, [_ZZN3cub18CUB_300001_SM_10006detail6reduce18DeviceReduceKernelINS2_10policy_hubIdjN4cuda3__47maximumIvEEE10Policy1000EPdjS8_dNS5_3std3__410__identityEEEvT0_PT3_T1_NS0_13GridEvenShareISI_EET2_T4_E12temp_storage+16];
	setp.lt.f64 	%p151, %fd374, %fd254;
	selp.f64 	%fd255, %fd254, %fd374, %p151;
	ld.shared.f64 	%fd256, [_ZZN3cub18CUB_300001_SM_10006detail6reduce18DeviceReduceKernelINS2_10policy_hubIdjN4cuda3__47maximumIvEEE10Policy1000EPdjS8_dNS5_3std3__410__identityEEEvT0_PT3_T1_NS0_13GridEvenShareISI_EET2_T4_E12temp_storage+24];
	setp.lt.f64 	%p152, %fd255, %fd256;
	selp.f64 	%fd257, %fd256, %fd255, %p152;
	ld.shared.f64 	%fd258, [_ZZN3cub18CUB_300001_SM_10006detail6reduce18DeviceReduceKernelINS2_10policy_hubIdjN4cuda3__47maximumIvEEE10Policy1000EPdjS8_dNS5_3std3__410__identityEEEvT0_PT3_T1_NS0_13GridEvenShareISI_EET2_T4_E12temp_storage+32];
	setp.lt.f64 	%p153, %fd257, %fd258;
	selp.f64 	%fd259, %fd258, %fd257, %p153;
	ld.shared.f64 	%fd260, [_ZZN3cub18CUB_300001_SM_10006detail6reduce18DeviceReduceKernelINS2_10policy_hubIdjN4cuda3__47maximumIvEEE10Policy1000EPdjS8_dNS5_3std3__410__identityEEEvT0_PT3_T1_NS0_13GridEvenShareISI_EET2_T4_E12temp_storage+40];
	setp.lt.f64 	%p154, %fd259, %fd260;
	selp.f64 	%fd261, %fd260, %fd259, %p154;
	ld.shared.f64 	%fd262, [_ZZN3cub18CUB_300001_SM_10006detail6reduce18DeviceReduceKernelINS2_10policy_hubIdjN4cuda3__47maximumIvEEE10Policy1000EPdjS8_dNS5_3std3__410__identityEEEvT0_PT3_T1_NS0_13GridEvenShareISI_EET2_T4_E12temp_storage+48];
	setp.lt.f64 	%p155, %fd261, %fd262;
	selp.f64 	%fd263, %fd262, %fd261, %p155;
	ld.shared.f64 	%fd264, [_ZZN3cub18CUB_300001_SM_10006detail6reduce18DeviceReduceKernelINS2_10policy_hubIdjN4cuda3__47maximumIvEEE10Policy1000EPdjS8_dNS5_3std3__410__identityEEEvT0_PT3_T1_NS0_13GridEvenShareISI_EET2_T4_E12temp_storage+56];
	setp.lt.f64 	%p156, %fd263, %fd264;
	selp.f64 	%fd265, %fd264, %fd263, %p156;
	ld.shared.f64 	%fd266, [_ZZN3cub18CUB_300001_SM_10006detail6reduce18DeviceReduceKernelINS2_10policy_hubIdjN4cuda3__47maximumIvEEE10Policy1000EPdjS8_dNS5_3std3__410__identityEEEvT0_PT3_T1_NS0_13GridEvenShareISI_EET2_T4_E12temp_storage+64];
	setp.lt.f64 	%p157, %fd265, %fd266;
	selp.f64 	%fd374, %fd266, %fd265, %p157;
	bra.uni 	$L__BB5_71;
$L__BB5_36:
	sub.s32 	%r55, %r1, %r5;
	setp.gt.u32 	%p2, %r55, 2047;
	@%p2 bra 	$L__BB5_55;
	mov.u32 	%r56, %tid.x;
	setp.ge.u32 	%p51, %r56, %r55;
	mov.f64 	%fd367, 0d0000000000000000;
	mov.u32 	%r529, %r56;
	@%p51 bra 	$L__BB5_39;
	add.s32 	%r176, %r5, %r56;
	mul.wide.u32 	%rd65, %r176, 8;
	add.s64 	%rd64, %rd1, %rd65;
	// begin inline asm
	ld.global.nc.u64 %rd63, [%rd64];
	// end inline asm
	mov.b64 	%fd367, %rd63;
	add.s32 	%r529, %r56, 256;
$L__BB5_39:
	setp.ge.u32 	%p52, %r529, %r55;
	@%p52 bra 	$L__BB5_46;
	not.b32 	%r177, %r529;
	add.s32 	%r59, %r1, %r177;
	and.b32  	%r178, %r59, 768;
	setp.eq.s32 	%p53, %r178, 768;
	@%p53 bra 	$L__BB5_43;
	add.s32 	%r527, %r529, %r5;
	shr.u32 	%r179, %r59, 8;
	add.s32 	%r180, %r179, 1;
	and.b32  	%r181, %r180, 3;
	neg.s32 	%r526, %r181;
$L__BB5_42:
	.pragma "nounroll";
	mul.wide.u32 	%rd68, %r527, 8;
	add.s64 	%rd67, %rd1, %rd68;
	// begin inline asm
	ld.global.nc.u64 %rd66, [%rd67];
	// end inline asm
	mov.b64 	%fd122, %rd66;
	setp.lt.f64 	%p54, %fd367, %fd122;
	selp.f64 	%fd367, %fd122, %fd367, %p54;
	add.s32 	%r529, %r529, 256;
	add.s32 	%r527, %r527, 256;
	add.s32 	%r526, %r526, 1;
	setp.ne.s32 	%p55, %r526, 0;
	@%p55 bra 	$L__BB5_42;
$L__BB5_43:
	sub.s32 	%r182, %r59, %r5;
	setp.lt.u32 	%p56, %r182, 768;
	@%p56 bra 	$L__BB5_46;
	add.s32 	%r531, %r529, 512;
	add.s32 	%r530, %r529, %r5;
$L__BB5_45:
	mul.wide.u32 	%rd77, %r530, 8;
	add.s64 	%rd70, %rd1, %rd77;
	// begin inline asm
	ld.global.nc.u64 %rd69, [%rd70];
	// end inline asm
	mov.b64 	%fd123, %rd69;
	setp.lt.f64 	%p57, %fd367, %fd123;
	selp.f64 	%fd124, %fd123, %fd367, %p57;
	add.s32 	%r183, %r530, 256;
	mul.wide.u32 	%rd78, %r183, 8;
	add.s64 	%rd72, %rd1, %rd78;
	// begin inline asm
	ld.global.nc.u64 %rd71, [%rd72];
	// end inline asm
	mov.b64 	%fd125, %rd71;
	setp.lt.f64 	%p58, %fd124, %fd125;
	selp.f64 	%fd126, %fd125, %fd124, %p58;
	add.s32 	%r184, %r530, 512;
	mul.wide.u32 	%rd79, %r184, 8;
	add.s64 	%rd74, %rd1, %rd79;
	// begin inline asm
	ld.global.nc.u64 %rd73, [%rd74];
	// end inline asm
	mov.b64 	%fd127, %rd73;
	setp.lt.f64 	%p59, %fd126, %fd127;
	selp.f64 	%fd128, %fd127, %fd126, %p59;
	add.s32 	%r185, %r530, 768;
	mul.wide.u32 	%rd80, %r185, 8;
	add.s64 	%rd76, %rd1, %rd80;
	// begin inline asm
	ld.global.nc.u64 %rd75, [%rd76];
	// end inline asm
	mov.b64 	%fd129, %rd75;
	setp.lt.f64 	%p60, %fd128, %fd129;
	selp.f64 	%fd367, %fd129, %fd128, %p60;
	add.s32 	%r73, %r531, 1024;
	add.s32 	%r186, %r531, 512;
	add.s32 	%r530, %r530, 1024;
	setp.lt.s32 	%p61, %r186, %r55;
	mov.u32 	%r531, %r73;
	@%p61 bra 	$L__BB5_45;
$L__BB5_46:
	setp.lt.u32 	%p62, %r55, 256;
	@%p62 bra 	$L__BB5_51;
	// begin inline asm
	mov.u32 %r250, %laneid;
	// end inline asm
	mov.b64 	%rd91, %fd367;
	mov.b64 	{%r252, %r257}, %rd91;
	mov.b32 	%r258, 1;
	mov.b32 	%r299, 31;
	mov.b32 	%r300, -1;
	// begin inline asm
	shfl.sync.down.b32 %r251, %r252, %r258, %r299, %r300;
	// end inline asm
	// begin inline asm
	shfl.sync.down.b32 %r256, %r257, %r258, %r299, %r300;
	// end inline asm
	mov.b64 	%rd92, {%r251, %r256};
	mov.b64 	%fd177, %rd92;
	setp.gt.s32 	%p90, %r250, 30;
	setp.lt.f64 	%p91, %fd367, %fd177;
	selp.f64 	%fd178, %fd177, %fd367, %p91;
	selp.f64 	%fd179, %fd367, %fd178, %p90;
	mov.b64 	%rd93, %fd179;
	mov.b64 	{%r262, %r267}, %rd93;
	mov.b32 	%r268, 2;
	// begin inline asm
	shfl.sync.down.b32 %r261, %r262, %r268, %r299, %r300;
	// end inline asm
	// begin inline asm
	shfl.sync.down.b32 %r266, %r267, %r268, %r299, %r300;
	// end inline asm
	mov.b64 	%rd94, {%r261, %r266};
	mov.b64 	%fd180, %rd94;
	setp.gt.s32 	%p92, %r250, 29;
	setp.lt.f64 	%p93, %fd179, %fd180;
	selp.f64 	%fd181, %fd180, %fd179, %p93;
	selp.f64 	%fd182, %fd179, %fd181, %p92;
	mov.b64 	%rd95, %fd182;
	mov.b64 	{%r272, %r277}, %rd95;
	mov.b32 	%r278, 4;
	// begin inline asm
	shfl.sync.down.b32 %r271, %r272, %r278, %r299, %r300;
	// end inline asm
	// begin inline asm
	shfl.sync.down.b32 %r276, %r277, %r278, %r299, %r300;
	// end inline asm
	mov.b64 	%rd96, {%r271, %r276};
	mov.b64 	%fd183, %rd96;
	setp.gt.s32 	%p94, %r250, 27;
	setp.lt.f64 	%p95, %fd182, %fd183;
	selp.f64 	%fd184, %fd183, %fd182, %p95;
	selp.f64 	%fd185, %fd182, %fd184, %p94;
	mov.b64 	%rd97, %fd185;
	mov.b64 	{%r282, %r287}, %rd97;
	mov.b32 	%r288, 8;
	// begin inline asm
	shfl.sync.down.b32 %r281, %r282, %r288, %r299, %r300;
	// end inline asm
	// begin inline asm
	shfl.sync.down.b32 %r286, %r287, %r288, %r299, %r300;
	// end inline asm
	mov.b64 	%rd98, {%r281, %r286};
	mov.b64 	%fd186, %rd98;
	setp.gt.s32 	%p96, %r250, 23;
	setp.lt.f64 	%p97, %fd185, %fd186;
	selp.f64 	%fd187, %fd186, %fd185, %p97;
	selp.f64 	%fd188, %fd185, %fd187, %p96;
	mov.b64 	%rd99, %fd188;
	mov.b64 	{%r292, %r297}, %rd99;
	mov.b32 	%r298, 16;
	// begin inline asm
	shfl.sync.down.b32 %r291, %r292, %r298, %r299, %r300;
	// end inline asm
	// begin inline asm
	shfl.sync.down.b32 %r296, %r297, %r298, %r299, %r300;
	// end inline asm
	mov.b64 	%rd100, {%r291, %r296};
	mov.b64 	%fd189, %rd100;
	setp.gt.s32 	%p98, %r250, 15;
	setp.lt.f64 	%p99, %fd188, %fd189;
	selp.f64 	%fd37, %fd189, %fd188, %p99;
	selp.f64 	%fd374, %fd188, %fd37, %p98;
	setp.ne.s32 	%p100, %r250, 0;
	@%p100 bra 	$L__BB5_49;
	shr.u32 	%r301, %r56, 2;
	and.b32  	%r302, %r301, 248;
	mov.u32 	%r303, _ZZN3cub18CUB_300001_SM_10006detail6reduce18DeviceReduceKernelINS2_10policy_hubIdjN4cuda3__47maximumIvEEE10Policy1000EPdjS8_dNS5_3std3__410__identityEEEvT0_PT3_T1_NS0_13GridEvenShareISI_EET2_T4_E12temp_storage;
	add.s32 	%r304, %r303, %r302;
	st.shared.f64 	[%r304+8], %fd37;
$L__BB5_49:
	bar.sync 	0;
	setp.ne.s32 	%p101, %r56, 0;
	@%p101 bra 	$L__BB5_71;
	ld.shared.f64 	%fd190, [_ZZN3cub18CUB_300001_SM_10006detail6reduce18DeviceReduceKernelINS2_10policy_hubIdjN4cuda3__47maximumIvEEE10Policy1000EPdjS8_dNS5_3std3__410__identityEEEvT0_PT3_T1_NS0_13GridEvenShareISI_EET2_T4_E12temp_storage+16];
	setp.lt.f64 	%p102, %fd374, %fd190;
	selp.f64 	%fd191, %fd190, %fd374, %p102;
	ld.shared.f64 	%fd192, [_ZZN3cub18CUB_300001_SM_10006detail6reduce18DeviceReduceKernelINS2_10policy_hubIdjN4cuda3__47maximumIvEEE10Policy1000EPdjS8_dNS5_3std3__410__identityEEEvT0_PT3_T1_NS0_13GridEvenShareISI_EET2_T4_E12temp_storage+24];
	setp.lt.f64 	%p103, %fd191, %fd192;
	selp.f64 	%fd193, %fd192, %fd191, %p103;
	ld.shared.f64 	%fd194, [_ZZN3cub18CUB_300001_SM_10006detail6reduce18DeviceReduceKernelINS2_10policy_hubIdjN4cuda3__47maximumIvEEE10Policy1000EPdjS8_dNS5_3std3__410__identityEEEvT0_PT3_T1_NS0_13GridEvenShareISI_EET2_T4_E12temp_storage+32];
	setp.lt.f64 	%p104, %fd193, %fd194;
	selp.f64 	%fd195, %fd194, %fd193, %p104;
	ld.shared.f64 	%fd196, [_ZZN3cub18CUB_300001_SM_10006detail6reduce18DeviceReduceKernelINS2_10policy_hubIdjN4cuda3__47maximumIvEEE10Policy1000EPdjS8_dNS5_3std3__410__identityEEEvT0_PT3_T1_NS0_13GridEvenShareISI_EET2_T4_E12temp_storage+40];
	setp.lt.f64 	%p105, %fd195, %fd196;
	selp.f64 	%fd197, %fd196, %fd195, %p105;
	ld.shared.f64 	%fd198, [_ZZN3cub18CUB_300001_SM_10006detail6reduce18DeviceReduceKernelINS2_10policy_hubIdjN4cuda3__47maximumIvEEE10Policy1000EPdjS8_dNS5_3std3__410__identityEEEvT0_PT3_T1_NS0_13GridEvenShareISI_EET2_T4_E12temp_storage+48];
	setp.lt.f64 	%p106, %fd197, %fd198;
	selp.f64 	%fd199, %fd198, %fd197, %p106;
	ld.shared.f64 	%fd200, [_ZZN3cub18CUB_300001_SM_10006detail6reduce18DeviceReduceKernelINS2_10policy_hubIdjN4cuda3__47maximumIvEEE10Policy1000EPdjS8_dNS5_3std3__410__identityEEEvT0_PT3_T1_NS0_13GridEvenShareISI_EET2_T4_E12temp_storage+56];
	setp.lt.f64 	%p107, %fd199, %fd200;
	selp.f64 	%fd201, %fd200, %fd199, %p107;
	ld.shared.f64 	%fd202, [_ZZN3cub18CUB_300001_SM_10006detail6reduce18DeviceReduceKernelINS2_10policy_hubIdjN4cuda3__47maximumIvEEE10Policy1000EPdjS8_dNS5_3std3__410__identityEEEvT0_PT3_T1_NS0_13GridEvenShareISI_EET2_T4_E12temp_storage+64];
	setp.lt.f64 	%p108, %fd201, %fd202;
	selp.f64 	%fd374, %fd202, %fd201, %p108;
	bra.uni 	$L__BB5_71;
$L__BB5_51:
	// begin inline asm
	mov.u32 %r187, %laneid;
	// end inline asm
	and.b32  	%r238, %r56, 992;
	add.s32 	%r239, %r238, 32;
	setp.gt.u32 	%p63, %r239, %r55;
	not.b32 	%r240, %r238;
	add.s32 	%r241, %r55, %r240;
	selp.b32 	%r236, %r241, 31, %p63;
	mov.b64 	%rd81, %fd367;
	mov.b64 	{%r189, %r194}, %rd81;
	mov.b32 	%r195, 1;
	mov.b32 	%r237, -1;
	// begin inline asm
	shfl.sync.down.b32 %r188, %r189, %r195, %r236, %r237;
	// end inline asm
	// begin inline asm
	shfl.sync.down.b32 %r193, %r194, %r195, %r236, %r237;
	// end inline asm
	mov.b64 	%rd82, {%r188, %r193};
	mov.b64 	%fd130, %rd82;
	setp.lt.s32 	%p64, %r187, %r236;
	setp.lt.f64 	%p65, %fd367, %fd130;
	selp.f64 	%fd131, %fd130, %fd367, %p65;
	selp.f64 	%fd132, %fd131, %fd367, %p64;
	mov.b64 	%rd83, %fd132;
	mov.b64 	{%r199, %r204}, %rd83;
	mov.b32 	%r205, 2;
	// begin inline asm
	shfl.sync.down.b32 %r198, %r199, %r205, %r236, %r237;
	// end inline asm
	// begin inline asm
	shfl.sync.down.b32 %r203, %r204, %r205, %r236, %r237;
	// end inline asm
	mov.b64 	%rd84, {%r198, %r203};
	mov.b64 	%fd133, %rd84;
	add.s32 	%r242, %r187, 2;
	setp.gt.s32 	%p66, %r242, %r236;
	setp.lt.f64 	%p67, %fd132, %fd133;
	selp.f64 	%fd134, %fd133, %fd132, %p67;
	selp.f64 	%fd135, %fd132, %fd134, %p66;
	mov.b64 	%rd85, %fd135;
	mov.b64 	{%r209, %r214}, %rd85;
	mov.b32 	%r215, 4;
	// begin inline asm
	shfl.sync.down.b32 %r208, %r209, %r215, %r236, %r237;
	// end inline asm
	// begin inline asm
	shfl.sync.down.b32 %r213, %r214, %r215, %r236, %r237;
	// end inline asm
	mov.b64 	%rd86, {%r208, %r213};
	mov.b64 	%fd136, %rd86;
	add.s32 	%r243, %r187, 4;
	setp.gt.s32 	%p68, %r243, %r236;
	setp.lt.f64 	%p69, %fd135, %fd136;
	selp.f64 	%fd137, %fd136, %fd135, %p69;
	selp.f64 	%fd138, %fd135, %fd137, %p68;
	mov.b64 	%rd87, %fd138;
	mov.b64 	{%r219, %r224}, %rd87;
	mov.b32 	%r225, 8;
	// begin inline asm
	shfl.sync.down.b32 %r218, %r219, %r225, %r236, %r237;
	// end inline asm
	// begin inline asm
	shfl.sync.down.b32 %r223, %r224, %r225, %r236, %r237;
	// end inline asm
	mov.b64 	%rd88, {%r218, %r223};
	mov.b64 	%fd139, %rd88;
	add.s32 	%r244, %r187, 8;
	setp.gt.s32 	%p70, %r244, %r236;
	setp.lt.f64 	%p71, %fd138, %fd139;
	selp.f64 	%fd140, %fd139, %fd138, %p71;
	selp.f64 	%fd141, %fd138, %fd140, %p70;
	mov.b64 	%rd89, %fd141;
	mov.b64 	{%r229, %r234}, %rd89;
	mov.b32 	%r235, 16;
	// begin inline asm
	shfl.sync.down.b32 %r228, %r229, %r235, %r236, %r237;
	// end inline asm
	// begin inline asm
	shfl.sync.down.b32 %r233, %r234, %r235, %r236, %r237;
	// end inline asm
	mov.b64 	%rd90, {%r228, %r233};
	mov.b64 	%fd142, %rd90;
	add.s32 	%r245, %r187, 16;
	setp.gt.s32 	%p72, %r245, %r236;
	setp.lt.f64 	%p73, %fd141, %fd142;
	selp.f64 	%fd143, %fd142, %fd141, %p73;
	selp.f64 	%fd374, %fd141, %fd143, %p72;
	setp.ne.s32 	%p74, %r187, 0;
	@%p74 bra 	$L__BB5_53;
	shr.u32 	%r246, %r56, 2;
	and.b32  	%r247, %r246, 248;
	mov.u32 	%r248, _ZZN3cub18CUB_300001_SM_10006detail6reduce18DeviceReduceKernelINS2_10policy_hubIdjN4cuda3__47maximumIvEEE10Policy1000EPdjS8_dNS5_3std3__410__identityEEEvT0_PT3_T1_NS0_13GridEvenShareISI_EET2_T4_E12temp_storage;
	add.s32 	%r249, %r248, %r247;
	st.shared.f64 	[%r249+8], %fd374;
$L__BB5_53:
	bar.sync 	0;
	setp.ne.s32 	%p75, %r56, 0;
	@%p75 bra 	$L__BB5_71;
	setp.gt.u32 	%p76, %r55, 32;
	ld.shared.f64 	%fd144, [_ZZN3cub18CUB_300001_SM_10006detail6reduce18DeviceReduceKernelINS2_10policy_hubIdjN4cuda3__47maximumIvEEE10Policy1000EPdjS8_dNS5_3std3__410__identityEEEvT0_PT3_T1_NS0_13GridEvenShareISI_EET2_T4_E12temp_storage+16];
	setp.lt.f64 	%p77, %fd374, %fd144;
	selp.f64 	%fd146, %fd144, %fd374, %p77;
	selp.f64 	%fd147, %fd146, %fd374, %p76;
	setp.gt.u32 	%p78, %r55, 64;
	ld.shared.f64 	%fd149, [_ZZN3cub18CUB_300001_SM_10006detail6reduce18DeviceReduceKernelINS2_10policy_hubIdjN4cuda3__47maximumIvEEE10Policy1000EPdjS8_dNS5_3std3__410__identityEEEvT0_PT3_T1_NS0_13GridEvenShareISI_EET2_T4_E12temp_storage+24];
	setp.lt.f64 	%p79, %fd147, %fd149;
	selp.f64 	%fd151, %fd149, %fd147, %p79;
	selp.f64 	%fd152, %fd151, %fd147, %p78;
	setp.gt.u32 	%p80, %r55, 96;
	ld.shared.f64 	%fd154, [_ZZN3cub18CUB_300001_SM_10006detail6reduce18DeviceReduceKernelINS2_10policy_hubIdjN4cuda3__47maximumIvEEE10Policy1000EPdjS8_dNS5_3std3__410__identityEEEvT0_PT3_T1_NS0_13GridEvenShareISI_EET2_T4_E12temp_storage+32];
	setp.lt.f64 	%p81, %fd152, %fd154;
	selp.f64 	%fd156, %fd154, %fd152, %p81;
	selp.f64 	%fd157, %fd156, %fd152, %p80;
	setp.gt.u32 	%p82, %r55, 128;
	ld.shared.f64 	%fd159, [_ZZN3cub18CUB_300001_SM_10006detail6reduce18DeviceReduceKernelINS2_10policy_hubIdjN4cuda3__47maximumIvEEE10Policy1000EPdjS8_dNS5_3std3__410__identityEEEvT0_PT3_T1_NS0_13GridEvenShareISI_EET2_T4_E12temp_storage+40];
	setp.lt.f64 	%p83, %fd157, %fd159;
	selp.f64 	%fd161, %fd159, %fd157, %p83;
	selp.f64 	%fd162, %fd161, %fd157, %p82;
	setp.gt.u32 	%p84, %r55, 160;
	ld.shared.f64 	%fd164, [_ZZN3cub18CUB_300001_SM_10006detail6reduce18DeviceReduceKernelINS2_10policy_hubIdjN4cuda3__47maximumIvEEE10Policy1000EPdjS8_dNS5_3std3__410__identityEEEvT0_PT3_T1_NS0_13GridEvenShareISI_EET2_T4_E12temp_storage+48];
	setp.lt.f64 	%p85, %fd162, %fd164;
	selp.f64 	%fd166, %fd164, %fd162, %p85;
	selp.f64 	%fd167, %fd166, %fd162, %p84;
	setp.gt.u32 	%p86, %r55, 192;
	ld.shared.f64 	%fd169, [_ZZN3cub18CUB_300001_SM_10006detail6reduce18DeviceReduceKernelINS2_10policy_hubIdjN4cuda3__47maximumIvEEE10Policy1000EPdjS8_dNS5_3std3__410__identityEEEvT0_PT3_T1_NS0_13GridEvenShareISI_EET2_T4_E12temp_storage+56];
	setp.lt.f64 	%p87, %fd167, %fd169;
	selp.f64 	%fd171, %fd169, %fd167, %p87;
	selp.f64 	%fd172, %fd171, %fd167, %p86;
	setp.gt.u32 	%p88, %r55, 224;
	ld.shared.f64 	%fd174, [_ZZN3cub18CUB_300001_SM_10006detail6reduce18DeviceReduceKernelINS2_10policy_hubIdjN4cuda3__47maximumIvEEE10Policy1000EPdjS8_dNS5_3std3__410__identityEEEvT0_PT3_T1_NS0_13GridEvenShareISI_EET2_T4_E12temp_storage+64];
	setp.lt.f64 	%p89, %fd172, %fd174;
	selp.f64 	%fd176, %fd174, %fd172, %p89;
	selp.f64 	%fd374, %fd176, %fd172, %p88;
	bra.uni 	$L__BB5_71;
$L__BB5_55:
	mov.u32 	%r75, %tid.x;
	add.s32 	%r104, %r75, %r5;
	mul.wide.u32 	%rd20, %r104, 8;
	add.s64 	%rd5, %rd1, %rd20;
	// begin inline asm
	ld.global.nc.u64 %rd4, [%rd5];
	// end inline asm
	mov.b64 	%fd56, %rd4;
	add.s64 	%rd7, %rd5, 2048;
	// begin inline asm
	ld.global.nc.u64 %rd6, [%rd7];
	// end inline asm
	mov.b64 	%fd57, %rd6;
	add.s64 	%rd9, %rd5, 4096;
	// begin inline asm
	ld.global.nc.u64 %rd8, [%rd9];
	// end inline asm
	mov.b64 	%fd58, %rd8;
	add.s64 	%rd11, %rd5, 6144;
	// begin inline asm
	ld.global.nc.u64 %rd10, [%rd11];
	// end inline asm
	mov.b64 	%fd59, %rd10;
	add.s64 	%rd13, %rd5, 8192;
	// begin inline asm
	ld.global.nc.u64 %rd12, [%rd13];
	// end inline asm
	mov.b64 	%fd60, %rd12;
	add.s64 	%rd15, %rd5, 10240;
	// begin inline asm
	ld.global.nc.u64 %rd14, [%rd15];
	// end inline asm
	mov.b64 	%fd61, %rd14;
	add.s64 	%rd17, %rd5, 12288;
	// begin inline asm
	ld.global.nc.u64 %rd16, [%rd17];
	// end inline asm
	mov.b64 	%fd62, %rd16;
	add.s64 	%rd19, %rd5, 14336;
	// begin inline asm
	ld.global.nc.u64 %rd18, [%rd19];
	// end inline asm
	mov.b64 	%fd63, %rd18;
	setp.lt.f64 	%p3, %fd56, %fd57;
	selp.f64 	%fd64, %fd57, %fd56, %p3;
	setp.lt.f64 	%p4, %fd64, %fd58;
	selp.f64 	%fd65, %fd58, %fd64, %p4;
	setp.lt.f64 	%p5, %fd65, %fd59;
	selp.f64 	%fd66, %fd59, %fd65, %p5;
	setp.lt.f64 	%p6, %fd66, %fd60;
	selp.f64 	%fd67, %fd60, %fd66, %p6;
	setp.lt.f64 	%p7, %fd67, %fd61;
	selp.f64 	%fd68, %fd61, %fd67, %p7;
	setp.lt.f64 	%p8, %fd68, %fd62;
	selp.f64 	%fd69, %fd62, %fd68, %p8;
	setp.lt.f64 	%p9, %fd69, %fd63;
	selp.f64 	%fd373, %fd63, %fd69, %p9;
	setp.lt.u32 	%p10, %r55, %r4;
	@%p10 bra 	$L__BB5_67;
	add.s32 	%r76, %r4, %r5;
	add.s32 	%r533, %r76, 256;
	add.s32 	%r532, %r76, %r75;
	mov.b32 	%r534, 0;
$L__BB5_57:
	add.s32 	%r5, %r5, %r4;
	add.s32 	%r106, %r1, -2048;
	setp.gt.u32 	%p11, %r5, %r106;
	@%p11 bra 	$L__BB5_59;
	add.s32 	%r107, %r75, %r5;
	mul.wide.u32 	%rd37, %r107, 8;
	add.s64 	%rd22, %rd1, %rd37;
	// begin inline asm
	ld.global.nc.u64 %rd21, [%rd22];
	// end inline asm
	mov.b64 	%fd70, %rd21;
	add.s64 	%rd24, %rd22, 2048;
	// begin inline asm
	ld.global.nc.u64 %rd23, [%rd24];
	// end inline asm
	mov.b64 	%fd71, %rd23;
	add.s64 	%rd26, %rd22, 4096;
	// begin inline asm
	ld.global.nc.u64 %rd25, [%rd26];
	// end inline asm
	mov.b64 	%fd72, %rd25;
	add.s64 	%rd28, %rd22, 6144;
	// begin inline asm
	ld.global.nc.u64 %rd27, [%rd28];
	// end inline asm
	mov.b64 	%fd73, %rd27;
	add.s64 	%rd30, %rd22, 8192;
	// begin inline asm
	ld.global.nc.u64 %rd29, [%rd30];
	// end inline asm
	mov.b64 	%fd74, %rd29;
	add.s64 	%rd32, %rd22, 10240;
	// begin inline asm
	ld.global.nc.u64 %rd31, [%rd32];
	// end inline asm
	mov.b64 	%fd75, %rd31;
	add.s64 	%rd34, %rd22, 12288;
	// begin inline asm
	ld.global.nc.u64 %rd33, [%rd34];
	// end inline asm
	mov.b64 	%fd76, %rd33;
	add.s64 	%rd36, %rd22, 14336;
	// begin inline asm
	ld.global.nc.u64 %rd35, [%rd36];
	// end inline asm
	mov.b64 	%fd77, %rd35;
	setp.lt.f64 	%p12, %fd373, %fd70;
	selp.f64 	%fd78, %fd70, %fd373, %p12;
	setp.lt.f64 	%p13, %fd78, %fd71;
	selp.f64 	%fd79, %fd71, %fd78, %p13;
	setp.lt.f64 	%p14, %fd79, %fd72;
	selp.f64 	%fd80, %fd72, %fd79, %p14;
	setp.lt.f64 	%p15, %fd80, %fd73;
	selp.f64 	%fd81, %fd73, %fd80, %p15;
	setp.lt.f64 	%p16, %fd81, %fd74;
	selp.f64 	%fd82, %fd74, %fd81, %p16;
	setp.lt.f64 	%p17, %fd82, %fd75;
	selp.f64 	%fd83, %fd75, %fd82, %p17;
	setp.lt.f64 	%p18, %fd83, %fd76;
	selp.f64 	%fd84, %fd76, %fd83, %p18;
	setp.lt.f64 	%p19, %fd84, %fd77;
	selp.f64 	%fd373, %fd77, %fd84, %p19;
	sub.s32 	%r108, %r1, %r5;
	setp.lt.u32 	%p20, %r108, %r4;
	add.s32 	%r534, %r534, 1;
	add.s32 	%r533, %r533, %r4;
	add.s32 	%r532, %r532, %r4;
	@%p20 bra 	$L__BB5_67;
	bra.uni 	$L__BB5_57;
$L__BB5_59:
	setp.le.u32 	%p21, %r1, %r5;
	@%p21 bra 	$L__BB5_67;
	sub.s32 	%r87, %r1, %r5;
	setp.ge.s32 	%p22, %r75, %r87;
	@%p22 bra 	$L__BB5_67;
	not.b32 	%r109, %r75;
	add.s32 	%r110, %r1, %r109;
	sub.s32 	%r111, %r110, %r76;
	mul.lo.s32 	%r112, %r2, %r534;
	shl.b32 	%r113, %r112, 11;
	sub.s32 	%r88, %r111, %r113;
	shr.u32 	%r114, %r110, 8;
	add.s32 	%r89, %r114, 1;
	and.b32  	%r115, %r110, 768;
	setp.eq.s32 	%p23, %r115, 768;
	mov.u32 	%r539, %r75;
	@%p23 bra 	$L__BB5_64;
	and.b32  	%r116, %r89, 3;
	neg.s32 	%r536, %r116;
	mov.u32 	%r539, %r75;
$L__BB5_63:
	.pragma "nounroll";
	mul.wide.u32 	%rd40, %r532, 8;
	add.s64 	%rd39, %rd1, %rd40;
	// begin inline asm
	ld.global.nc.u64 %rd38, [%rd39];
	// end inline asm
	mov.b64 	%fd86, %rd38;
	setp.lt.f64 	%p24, %fd373, %fd86;
	selp.f64 	%fd373, %fd86, %fd373, %p24;
	add.s32 	%r539, %r539, 256;
	add.s32 	%r532, %r532, 256;
	add.s32 	%r536, %r536, 1;
	setp.ne.s32 	%p25, %r536, 0;
	@%p25 bra 	$L__BB5_63;
$L__BB5_64:
	setp.lt.u32 	%p26, %r88, 768;
	@%p26 bra 	$L__BB5_67;
	add.s32 	%r541, %r539, 512;
	add.s32 	%r540, %r539, %r533;
$L__BB5_66:
	add.s32 	%r117, %r540, -256;
	mul.wide.u32 	%rd49, %r117, 8;
	add.s64 	%rd42, %rd1, %rd49;
	// begin inline asm
	ld.global.nc.u64 %rd41, [%rd42];
	// end inline asm
	mov.b64 	%fd87, %rd41;
	setp.lt.f64 	%p27, %fd373, %fd87;
	selp.f64 	%fd88, %fd87, %fd373, %p27;
	mul.wide.u32 	%rd50, %r540, 8;
	add.s64 	%rd44, %rd1, %rd50;
	// begin inline asm
	ld.global.nc.u64 %rd43, [%rd44];
	// end inline asm
	mov.b64 	%fd89, %rd43;
	setp.lt.f64 	%p28, %fd88, %fd89;
	selp.f64 	%fd90, %fd89, %fd88, %p28;
	add.s32 	%r118, %r540, 256;
	mul.wide.u32 	%rd51, %r118, 8;
	add.s64 	%rd46, %rd1, %rd51;
	// begin inline asm
	ld.global.nc.u64 %rd45, [%rd46];
	// end inline asm
	mov.b64 	%fd91, %rd45;
	setp.lt.f64 	%p29, %fd90, %fd91;
	selp.f64 	%fd92, %fd91, %fd90, %p29;
	add.s32 	%r119, %r540, 512;
	mul.wide.u32 	%rd52, %r119, 8;
	add.s64 	%rd48, %rd1, %rd52;
	// begin inline asm
	ld.global.nc.u64 %rd47, [%rd48];
	// end inline asm
	mov.b64 	%fd93, %rd47;
	setp.lt.f64 	%p30, %fd92, %fd93;
	selp.f64 	%fd373, %fd93, %fd92, %p30;
	add.s32 	%r102, %r541, 1024;
	add.s32 	%r120, %r541, 512;
	add.s32 	%r540, %r540, 1024;
	setp.lt.s32 	%p31, %r120, %r87;
	mov.u32 	%r541, %r102;
	@%p31 bra 	$L__BB5_66;
$L__BB5_67:
	// begin inline asm
	mov.u32 %r121, %laneid;
	// end inline asm
	mov.b64 	%rd53, %fd373;
	mov.b64 	{%r123, %r128}, %rd53;
	mov.b32 	%r129, 1;
	mov.b32 	%r170, 31;
	mov.b32 	%r171, -1;
	// begin inline asm
	shfl.sync.down.b32 %r122, %r123, %r129, %r170, %r171;
	// end inline asm
	// begin inline asm
	shfl.sync.down.b32 %r127, %r128, %r129, %r170, %r171;
	// end inline asm
	mov.b64 	%rd54, {%r122, %r127};
	mov.b64 	%fd94, %rd54;
	setp.gt.s32 	%p32, %r121, 30;
	setp.lt.f64 	%p33, %fd373, %fd94;
	selp.f64 	%fd95, %fd94, %fd373, %p33;
	selp.f64 	%fd96, %fd373, %fd95, %p32;
	mov.b64 	%rd55, %fd96;
	mov.b64 	{%r133, %r138}, %rd55;
	mov.b32 	%r139, 2;
	// begin inline asm
	shfl.sync.down.b32 %r132, %r133, %r139, %r170, %r171;
	// end inline asm
	// begin inline asm
	shfl.sync.down.b32 %r137, %r138, %r139, %r170, %r171;
	// end inline asm
	mov.b64 	%rd56, {%r132, %r137};
	mov.b64 	%fd97, %rd56;
	setp.gt.s32 	%p34, %r121, 29;
	setp.lt.f64 	%p35, %fd96, %fd97;
	selp.f64 	%fd98, %fd97, %fd96, %p35;
	selp.f64 	%fd99, %fd96, %fd98, %p34;
	mov.b64 	%rd57, %fd99;
	mov.b64 	{%r143, %r148}, %rd57;
	mov.b32 	%r149, 4;
	// begin inline asm
	shfl.sync.down.b32 %r142, %r143, %r149, %r170, %r171;
	// end inline asm
	// begin inline asm
	shfl.sync.down.b32 %r147, %r148, %r149, %r170, %r171;
	// end inline asm
	mov.b64 	%rd58, {%r142, %r147};
	mov.b64 	%fd100, %rd58;
	setp.gt.s32 	%p36, %r121, 27;
	setp.lt.f64 	%p37, %fd99, %fd100;
	selp.f64 	%fd101, %fd100, %fd99, %p37;
	selp.f64 	%fd102, %fd99, %fd101, %p36;
	mov.b64 	%rd59, %fd102;
	mov.b64 	{%r153, %r158}, %rd59;
	mov.b32 	%r159, 8;
	// begin inline asm
	shfl.sync.down.b32 %r152, %r153, %r159, %r170, %r171;
	// end inline asm
	// begin inline asm
	shfl.sync.down.b32 %r157, %r158, %r159, %r170, %r171;
	// end inline asm
	mov.b64 	%rd60, {%r152, %r157};
	mov.b64 	%fd103, %rd60;
	setp.gt.s32 	%p38, %r121, 23;
	setp.lt.f64 	%p39, %fd102, %fd103;
	selp.f64 	%fd104, %fd103, %fd102, %p39;
	selp.f64 	%fd105, %fd102, %fd104, %p38;
	mov.b64 	%rd61, %fd105;
	mov.b64 	{%r163, %r168}, %rd61;
	mov.b32 	%r169, 16;
	// begin inline asm
	shfl.sync.down.b32 %r162, %r163, %r169, %r170, %r171;
	// end inline asm
	// begin inline asm
	shfl.sync.down.b32 %r167, %r168, %r169, %r170, %r171;
	// end inline asm
	mov.b64 	%rd62, {%r162, %r167};
	mov.b64 	%fd106, %rd62;
	setp.gt.s32 	%p40, %r121, 15;
	setp.lt.f64 	%p41, %fd105, %fd106;
	selp.f64 	%fd52, %fd106, %fd105, %p41;
	selp.f64 	%fd374, %fd105, %fd52, %p40;
	setp.ne.s32 	%p42, %r121, 0;
	@%p42 bra 	$L__BB5_69;
	shr.u32 	%r172, %r75, 2;
	and.b32  	%r173, %r172, 248;
	mov.u32 	%r174, _ZZN3cub18CUB_300001_SM_10006detail6reduce18DeviceReduceKernelINS2_10policy_hubIdjN4cuda3__47maximumIvEEE10Policy1000EPdjS8_dNS5_3std3__410__identityEEEvT0_PT3_T1_NS0_13GridEvenShareISI_EET2_T4_E12temp_storage;
	add.s32 	%r175, %r174, %r173;
	st.shared.f64 	[%r175+8], %fd52;
$L__BB5_69:
	bar.sync 	0;
	setp.ne.s32 	%p43, %r75, 0;
	@%p43 bra 	$L__BB5_71;
	ld.shared.f64 	%fd107, [_ZZN3cub18CUB_300001_SM_10006detail6reduce18DeviceReduceKernelINS2_10policy_hubIdjN4cuda3__47maximumIvEEE10Policy1000EPdjS8_dNS5_3std3__410__identityEEEvT0_PT3_T1_NS0_13GridEvenShareISI_EET2_T4_E12temp_storage+16];
	setp.lt.f64 	%p44, %fd374, %fd107;
	selp.f64 	%fd108, %fd107, %fd374, %p44;
	ld.shared.f64 	%fd109, [_ZZN3cub18CUB_300001_SM_10006detail6reduce18DeviceReduceKernelINS2_10policy_hubIdjN4cuda3__47maximumIvEEE10Policy1000EPdjS8_dNS5_3std3__410__identityEEEvT0_PT3_T1_NS0_13GridEvenShareISI_EET2_T4_E12temp_storage+24];
	setp.lt.f64 	%p45, %fd108, %fd109;
	selp.f64 	%fd110, %fd109, %fd108, %p45;
	ld.shared.f64 	%fd111, [_ZZN3cub18CUB_300001_SM_10006detail6reduce18DeviceReduceKernelINS2_10policy_hubIdjN4cuda3__47maximumIvEEE10Policy1000EPdjS8_dNS5_3std3__410__identityEEEvT0_PT3_T1_NS0_13GridEvenShareISI_EET2_T4_E12temp_storage+32];
	setp.lt.f64 	%p46, %fd110, %fd111;
	selp.f64 	%fd112, %fd111, %fd110, %p46;
	ld.shared.f64 	%fd113, [_ZZN3cub18CUB_300001_SM_10006detail6reduce18DeviceReduceKernelINS2_10policy_hubIdjN4cuda3__47maximumIvEEE10Policy1000EPdjS8_dNS5_3std3__410__identityEEEvT0_PT3_T1_NS0_13GridEvenShareISI_EET2_T4_E12temp_storage+40];
	setp.lt.f64 	%p47, %fd112, %fd113;
	selp.f64 	%fd114, %fd113, %fd112, %p47;
	ld.shared.f64 	%fd115, [_ZZN3cub18CUB_300001_SM_10006detail6reduce18DeviceReduceKernelINS2_10policy_hubIdjN4cuda3__47maximumIvEEE10Policy1000EPdjS8_dNS5_3std3__410__identityEEEvT0_PT3_T1_NS0_13GridEvenShareISI_EET2_T4_E12temp_storage+48];
	setp.lt.f64 	%p48, %fd114, %fd115;
	selp.f64 	%fd116, %fd115, %fd114, %p48;
	ld.shared.f64 	%fd117, [_ZZN3cub18CUB_300001_SM_10006detail6reduce18DeviceReduceKernelINS2_10policy_hubIdjN4cuda3__47maximumIvEEE10Policy1000EPdjS8_dNS5_3std3__410__identityEEEvT0_PT3_T1_NS0_13GridEvenShareISI_EET2_T4_E12temp_storage+56];
	setp.lt.f64 	%p49, %fd116, %fd117;
	selp.f64 	%fd118, %fd117, %fd116, %p49;
	ld.shared.f64 	%fd119, [_ZZN3cub18CUB_300001_SM_10006detail6reduce18DeviceReduceKernelINS2_10policy_hubIdjN4cuda3__47maximumIvEEE10Policy1000EPdjS8_dNS5_3std3__410__identityEEEvT0_PT3_T1_NS0_13GridEvenShareISI_EET2_T4_E12temp_storage+64];
	setp.lt.f64 	%p50, %fd118, %fd119;
	selp.f64 	%fd374, %fd119, %fd118, %p50;
$L__BB5_71:
	mov.u32 	%r507, %tid.x;
	setp.ne.s32 	%p216, %r507, 0;
	@%p216 bra 	$L__BB5_73;
	ld.param.u64 	%rd196, [_ZN3cub18CUB_300001_SM_10006detail6reduce18DeviceReduceKernelINS2_10policy_hubIdjN4cuda3__47maximumIvEEE10Policy1000EPdjS8_dNS5_3std3__410__identityEEEvT0_PT3_T1_NS0_13GridEvenShareISI_EET2_T4__param_1];
	cvta.to.global.u64 	%rd193, %rd196;
	mul.wide.u32 	%rd194, %r3, 8;
	add.s64 	%rd195, %rd193, %rd194;
	st.global.f64 	[%rd195], %fd374;
$L__BB5_73:
	ret;

}
	// .globl	_ZN3cub18CUB_300001_SM_10006detail6reduce28DeviceReduceSingleTileKernelINS2_10policy_hubIdjN4cuda3__47maximumIvEEE10Policy1000EPdSB_iS8_ddNS5_3std3__410__identityEEEvT0_T1_T2_T3_T4_T6_
.visible .entry _ZN3cub18CUB_300001_SM_10006detail6reduce28DeviceReduceSingleTileKernelINS2_10policy_hubIdjN4cuda3__47maximumIvEEE10Policy1000EPdSB_iS8_ddNS5_3std3__410__identityEEEvT0_T1_T2_T3_T4_T6_(
	.param .u64 .ptr .align 1 _ZN3cub18CUB_300001_SM_10006detail6reduce28DeviceReduceSingleTileKernelINS2_10policy_hubIdjN4cuda3__47maximumIvEEE10Policy1000EPdSB_iS8_ddNS5_3std3__410__identityEEEvT0_T1_T2_T3_T4_T6__param_0,
	.param .u64 .ptr .align 1 _ZN3cub18CUB_300001_SM_10006detail6reduce28DeviceReduceSingleTileKernelINS2_10policy_hubIdjN4cuda3__47maximumIvEEE10Policy1000EPdSB_iS8_ddNS5_3std3__410__identityEEEvT0_T1_T2_T3_T4_T6__param_1,
	.param .u32 _ZN3cub18CUB_300001_SM_10006detail6reduce28DeviceReduceSingleTileKernelINS2_10policy_hubIdjN4cuda3__47maximumIvEEE10Policy1000EPdSB_iS8_ddNS5_3std3__410__identityEEEvT0_T1_T2_T3_T4_T6__param_2,
	.param .align 1 .b8 _ZN3cub18CUB_300001_SM_10006detail6reduce28DeviceReduceSingleTileKernelINS2_10policy_hubIdjN4cuda3__47maximumIvEEE10Policy1000EPdSB_iS8_ddNS5_3std3__410__identityEEEvT0_T1_T2_T3_T4_T6__param_3[1],
	.param .f64 _ZN3cub18CUB_300001_SM_10006detail6reduce28DeviceReduceSingleTileKernelINS2_10policy_hubIdjN4cuda3__47maximumIvEEE10Policy1000EPdSB_iS8_ddNS5_3std3__410__identityEEEvT0_T1_T2_T3_T4_T6__param_4,
	.param .align 1 .b8 _ZN3cub18CUB_300001_SM_10006detail6reduce28DeviceReduceSingleTileKernelINS2_10policy_hubIdjN4cuda3__47maximumIvEEE10Policy1000EPdSB_iS8_ddNS5_3std3__410__identityEEEvT0_T1_T2_T3_T4_T6__param_5[1]
)
.maxntid 256
.minnctapersm 1
{
	.reg .pred 	%p<220>;
	.reg .b32 	%r<472>;
	.reg .b64 	%rd<206>;
	.reg .b64 	%fd<381>;
	// demoted variable
	.shared .align 8 .b8 _ZZN3cub18CUB_300001_SM_10006detail6reduce28DeviceReduceSingleTileKernelINS2_10policy_hubIdjN4cuda3__47maximumIvEEE10Policy1000EPdSB_iS8_ddNS5_3std3__410__identityEEEvT0_T1_T2_T3_T4_T6_E12temp_storage[80];
	ld.param.u64 	%rd15, [_ZN3cub18CUB_300001_SM_10006detail6reduce28DeviceReduceSingleTileKernelINS2_10policy_hubIdjN4cuda3__47maximumIvEEE10Policy1000EPdSB_iS8_ddNS5_3std3__410__identityEEEvT0_T1_T2_T3_T4_T6__param_0];
	ld.param.u64 	%rd16, [_ZN3cub18CUB_300001_SM_10006detail6reduce28DeviceReduceSingleTileKernelINS2_10policy_hubIdjN4cuda3__47maximumIvEEE10Policy1000EPdSB_iS8_ddNS5_3std3__410__identityEEEvT0_T1_T2_T3_T4_T6__param_1];
	ld.param.u32 	%r68, [_ZN3cub18CUB_300001_SM_10006detail6reduce28DeviceReduceSingleTileKernelINS2_10policy_hubIdjN4cuda3__47maximumIvEEE10Policy1000EPdSB_iS8_ddNS5_3std3__410__identityEEEvT0_T1_T2_T3_T4_T6__param_2];
	ld.param.f64 	%fd58, [_ZN3cub18CUB_300001_SM_10006detail6reduce28DeviceReduceSingleTileKernelINS2_10policy_hubIdjN4cuda3__47maximumIvEEE10Policy1000EPdSB_iS8_ddNS5_3std3__410__identityEEEvT0_T1_T2_T3_T4_T6__param_4];
	cvta.to.global.u64 	%rd1, %rd16;
	setp.ne.s32 	%p1, %r68, 0;
	@%p1 bra 	$L__BB6_3;
	mov.u32 	%r445, %tid.x;
	setp.ne.s32 	%p219, %r445, 0;
	@%p219 bra 	$L__BB6_74;
	st.global.f64 	[%rd1], %fd58;
	bra.uni 	$L__BB6_74;
$L__BB6_3:
	and.b64  	%rd17, %rd15, 31;
	setp.ne.s64 	%p2, %rd17, 0;
	@%p2 bra 	$L__BB6_38;
	setp.gt.s32 	%p110, %r68, 2047;
	@%p110 bra 	$L__BB6_22;
	mov.u32 	%r1, %tid.x;
	setp.ge.s32 	%p159, %r1, %r68;
	mov.f64 	%fd359, 0d0000000000000000;
	mov.u32 	%r449, %r1;
	@%p159 bra 	$L__BB6_7;
	mul.wide.u32 	%rd169, %r1, 8;
	add.s64 	%rd168, %rd15, %rd169;
	// begin inline asm
	ld.global.nc.u64 %rd167, [%rd168];
	// end inline asm
	mov.b64 	%fd359, %rd167;
	add.s32 	%r449, %r1, 256;
$L__BB6_7:
	setp.ge.s32 	%p160, %r449, %r68;
	@%p160 bra 	$L__BB6_13;
	not.b32 	%r321, %r449;
	add.s32 	%r4, %r68, %r321;
	and.b32  	%r322, %r4, 768;
	setp.eq.s32 	%p161, %r322, 768;
	@%p161 bra 	$L__BB6_11;
	mul.wide.u32 	%rd170, %r449, 8;
	add.s64 	%rd202, %rd15, %rd170;
	shr.u32 	%r323, %r4, 8;
	add.s32 	%r324, %r323, 1;
	and.b32  	%r325, %r324, 3;
	neg.s32 	%r447, %r325;
$L__BB6_10:
	.pragma "nounroll";
	// begin inline asm
	ld.global.nc.u64 %rd171, [%rd202];
	// end inline asm
	mov.b64 	%fd272, %rd171;
	setp.lt.f64 	%p162, %fd359, %fd272;
	selp.f64 	%fd359, %fd272, %fd359, %p162;
	add.s32 	%r449, %r449, 256;
	add.s64 	%rd202, %rd202, 2048;
	add.s32 	%r447, %r447, 1;
	setp.ne.s32 	%p163, %r447, 0;
	@%p163 bra 	$L__BB6_10;
$L__BB6_11:
	setp.lt.u32 	%p164, %r4, 768;
	@%p164 bra 	$L__BB6_13;
$L__BB6_12:
	mul.wide.s32 	%rd181, %r449, 8;
	add.s64 	%rd174, %rd15, %rd181;
	// begin inline asm
	ld.global.nc.u64 %rd173, [%rd174];
	// end inline asm
	mov.b64 	%fd273, %rd173;
	setp.lt.f64 	%p165, %fd359, %fd273;
	selp.f64 	%fd274, %fd273, %fd359, %p165;
	add.s64 	%rd176, %rd174, 2048;
	// begin inline asm
	ld.global.nc.u64 %rd175, [%rd176];
	// end inline asm
	mov.b64 	%fd275, %rd175;
	setp.lt.f64 	%p166, %fd274, %fd275;
	selp.f64 	%fd276, %fd275, %fd274, %p166;
	add.s64 	%rd178, %rd174, 4096;
	// begin inline asm
	ld.global.nc.u64 %rd177, [%rd178];
	// end inline asm
	mov.b64 	%fd277, %rd177;
	setp.lt.f64 	%p167, %fd276, %fd277;
	selp.f64 	%fd278, %fd277, %fd276, %p167;
	add.s64 	%rd180, %rd174, 6144;
	// begin inline asm
	ld.global.nc.u64 %rd179, [%rd180];
	// end inline asm
	mov.b64 	%fd279, %rd179;
	setp.lt.f64 	%p168, %fd278, %fd279;
	selp.f64 	%fd359, %fd279, %fd278, %p168;
	add.s32 	%r449, %r449, 1024;
	setp.lt.s32 	%p169, %r449, %r68;
	@%p169 bra 	$L__BB6_12;
$L__BB6_13:
	setp.lt.s32 	%p170, %r68, 256;
	@%p170 bra 	$L__BB6_18;
	// begin inline asm
	mov.u32 %r389, %laneid;
	// end inline asm
	mov.b64 	%rd192, %fd359;
	mov.b64 	{%r391, %r396}, %rd192;
	mov.b32 	%r397, 1;
	mov.b32 	%r438, 31;
	mov.b32 	%r439, -1;
	// begin inline asm
	shfl.sync.down.b32 %r390, %r391, %r397, %r438, %r439;
	// end inline asm
	// begin inline asm
	shfl.sync.down.b32 %r395, %r396, %r397, %r438, %r439;
	// end inline asm
	mov.b64 	%rd193, {%r390, %r395};
	mov.b64 	%fd327, %rd193;
	setp.gt.s32 	%p198, %r389, 30;
	setp.lt.f64 	%p199, %fd359, %fd327;
	selp.f64 	%fd328, %fd327, %fd359, %p199;
	selp.f64 	%fd329, %fd359, %fd328, %p198;
	mov.b64 	%rd194, %fd329;
	mov.b64 	{%r401, %r406}, %rd194;
	mov.b32 	%r407, 2;
	// begin inline asm
	shfl.sync.down.b32 %r400, %r401, %r407, %r438, %r439;
	// end inline asm
	// begin inline asm
	shfl.sync.down.b32 %r405, %r406, %r407, %r438, %r439;
	// end inline asm
	mov.b64 	%rd195, {%r400, %r405};
	mov.b64 	%fd330, %rd195;
	setp.gt.s32 	%p200, %r389, 29;
	setp.lt.f64 	%p201, %fd329, %fd330;
	selp.f64 	%fd331, %fd330, %fd329, %p201;
	selp.f64 	%fd332, %fd329, %fd331, %p200;
	mov.b64 	%rd196, %fd332;
	mov.b64 	{%r411, %r416}, %rd196;
	mov.b32 	%r417, 4;
	// begin inline asm
	shfl.sync.down.b32 %r410, %r411, %r417, %r438, %r439;
	// end inline asm
	// begin inline asm
	shfl.sync.down.b32 %r415, %r416, %r417, %r438, %r439;
	// end inline asm
	mov.b64 	%rd197, {%r410, %r415};
	mov.b64 	%fd333, %rd197;
	setp.gt.s32 	%p202, %r389, 27;
	setp.lt.f64 	%p203, %fd332, %fd333;
	selp.f64 	%fd334, %fd333, %fd332, %p203;
	selp.f64 	%fd335, %fd332, %fd334, %p202;
	mov.b64 	%rd198, %fd335;
	mov.b64 	{%r421, %r426}, %rd198;
	mov.b32 	%r427, 8;
	// begin inline asm
	shfl.sync.down.b32 %r420, %r421, %r427, %r438, %r439;
	// end inline asm
	// begin inline asm
	shfl.sync.down.b32 %r425, %r426, %r427, %r438, %r439;
	// end inline asm
	mov.b64 	%rd199, {%r420, %r425};
	mov.b64 	%fd336, %rd199;
	setp.gt.s32 	%p204, %r389, 23;
	setp.lt.f64 	%p205, %fd335, %fd336;
	selp.f64 	%fd337, %fd336, %fd335, %p205;
	selp.f64 	%fd338, %fd335, %fd337, %p204;
	mov.b64 	%rd200, %fd338;
	mov.b64 	{%r431, %r436}, %rd200;
	mov.b32 	%r437, 16;
	// begin inline asm
	shfl.sync.down.b32 %r430, %r431, %r437, %r438, %r439;
	// end inline asm
	// begin inline asm
	shfl.sync.down.b32 %r435, %r436, %r437, %r438, %r439;
	// end inline asm
	mov.b64 	%rd201, {%r430, %r435};
	mov.b64 	%fd339, %rd201;
	setp.gt.s32 	%p206, %r389, 15;
	setp.lt.f64 	%p207, %fd338, %fd339;
	selp.f64 	%fd10, %fd339, %fd338, %p207;
	selp.f64 	%fd380, %fd338, %fd10, %p206;
	setp.ne.s32 	%p208, %r389, 0;
	@%p208 bra 	$L__BB6_16;
	shr.u32 	%r440, %r1, 2;
	and.b32  	%r441, %r440, 248;
	mov.u32 	%r442, _ZZN3cub18CUB_300001_SM_10006detail6reduce28DeviceReduceSingleTileKernelINS2_10policy_hubIdjN4cuda3__47maximumIvEEE10Policy1000EPdSB_iS8_ddNS5_3std3__410__identityEEEvT0_T1_T2_T3_T4_T6_E12temp_storage;
	add.s32 	%r443, %r442, %r441;
	st.shared.f64 	[%r443+8], %fd10;
$L__BB6_16:
	bar.sync 	0;
	setp.ne.s32 	%p209, %r1, 0;
	@%p209 bra 	$L__BB6_72;
	ld.shared.f64 	%fd340, [_ZZN3cub18CUB_300001_SM_10006detail6reduce28DeviceReduceSingleTileKernelINS2_10policy_hubIdjN4cuda3__47maximumIvEEE10Policy1000EPdSB_iS8_ddNS5_3std3__410__identityEEEvT0_T1_T2_T3_T4_T6_E12temp_storage+16];
	setp.lt.f64 	%p210, %fd380, %fd340;
	selp.f64 	%fd341, %fd340, %fd380, %p210;
	ld.shared.f64 	%fd342, [_ZZN3cub18CUB_300001_SM_10006detail6reduce28DeviceReduceSingleTileKernelINS2_10policy_hubIdjN4cuda3__47maximumIvEEE10Policy1000EPdSB_iS8_ddNS5_3std3__410__identityEEEvT0_T1_T2_T3_T4_T6_E12temp_storage+24];
	setp.lt.f64 	%p211, %fd341, %fd342;
	selp.f64 	%fd343, %fd342, %fd341, %p211;
	ld.shared.f64 	%fd344, [_ZZN3cub18CUB_300001_SM_10006detail6reduce28DeviceReduceSingleTileKernelINS2_10policy_hubIdjN4cuda3__47maximumIvEEE10Policy1000EPdSB_iS8_ddNS5_3std3__410__identityEEEvT0_T1_T2_T3_T4_T6_E12temp_storage+32];
	setp.lt.f64 	%p212, %fd343, %fd344;
	selp.f64 	%fd345, %fd344, %fd343, %p212;
	ld.shared.f64 	%fd346, [_ZZN3cub18CUB_300001_SM_10006detail6reduce28DeviceReduceSingleTileKernelINS2_10policy_hubIdjN4cuda3__47maximumIvEEE10Policy1000EPdSB_iS8_ddNS5_3std3__410__identityEEEvT0_T1_T2_T3_T4_T6_E12temp_storage+40];
	setp.lt.f64 	%p213, %fd345, %fd346;
	selp.f64 	%fd347, %fd346, %fd345, %p213;
	ld.shared.f64 	%fd348, [_ZZN3cub18CUB_300001_SM_10006detail6reduce28DeviceReduceSingleTileKernelINS2_10policy_hubIdjN4cuda3__47maximumIvEEE10Policy1000EPdSB_iS8_ddNS5_3std3__410__identityEEEvT0_T1_T2_T3_T4_T6_E12temp_storage+48];
	setp.lt.f64 	%p214, %fd347, %fd348;
	selp.f64 	%fd349, %fd348, %fd347, %p214;
	ld.shared.f64 	%fd350, [_ZZN3cub18CUB_300001_SM_10006detail6reduce28DeviceReduceSingleTileKernelINS2_10policy_hubIdjN4cuda3__47maximumIvEEE10Policy1000EPdSB_iS8_ddNS5_3std3__410__identityEEEvT0_T1_T2_T3_T4_T6_E12temp_storage+56];
	setp.lt.f64 	%p215, %fd349, %fd350;
	selp.f64 	%fd351, %fd350, %fd349, %p215;
	ld.shared.f64 	%fd352, [_ZZN3cub18CUB_300001_SM_10006detail6reduce28DeviceReduceSingleTileKernelINS2_10policy_hubIdjN4cuda3__47maximumIvEEE10Policy1000EPdSB_iS8_ddNS5_3std3__410__identityEEEvT0_T1_T2_T3_T4_T6_E12temp_storage+64];
	setp.lt.f64 	%p216, %fd351, %fd352;
	selp.f64 	%fd380, %fd352, %fd351, %p216;
	bra.uni 	$L__BB6_72;
$L__BB6_18:
	// begin inline asm
	mov.u32 %r326, %laneid;
	// end inline asm
	and.b32  	%r377, %r1, 992;
	add.s32 	%r378, %r377, 32;
	setp.gt.s32 	%p171, %r378, %r68;
	not.b32 	%r379, %r377;
	add.s32 	%r380, %r68, %r379;
	selp.b32 	%r375, %r380, 31, %p171;
	mov.b64 	%rd182, %fd359;
	mov.b64 	{%r328, %r333}, %rd182;
	mov.b32 	%r334, 1;
	mov.b32 	%r376, -1;
	// begin inline asm
	shfl.sync.down.b32 %r327, %r328, %r334, %r375, %r376;
	// end inline asm
	// begin inline asm
	shfl.sync.down.b32 %r332, %r333, %r334, %r375, %r376;
	// end inline asm
	mov.b64 	%rd183, {%r327, %r332};
	mov.b64 	%fd280, %rd183;
	setp.lt.s32 	%p172, %r326, %r375;
	setp.lt.f64 	%p173, %fd359, %fd280;
	selp.f64 	%fd281, %fd280, %fd359, %p173;
	selp.f64 	%fd282, %fd281, %fd359, %p172;
	mov.b64 	%rd184, %fd282;
	mov.b64 	{%r338, %r343}, %rd184;
	mov.b32 	%r344, 2;
	// begin inline asm
	shfl.sync.down.b32 %r337, %r338, %r344, %r375, %r376;
	// end inline asm
	// begin inline asm
	shfl.sync.down.b32 %r342, %r343, %r344, %r375, %r376;
	// end inline asm
	mov.b64 	%rd185, {%r337, %r342};
	mov.b64 	%fd283, %rd185;
	add.s32 	%r381, %r326, 2;
	setp.gt.s32 	%p174, %r381, %r375;
	setp.lt.f64 	%p175, %fd282, %fd283;
	selp.f64 	%fd284, %fd283, %fd282, %p175;
	selp.f64 	%fd285, %fd282, %fd284, %p174;
	mov.b64 	%rd186, %fd285;
	mov.b64 	{%r348, %r353}, %rd186;
	mov.b32 	%r354, 4;
	// begin inline asm
	shfl.sync.down.b32 %r347, %r348, %r354, %r375, %r376;
	// end inline asm
	// begin inline asm
	shfl.sync.down.b32 %r352, %r353, %r354, %r375, %r376;
	// end inline asm
	mov.b64 	%rd187, {%r347, %r352};
	mov.b64 	%fd286, %rd187;
	add.s32 	%r382, %r326, 4;
	setp.gt.s32 	%p176, %r382, %r375;
	setp.lt.f64 	%p177, %fd285, %fd286;
	selp.f64 	%fd287, %fd286, %fd285, %p177;
	selp.f64 	%fd288, %fd285, %fd287, %p176;
	mov.b64 	%rd188, %fd288;
	mov.b64 	{%r358, %r363}, %rd188;
	mov.b32 	%r364, 8;
	// begin inline asm
	shfl.sync.down.b32 %r357, %r358, %r364, %r375, %r376;
	// end inline asm
	// begin inline asm
	shfl.sync.down.b32 %r362, %r363, %r364, %r375, %r376;
	// end inline asm
	mov.b64 	%rd189, {%r357, %r362};
	mov.b64 	%fd289, %rd189;
	add.s32 	%r383, %r326, 8;
	setp.gt.s32 	%p178, %r383, %r375;
	setp.lt.f64 	%p179, %fd288, %fd289;
	selp.f64 	%fd290, %fd289, %fd288, %p179;
	selp.f64 	%fd291, %fd288, %fd290, %p178;
	mov.b64 	%rd190, %fd291;
	mov.b64 	{%r368, %r373}, %rd190;
	mov.b32 	%r374, 16;
	// begin inline asm
	shfl.sync.down.b32 %r367, %r368, %r374, %r375, %r376;
	// end inline asm
	// begin inline asm
	shfl.sync.down.b32 %r372, %r373, %r374, %r375, %r376;
	// end inline asm
	mov.b64 	%rd191, {%r367, %r372};
	mov.b64 	%fd292, %rd191;
	add.s32 	%r384, %r326, 16;
	setp.gt.s32 	%p180, %r384, %r375;
	setp.lt.f64 	%p181, %fd291, %fd292;
	selp.f64 	%fd293, %fd292, %fd291, %p181;
	selp.f64 	%fd380, %fd291, %fd293, %p180;
	setp.ne.s32 	%p182, %r326, 0;
	@%p182 bra 	$L__BB6_20;
	shr.u32 	%r385, %r1, 2;
	and.b32  	%r386, %r385, 248;
	mov.u32 	%r387, _ZZN3cub18CUB_300001_SM_10006detail6reduce28DeviceReduceSingleTileKernelINS2_10policy_hubIdjN4cuda3__47maximumIvEEE10Policy1000EPdSB_iS8_ddNS5_3std3__410__identityEEEvT0_T1_T2_T3_T4_T6_E12temp_storage;
	add.s32 	%r388, %r387, %r386;
	st.shared.f64 	[%r388+8], %fd380;
$L__BB6_20:
	bar.sync 	0;
	setp.ne.s32 	%p183, %r1, 0;
	@%p183 bra 	$L__BB6_72;
	setp.gt.s32 	%p184, %r68, 32;
	ld.shared.f64 	%fd294, [_ZZN3cub18CUB_300001_SM_10006detail6reduce28DeviceReduceSingleTileKernelINS2_10policy_hubIdjN4cuda3__47maximumIvEEE10Policy1000EPdSB_iS8_ddNS5_3std3__410__identityEEEvT0_T1_T2_T3_T4_T6_E12temp_storage+16];
	setp.lt.f64 	%p185, %fd380, %fd294;
	selp.f64 	%fd296, %fd294, %fd380, %p185;
	selp.f64 	%fd297, %fd296, %fd380, %p184;
	setp.gt.s32 	%p186, %r68, 64;
	ld.shared.f64 	%fd299, [_ZZN3cub18CUB_300001_SM_10006detail6reduce28DeviceReduceSingleTileKernelINS2_10policy_hubIdjN4cuda3__47maximumIvEEE10Policy1000EPdSB_iS8_ddNS5_3std3__410__identityEEEvT0_T1_T2_T3_T4_T6_E12temp_storage+24];
	setp.lt.f64 	%p187, %fd297, %fd299;
	selp.f64 	%fd301, %fd299, %fd297, %p187;
	selp.f64 	%fd302, %fd301, %fd297, %p186;
	setp.gt.s32 	%p188, %r68, 96;
	ld.shared.f64 	%fd304, [_ZZN3cub18CUB_300001_SM_10006detail6reduce28DeviceReduceSingleTileKernelINS2_10policy_hubIdjN4cuda3__47maximumIvEEE10Policy1000EPdSB_iS8_ddNS5_3std3__410__identityEEEvT0_T1_T2_T3_T4_T6_E12temp_storage+32];
	setp.lt.f64 	%p189, %fd302, %fd304;
	selp.f64 	%fd306, %fd304, %fd302, %p189;
	selp.f64 	%fd307, %fd306, %fd302, %p188;
	setp.gt.s32 	%p190, %r68, 128;
	ld.shared.f64 	%fd309, [_ZZN3cub18CUB_300001_SM_10006detail6reduce28DeviceReduceSingleTileKernelINS2_10policy_hubIdjN4cuda3__47maximumIvEEE10Policy1000EPdSB_iS8_ddNS5_3std3__410__identityEEEvT0_T1_T2_T3_T4_T6_E12temp_storage+40];
	setp.lt.f64 	%p191, %fd307, %fd309;
	selp.f64 	%fd311, %fd309, %fd307, %p191;
	selp.f64 	%fd312, %fd311, %fd307, %p190;
	setp.gt.s32 	%p192, %r68, 160;
	ld.shared.f64 	%fd314, [_ZZN3cub18CUB_300001_SM_10006detail6reduce28DeviceReduceSingleTileKernelINS2_10policy_hubIdjN4cuda3__47maximumIvEEE10Policy1000EPdSB_iS8_ddNS5_3std3__410__identityEEEvT0_T1_T2_T3_T4_T6_E12temp_storage+48];
	setp.lt.f64 	%p193, %fd312, %fd314;
	selp.f64 	%fd316, %fd314, %fd312, %p193;
	selp.f64 	%fd317, %fd316, %fd312, %p192;
	setp.gt.s32 	%p194, %r68, 192;
	ld.shared.f64 	%fd319, [_ZZN3cub18CUB_300001_SM_10006detail6reduce28DeviceReduceSingleTileKernelINS2_10policy_hubIdjN4cuda3__47maximumIvEEE10Policy1000EPdSB_iS8_ddNS5_3std3__410__identityEEEvT0_T1_T2_T3_T4_T6_E12temp_storage+56];
	setp.lt.f64 	%p195, %fd317, %fd319;
	selp.f64 	%fd321, %fd319, %fd317, %p195;
	selp.f64 	%fd322, %fd321, %fd317, %p194;
	setp.gt.s32 	%p196, %r68, 224;
	ld.shared.f64 	%fd324, [_ZZN3cub18CUB_300001_SM_10006detail6reduce28DeviceReduceSingleTileKernelINS2_10policy_hubIdjN4cuda3__47maximumIvEEE10Policy1000EPdSB_iS8_ddNS5_3std3__410__identityEEEvT0_T1_T2_T3_T4_T6_E12temp_storage+64];
	setp.lt.f64 	%p197, %fd322, %fd324;
	selp.f64 	%fd326, %fd324, %fd322, %p197;
	selp.f64 	%fd380, %fd326, %fd322, %p196;
	bra.uni 	$L__BB6_72;
$L__BB6_22:
	mov.u32 	%r13, %tid.x;
	shl.b32 	%r14, %r13, 2;
	mul.wide.u32 	%rd126, %r14, 8;
	add.s64 	%rd116, %rd15, %rd126;
	// begin inline asm
	ld.global.nc.v2.u64 {%rd114, %rd115}, [%rd116];
	// end inline asm
	add.s64 	%rd119, %rd116, 16;
	// begin inline asm
	ld.global.nc.v2.u64 {%rd117, %rd118}, [%rd119];
	// end inline asm
	mov.b64 	%fd206, %rd114;
	mov.b64 	%fd207, %rd115;
	mov.b64 	%fd208, %rd117;
	mov.b64 	%fd209, %rd118;
	add.s64 	%rd122, %rd116, 8192;
	// begin inline asm
	ld.global.nc.v2.u64 {%rd120, %rd121}, [%rd122];
	// end inline asm
	add.s64 	%rd125, %rd116, 8208;
	// begin inline asm
	ld.global.nc.v2.u64 {%rd123, %rd124}, [%rd125];
	// end inline asm
	mov.b64 	%fd210, %rd120;
	mov.b64 	%fd211, %rd121;
	mov.b64 	%fd212, %rd123;
	mov.b64 	%fd213, %rd124;
	setp.lt.f64 	%p111, %fd206, %fd207;
	selp.f64 	%fd214, %fd207, %fd206, %p111;
	setp.lt.f64 	%p112, %fd214, %fd208;
	selp.f64 	%fd215, %fd208, %fd214, %p112;
	setp.lt.f64 	%p113, %fd215, %fd209;
	selp.f64 	%fd216, %fd209, %fd215, %p113;
	setp.lt.f64 	%p114, %fd216, %fd210;
	selp.f64 	%fd217, %fd210, %fd216, %p114;
	setp.lt.f64 	%p115, %fd217, %fd211;
	selp.f64 	%fd218, %fd211, %fd217, %p115;
	setp.lt.f64 	%p116, %fd218, %fd212;
	selp.f64 	%fd219, %fd212, %fd218, %p116;
	setp.lt.f64 	%p117, %fd219, %fd213;
	selp.f64 	%fd366, %fd213, %fd219, %p117;
	setp.lt.u32 	%p118, %r68, 4096;
	mov.b32 	%r452, 2048;
	@%p118 bra 	$L__BB6_26;
	add.s32 	%r15, %r68, -2048;
	mov.b32 	%r452, 2048;
$L__BB6_24:
	add.s32 	%r258, %r452, %r14;
	mul.wide.u32 	%rd139, %r258, 8;
	add.s64 	%rd129, %rd15, %rd139;
	// begin inline asm
	ld.global.nc.v2.u64 {%rd127, %rd128}, [%rd129];
	// end inline asm
	add.s64 	%rd132, %rd129, 16;
	// begin inline asm
	ld.global.nc.v2.u64 {%rd130, %rd131}, [%rd132];
	// end inline asm
	mov.b64 	%fd220, %rd127;
	mov.b64 	%fd221, %rd128;
	mov.b64 	%fd222, %rd130;
	mov.b64 	%fd223, %rd131;
	add.s64 	%rd135, %rd129, 8192;
	// begin inline asm
	ld.global.nc.v2.u64 {%rd133, %rd134}, [%rd135];
	// end inline asm
	add.s64 	%rd138, %rd129, 8208;
	// begin inline asm
	ld.global.nc.v2.u64 {%rd136, %rd137}, [%rd138];
	// end inline asm
	mov.b64 	%fd224, %rd133;
	mov.b64 	%fd225, %rd134;
	mov.b64 	%fd226, %rd136;
	mov.b64 	%fd227, %rd137;
	setp.lt.f64 	%p119, %fd366, %fd220;
	selp.f64 	%fd228, %fd220, %fd366, %p119;
	setp.lt.f64 	%p120, %fd228, %fd221;
	selp.f64 	%fd229, %fd221, %fd228, %p120;
	setp.lt.f64 	%p121, %fd229, %fd222;
	selp.f64 	%fd230, %fd222, %fd229, %p121;
	setp.lt.f64 	%p122, %fd230, %fd223;
	selp.f64 	%fd231, %fd223, %fd230, %p122;
	setp.lt.f64 	%p123, %fd231, %fd224;
	selp.f64 	%fd232, %fd224, %fd231, %p123;
	setp.lt.f64 	%p124, %fd232, %fd225;
	selp.f64 	%fd233, %fd225, %fd232, %p124;
	setp.lt.f64 	%p125, %fd233, %fd226;
	selp.f64 	%fd234, %fd226, %fd233, %p125;
	setp.lt.f64 	%p126, %fd234, %fd227;
	selp.f64 	%fd366, %fd227, %fd234, %p126;
	sub.s32 	%r259, %r68, %r452;
	setp.lt.s32 	%p127, %r259, 2048;
	@%p127 bra 	$L__BB6_34;
	add.s32 	%r452, %r452, 2048;
	setp.le.s32 	%p128, %r452, %r15;
	@%p128 bra 	$L__BB6_24;
$L__BB6_26:
	setp.le.s32 	%p129, %r68, %r452;
	@%p129 bra 	$L__BB6_34;
	sub.s32 	%r19, %r68, %r452;
	setp.ge.s32 	%p130, %r13, %r19;
	@%p130 bra 	$L__BB6_34;
	not.b32 	%r260, %r13;
	add.s32 	%r261, %r68, %r260;
	sub.s32 	%r20, %r261, %r452;
	and.b32  	%r262, %r20, 768;
	setp.eq.s32 	%p131, %r262, 768;
	mov.u32 	%r456, %r13;
	@%p131 bra 	$L__BB6_31;
	add.s32 	%r454, %r13, %r452;
	shr.u32 	%r263, %r20, 8;
	add.s32 	%r264, %r263, 1;
	and.b32  	%r265, %r264, 3;
	neg.s32 	%r453, %r265;
	mov.u32 	%r456, %r13;
$L__BB6_30:
	.pragma "nounroll";
	mul.wide.u32 	%rd142, %r454, 8;
	add.s64 	%rd141, %rd15, %rd142;
	// begin inline asm
	ld.global.nc.u64 %rd140, [%rd141];
	// end inline asm
	mov.b64 	%fd236, %rd140;
	setp.lt.f64 	%p132, %fd366, %fd236;
	selp.f64 	%fd366, %fd236, %fd366, %p132;
	add.s32 	%r456, %r456, 256;
	add.s32 	%r454, %r454, 256;
	add.s32 	%r453, %r453, 1;
	setp.ne.s32 	%p133, %r453, 0;
	@%p133 bra 	$L__BB6_30;
$L__BB6_31:
	setp.lt.u32 	%p134, %r20, 768;
	@%p134 bra 	$L__BB6_34;
	cvt.u64.u32 	%rd143, %r456;
	cvt.u64.u32 	%rd144, %r452;
	add.s64 	%rd145, %rd143, %rd144;
	shl.b64 	%rd146, %rd145, 3;
	add.s64 	%rd147, %rd146, %rd15;
	add.s64 	%rd203, %rd147, 4096;
	add.s32 	%r457, %r456, %r452;
$L__BB6_33:
	mul.wide.u32 	%rd156, %r457, 8;
	add.s64 	%rd149, %rd15, %rd156;
	// begin inline asm
	ld.global.nc.u64 %rd148, [%rd149];
	// end inline asm
	mov.b64 	%fd237, %rd148;
	setp.lt.f64 	%p135, %fd366, %fd237;
	selp.f64 	%fd238, %fd237, %fd366, %p135;
	add.s64 	%rd151, %rd203, -2048;
	// begin inline asm
	ld.global.nc.u64 %rd150, [%rd151];
	// end inline asm
	mov.b64 	%fd239, %rd150;
	setp.lt.f64 	%p136, %fd238, %fd239;
	selp.f64 	%fd240, %fd239, %fd238, %p136;
	// begin inline asm
	ld.global.nc.u64 %rd152, [%rd203];
	// end inline asm
	mov.b64 	%fd241, %rd152;
	setp.lt.f64 	%p137, %fd240, %fd241;
	selp.f64 	%fd242, %fd241, %fd240, %p137;
	add.s64 	%rd155, %rd203, 2048;
	// begin inline asm
	ld.global.nc.u64 %rd154, [%rd155];
	// end inline asm
	mov.b64 	%fd243, %rd154;
	setp.lt.f64 	%p138, %fd242, %fd243;
	selp.f64 	%fd366, %fd243, %fd242, %p138;
	add.s32 	%r456, %r456, 1024;
	add.s64 	%rd203, %rd203, 8192;
	add.s32 	%r457, %r457, 1024;
	setp.lt.s32 	%p139, %r456, %r19;
	@%p139 bra 	$L__BB6_33;
$L__BB6_34:
	// begin inline asm
	mov.u32 %r266, %laneid;
	// end inline asm
	mov.b64 	%rd157, %fd366;
	mov.b64 	{%r268, %r273}, %rd157;
	mov.b32 	%r274, 1;
	mov.b32 	%r315, 31;
	mov.b32 	%r316, -1;
	// begin inline asm
	shfl.sync.down.b32 %r267, %r268, %r274, %r315, %r316;
	// end inline asm
	// begin inline asm
	shfl.sync.down.b32 %r272, %r273, %r274, %r315, %r316;
	// end inline asm
	mov.b64 	%rd158, {%r267, %r272};
	mov.b64 	%fd244, %rd158;
	setp.gt.s32 	%p140, %r266, 30;
	setp.lt.f64 	%p141, %fd366, %fd244;
	selp.f64 	%fd245, %fd244, %fd366, %p141;
	selp.f64 	%fd246, %fd366, %fd245, %p140;
	mov.b64 	%rd159, %fd246;
	mov.b64 	{%r278, %r283}, %rd159;
	mov.b32 	%r284, 2;
	// begin inline asm
	shfl.sync.down.b32 %r277, %r278, %r284, %r315, %r316;
	// end inline asm
	// begin inline asm
	shfl.sync.down.b32 %r282, %r283, %r284, %r315, %r316;
	// end inline asm
	mov.b64 	%rd160, {%r277, %r282};
	mov.b64 	%fd247, %rd160;
	setp.gt.s32 	%p142, %r266, 29;
	setp.lt.f64 	%p143, %fd246, %fd247;
	selp.f64 	%fd248, %fd247, %fd246, %p143;
	selp.f64 	%fd249, %fd246, %fd248, %p142;
	mov.b64 	%rd161, %fd249;
	mov.b64 	{%r288, %r293}, %rd161;
	mov.b32 	%r294, 4;
	// begin inline asm
	shfl.sync.down.b32 %r287, %r288, %r294, %r315, %r316;
	// end inline asm
	// begin inline asm
	shfl.sync.down.b32 %r292, %r293, %r294, %r315, %r316;
	// end inline asm
	mov.b64 	%rd162, {%r287, %r292};
	mov.b64 	%fd250, %rd162;
	setp.gt.s32 	%p144, %r266, 27;
	setp.lt.f64 	%p145, %fd249, %fd250;
	selp.f64 	%fd251, %fd250, %fd249, %p145;
	selp.f64 	%fd252, %fd249, %fd251, %p144;
	mov.b64 	%rd163, %fd252;
	mov.b64 	{%r298, %r303}, %rd163;
	mov.b32 	%r304, 8;
	// begin inline asm
	shfl.sync.down.b32 %r297, %r298, %r304, %r315, %r316;
	// end inline asm
	// begin inline asm
	shfl.sync.down.b32 %r302, %r303, %r304, %r315, %r316;
	// end inline asm
	mov.b64 	%rd164, {%r297, %r302};
	mov.b64 	%fd253, %rd164;
	setp.gt.s32 	%p146, %r266, 23;
	setp.lt.f64 	%p147, %fd252, %fd253;
	selp.f64 	%fd254, %fd253, %fd252, %p147;
	selp.f64 	%fd255, %fd252, %fd254, %p146;
	mov.b64 	%rd165, %fd255;
	mov.b64 	{%r308, %r313}, %rd165;
	mov.b32 	%r314, 16;
	// begin inline asm
	shfl.sync.down.b32 %r307, %r308, %r314, %r315, %r316;
	// end inline asm
	// begin inline asm
	shfl.sync.down.b32 %r312, %r313, %r314, %r315, %r316;
	// end inline asm
	mov.b64 	%rd166, {%r307, %r312};
	mov.b64 	%fd256, %rd166;
	setp.gt.s32 	%p148, %r266, 15;
	setp.lt.f64 	%p149, %fd255, %fd256;
	selp.f64 	%fd26, %fd256, %fd255, %p149;
	selp.f64 	%fd380, %fd255, %fd26, %p148;
	setp.ne.s32 	%p150, %r266, 0;
	@%p150 bra 	$L__BB6_36;
	shr.u32 	%r317, %r13, 2;
	and.b32  	%r318, %r317, 248;
	mov.u32 	%r319, _ZZN3cub18CUB_300001_SM_10006detail6reduce28DeviceReduceSingleTileKernelINS2_10policy_hubIdjN4cuda3__47maximumIvEEE10Policy1000EPdSB_iS8_ddNS5_3std3__410__identityEEEvT0_T1_T2_T3_T4_T6_E12temp_storage;
	add.s32 	%r320, %r319, %r318;
	st.shared.f64 	[%r320+8], %fd26;
$L__BB6_36:
	bar.sync 	0;
	setp.ne.s32 	%p151, %r13, 0;
	@%p151 bra 	$L__BB6_72;
	ld.shared.f64 	%fd257, [_ZZN3cub18CUB_300001_SM_10006detail6reduce28DeviceReduceSingleTileKernelINS2_10policy_hubIdjN4cuda3__47maximumIvEEE10Policy1000EPdSB_iS8_ddNS5_3std3__410__identityEEEvT0_T1_T2_T3_T4_T6_E12temp_storage+16];
	setp.lt.f64 	%p152, %fd380, %fd257;
	selp.f64 	%fd258, %fd257, %fd380, %p152;
	ld.shared.f64 	%fd259, [_ZZN3cub18CUB_300001_SM_10006detail6reduce28DeviceReduceSingleTileKernelINS2_10policy_hubIdjN4cuda3__47maximumIvEEE10Policy1000EPdSB_iS8_ddNS5_3std3__410__identityEEEvT0_T1_T2_T3_T4_T6_E12temp_storage+24];
	setp.lt.f64 	%p153, %fd258, %fd259;
	selp.f64 	%fd260, %fd259, %fd258, %p153;
	ld.shared.f64 	%fd261, [_ZZN3cub18CUB_300001_SM_10006detail6reduce28DeviceReduceSingleTileKernelINS2_10policy_hubIdjN4cuda3__47maximumIvEEE10Policy1000EPdSB_iS8_ddNS5_3std3__410__identityEEEvT0_T1_T2_T3_T4_T6_E12temp_storage+32];
	setp.lt.f64 	%p154, %fd260, %fd261;
	selp.f64 	%fd262, %fd261, %fd260, %p154;
	ld.shared.f64 	%fd263, [_ZZN3cub18CUB_300001_SM_10006detail6reduce28DeviceReduceSingleTileKernelINS2_10policy_hubIdjN4cuda3__47maximumIvEEE10Policy1000EPdSB_iS8_ddNS5_3std3__410__identityEEEvT0_T1_T2_T3_T4_T6_E12temp_storage+40];
	setp.lt.f64 	%p155, %fd262, %fd263;
	selp.f64 	%fd264, %fd263, %fd262, %p155;
	ld.shared.f64 	%fd265, [_ZZN3cub18CUB_300001_SM_10006detail6reduce28DeviceReduceSingleTileKernelINS2_10policy_hubIdjN4cuda3__47maximumIvEEE10Policy1000EPdSB_iS8_ddNS5_3std3__410__identityEEEvT0_T1_T2_T3_T4_T6_E12temp_storage+48];
	setp.lt.f64 	%p156, %fd264, %fd265;
	selp.f64 	%fd266, %fd265, %fd264, %p156;
	ld.shared.f64 	%fd267, [_ZZN3cub18CUB_300001_SM_10006detail6reduce28DeviceReduceSingleTileKernelINS2_10policy_hubIdjN4cuda3__47maximumIvEEE10Policy1000EPdSB_iS8_ddNS5_3std3__410__identityEEEvT0_T1_T2_T3_T4_T6_E12temp_storage+56];
	setp.lt.f64 	%p157, %fd266, %fd267;
	selp.f64 	%fd268, %fd267, %fd266, %p157;
	ld.shared.f64 	%fd269, [_ZZN3cub18CUB_300001_SM_10006detail6reduce28DeviceReduceSingleTileKernelINS2_10policy_hubIdjN4cuda3__47maximumIvEEE10Policy1000EPdSB_iS8_ddNS5_3std3__410__identityEEEvT0_T1_T2_T3_T4_T6_E12temp_storage+64];
	setp.lt.f64 	%p158, %fd268, %fd269;
	selp.f64 	%fd380, %fd269, %fd268, %p158;
	bra.uni 	$L__BB6_72;
$L__BB6_38:
	setp.gt.s32 	%p3, %r68, 2047;
	@%p3 bra 	$L__BB6_56;
	mov.u32 	%r35, %tid.x;
	setp.ge.s32 	%p52, %r35, %r68;
	mov.f64 	%fd372, 0d0000000000000000;
	mov.u32 	%r462, %r35;
	@%p52 bra 	$L__BB6_41;
	mul.wide.u32 	%rd81, %r35, 8;
	add.s64 	%rd80, %rd15, %rd81;
	// begin inline asm
	ld.global.nc.u64 %rd79, [%rd80];
	// end inline asm
	mov.b64 	%fd372, %rd79;
	add.s32 	%r462, %r35, 256;
$L__BB6_41:
	setp.ge.s32 	%p53, %r462, %r68;
	@%p53 bra 	$L__BB6_47;
	not.b32 	%r133, %r462;
	add.s32 	%r38, %r68, %r133;
	and.b32  	%r134, %r38, 768;
	setp.eq.s32 	%p54, %r134, 768;
	@%p54 bra 	$L__BB6_45;
	mul.wide.u32 	%rd82, %r462, 8;
	add.s64 	%rd204, %rd15, %rd82;
	shr.u32 	%r135, %r38, 8;
	add.s32 	%r136, %r135, 1;
	and.b32  	%r137, %r136, 3;
	neg.s32 	%r460, %r137;
$L__BB6_44:
	.pragma "nounroll";
	// begin inline asm
	ld.global.nc.u64 %rd83, [%rd204];
	// end inline asm
	mov.b64 	%fd125, %rd83;
	setp.lt.f64 	%p55, %fd372, %fd125;
	selp.f64 	%fd372, %fd125, %fd372, %p55;
	add.s32 	%r462, %r462, 256;
	add.s64 	%rd204, %rd204, 2048;
	add.s32 	%r460, %r460, 1;
	setp.ne.s32 	%p56, %r460, 0;
	@%p56 bra 	$L__BB6_44;
$L__BB6_45:
	setp.lt.u32 	%p57, %r38, 768;
	@%p57 bra 	$L__BB6_47;
$L__BB6_46:
	mul.wide.s32 	%rd93, %r462, 8;
	add.s64 	%rd86, %rd15, %rd93;
	// begin inline asm
	ld.global.nc.u64 %rd85, [%rd86];
	// end inline asm
	mov.b64 	%fd126, %rd85;
	setp.lt.f64 	%p58, %fd372, %fd126;
	selp.f64 	%fd127, %fd126, %fd372, %p58;
	add.s64 	%rd88, %rd86, 2048;
	// begin inline asm
	ld.global.nc.u64 %rd87, [%rd88];
	// end inline asm
	mov.b64 	%fd128, %rd87;
	setp.lt.f64 	%p59, %fd127, %fd128;
	selp.f64 	%fd129, %fd128, %fd127, %p59;
	add.s64 	%rd90, %rd86, 4096;
	// begin inline asm
	ld.global.nc.u64 %rd89, [%rd90];
	// end inline asm
	mov.b64 	%fd130, %rd89;
	setp.lt.f64 	%p60, %fd129, %fd130;
	selp.f64 	%fd131, %fd130, %fd129, %p60;
	add.s64 	%rd92, %rd86, 6144;
	// begin inline asm
	ld.global.nc.u64 %rd91, [%rd92];
	// end inline asm
	mov.b64 	%fd132, %rd91;
	setp.lt.f64 	%p61, %fd131, %fd132;
	selp.f64 	%fd372, %fd132, %fd131, %p61;
	add.s32 	%r462, %r462, 1024;
	setp.lt.s32 	%p62, %r462, %r68;
	@%p62 bra 	$L__BB6_46;
$L__BB6_47:
	setp.lt.s32 	%p63, %r68, 256;
	@%p63 bra 	$L__BB6_52;
	// begin inline asm
	mov.u32 %r201, %laneid;
	// end inline asm
	mov.b64 	%rd104, %fd372;
	mov.b64 	{%r203, %r208}, %rd104;
	mov.b32 	%r209, 1;
	mov.b32 	%r250, 31;
	mov.b32 	%r251, -1;
	// begin inline asm
	shfl.sync.down.b32 %r202, %r203, %r209, %r250, %r251;
	// end inline asm
	// begin inline asm
	shfl.sync.down.b32 %r207, %r208, %r209, %r250, %r251;
	// end inline asm
	mov.b64 	%rd105, {%r202, %r207};
	mov.b64 	%fd180, %rd105;
	setp.gt.s32 	%p91, %r201, 30;
	setp.lt.f64 	%p92, %fd372, %fd180;
	selp.f64 	%fd181, %fd180, %fd372, %p92;
	selp.f64 	%fd182, %fd372, %fd181, %p91;
	mov.b64 	%rd106, %fd182;
	mov.b64 	{%r213, %r218}, %rd106;
	mov.b32 	%r219, 2;
	// begin inline asm
	shfl.sync.down.b32 %r212, %r213, %r219, %r250, %r251;
	// end inline asm
	// begin inline asm
	shfl.sync.down.b32 %r217, %r218, %r219, %r250, %r251;
	// end inline asm
	mov.b64 	%rd107, {%r212, %r217};
	mov.b64 	%fd183, %rd107;
	setp.gt.s32 	%p93, %r201, 29;
	setp.lt.f64 	%p94, %fd182, %fd183;
	selp.f64 	%fd184, %fd183, %fd182, %p94;
	selp.f64 	%fd185, %fd182, %fd184, %p93;
	mov.b64 	%rd108, %fd185;
	mov.b64 	{%r223, %r228}, %rd108;
	mov.b32 	%r229, 4;
	// begin inline asm
	shfl.sync.down.b32 %r222, %r223, %r229, %r250, %r251;
	// end inline asm
	// begin inline asm
	shfl.sync.down.b32 %r227, %r228, %r229, %r250, %r251;
	// end inline asm
	mov.b64 	%rd109, {%r222, %r227};
	mov.b64 	%fd186, %rd109;
	setp.gt.s32 	%p95, %r201, 27;
	setp.lt.f64 	%p96, %fd185, %fd186;
	selp.f64 	%fd187, %fd186, %fd185, %p96;
	selp.f64 	%fd188, %fd185, %fd187, %p95;
	mov.b64 	%rd110, %fd188;
	mov.b64 	{%r233, %r238}, %rd110;
	mov.b32 	%r239, 8;
	// begin inline asm
	shfl.sync.down.b32 %r232, %r233, %r239, %r250, %r251;
	// end inline asm
	// begin inline asm
	shfl.sync.down.b32 %r237, %r238, %r239, %r250, %r251;
	// end inline asm
	mov.b64 	%rd111, {%r232, %r237};
	mov.b64 	%fd189, %rd111;
	setp.gt.s32 	%p97, %r201, 23;
	setp.lt.f64 	%p98, %fd188, %fd189;
	selp.f64 	%fd190, %fd189, %fd188, %p98;
	selp.f64 	%fd191, %fd188, %fd190, %p97;
	mov.b64 	%rd112, %fd191;
	mov.b64 	{%r243, %r248}, %rd112;
	mov.b32 	%r249, 16;
	// begin inline asm
	shfl.sync.down.b32 %r242, %r243, %r249, %r250, %r251;
	// end inline asm
	// begin inline asm
	shfl.sync.down.b32 %r247, %r248, %r249, %r250, %r251;
	// end inline asm
	mov.b64 	%rd113, {%r242, %r247};
	mov.b64 	%fd192, %rd113;
	setp.gt.s32 	%p99, %r201, 15;
	setp.lt.f64 	%p100, %fd191, %fd192;
	selp.f64 	%fd38, %fd192, %fd191, %p100;
	selp.f64 	%fd380, %fd191, %fd38, %p99;
	setp.ne.s32 	%p101, %r201, 0;
	@%p101 bra 	$L__BB6_50;
	shr.u32 	%r252, %r35, 2;
	and.b32  	%r253, %r252, 248;
	mov.u32 	%r254, _ZZN3cub18CUB_300001_SM_10006detail6reduce28DeviceReduceSingleTileKernelINS2_10policy_hubIdjN4cuda3__47maximumIvEEE10Policy1000EPdSB_iS8_ddNS5_3std3__410__identityEEEvT0_T1_T2_T3_T4_T6_E12temp_storage;
	add.s32 	%r255, %r254, %r253;
	st.shared.f64 	[%r255+8], %fd38;
$L__BB6_50:
	bar.sync 	0;
	setp.ne.s32 	%p102, %r35, 0;
	@%p102 bra 	$L__BB6_72;
	ld.shared.f64 	%fd193, [_ZZN3cub18CUB_300001_SM_10006detail6reduce28DeviceReduceSingleTileKernelINS2_10policy_hubIdjN4cuda3__47maximumIvEEE10Policy1000EPdSB_iS8_ddNS5_3std3__410__identityEEEvT0_T1_T2_T3_T4_T6_E12temp_storage+16];
	setp.lt.f64 	%p103, %fd380, %fd193;
	selp.f64 	%fd194, %fd193, %fd380, %p103;
	ld.shared.f64 	%fd195, [_ZZN3cub18CUB_300001_SM_10006detail6reduce28DeviceReduceSingleTileKernelINS2_10policy_hubIdjN4cuda3__47maximumIvEEE10Policy1000EPdSB_iS8_ddNS5_3std3__410__identityEEEvT0_T1_T2_T3_T4_T6_E12temp_storage+24];
	setp.lt.f64 	%p104, %fd194, %fd195;
	selp.f64 	%fd196, %fd195, %fd194, %p104;
	ld.shared.f64 	%fd197, [_ZZN3cub18CUB_300001_SM_10006detail6reduce28DeviceReduceSingleTileKernelINS2_10policy_hubIdjN4cuda3__47maximumIvEEE10Policy1000EPdSB_iS8_ddNS5_3std3__410__identityEEEvT0_T1_T2_T3_T4_T6_E12temp_storage+32];
	setp.lt.f64 	%p105, %fd196, %fd197;
	selp.f64 	%fd198, %fd197, %fd196, %p105;
	ld.shared.f64 	%fd199, [_ZZN3cub18CUB_300001_SM_10006detail6reduce28DeviceReduceSingleTileKernelINS2_10policy_hubIdjN4cuda3__47maximumIvEEE10Policy1000EPdSB_iS8_ddNS5_3std3__410__identityEEEvT0_T1_T2_T3_T4_T6_E12temp_storage+40];
	setp.lt.f64 	%p106, %fd198, %fd199;
	selp.f64 	%fd200, %fd199, %fd198, %p106;
	ld.shared.f64 	%fd201, [_ZZN3cub18CUB_300001_SM_10006detail6reduce28DeviceReduceSingleTileKernelINS2_10policy_hubIdjN4cuda3__47maximumIvEEE10Policy1000EPdSB_iS8_ddNS5_3std3__410__identityEEEvT0_T1_T2_T3_T4_T6_E12temp_storage+48];
	setp.lt.f64 	%p107, %fd200, %fd201;
	selp.f64 	%fd202, %fd201, %fd200, %p107;
	ld.shared.f64 	%fd203, [_ZZN3cub18CUB_300001_SM_10006detail6reduce28DeviceReduceSingleTileKernelINS2_10policy_hubIdjN4cuda3__47maximumIvEEE10Policy1000EPdSB_iS8_ddNS5_3std3__410__identityEEEvT0_T1_T2_T3_T4_T6_E12temp_storage+56];
	setp.lt.f64 	%p108, %fd202, %fd203;
	selp.f64 	%fd204, %fd203, %fd202, %p108;
	ld.shared.f64 	%fd205, [_ZZN3cub18CUB_300001_SM_10006detail6reduce28DeviceReduceSingleTileKernelINS2_10policy_hubIdjN4cuda3__47maximumIvEEE10Policy1000EPdSB_iS8_ddNS5_3std3__410__identityEEEvT0_T1_T2_T3_T4_T6_E12temp_storage+64];
	setp.lt.f64 	%p109, %fd204, %fd205;
	selp.f64 	%fd380, %fd205, %fd204, %p109;
	bra.uni 	$L__BB6_72;
$L__BB6_52:
	// begin inline asm
	mov.u32 %r138, %laneid;
	// end inline asm
	and.b32  	%r189, %r35, 992;
	add.s32 	%r190, %r189, 32;
	setp.gt.s32 	%p64, %r190, %r68;
	not.b32 	%r191, %r189;
	add.s32 	%r192, %r68, %r191;
	selp.b32 	%r187, %r192, 31, %p64;
	mov.b64 	%rd94, %fd372;
	mov.b64 	{%r140, %r145}, %rd94;
	mov.b32 	%r146, 1;
	mov.b32 	%r188, -1;
	// begin inline asm
	shfl.sync.down.b32 %r139, %r140, %r146, %r187, %r188;
	// end inline asm
	// begin inline asm
	shfl.sync.down.b32 %r144, %r145, %r146, %r187, %r188;
	// end inline asm
	mov.b64 	%rd95, {%r139, %r144};
	mov.b64 	%fd133, %rd95;
	setp.lt.s32 	%p65, %r138, %r187;
	setp.lt.f64 	%p66, %fd372, %fd133;
	selp.f64 	%fd134, %fd133, %fd372, %p66;
	selp.f64 	%fd135, %fd134, %fd372, %p65;
	mov.b64 	%rd96, %fd135;
	mov.b64 	{%r150, %r155}, %rd96;
	mov.b32 	%r156, 2;
	// begin inline asm
	shfl.sync.down.b32 %r149, %r150, %r156, %r187, %r188;
	// end inline asm
	// begin inline asm
	shfl.sync.down.b32 %r154, %r155, %r156, %r187, %r188;
	// end inline asm
	mov.b64 	%rd97, {%r149, %r154};
	mov.b64 	%fd136, %rd97;
	add.s32 	%r193, %r138, 2;
	setp.gt.s32 	%p67, %r193, %r187;
	setp.lt.f64 	%p68, %fd135, %fd136;
	selp.f64 	%fd137, %fd136, %fd135, %p68;
	selp.f64 	%fd138, %fd135, %fd137, %p67;
	mov.b64 	%rd98, %fd138;
	mov.b64 	{%r160, %r165}, %rd98;
	mov.b32 	%r166, 4;
	// begin inline asm
	shfl.sync.down.b32 %r159, %r160, %r166, %r187, %r188;
	// end inline asm
	// begin inline asm
	shfl.sync.down.b32 %r164, %r165, %r166, %r187, %r188;
	// end inline asm
	mov.b64 	%rd99, {%r159, %r164};
	mov.b64 	%fd139, %rd99;
	add.s32 	%r194, %r138, 4;
	setp.gt.s32 	%p69, %r194, %r187;
	setp.lt.f64 	%p70, %fd138, %fd139;
	selp.f64 	%fd140, %fd139, %fd138, %p70;
	selp.f64 	%fd141, %fd138, %fd140, %p69;
	mov.b64 	%rd100, %fd141;
	mov.b64 	{%r170, %r175}, %rd100;
	mov.b32 	%r176, 8;
	// begin inline asm
	shfl.sync.down.b32 %r169, %r170, %r176, %r187, %r188;
	// end inline asm
	// begin inline asm
	shfl.sync.down.b32 %r174, %r175, %r176, %r187, %r188;
	// end inline asm
	mov.b64 	%rd101, {%r169, %r174};
	mov.b64 	%fd142, %rd101;
	add.s32 	%r195, %r138, 8;
	setp.gt.s32 	%p71, %r195, %r187;
	setp.lt.f64 	%p72, %fd141, %fd142;
	selp.f64 	%fd143, %fd142, %fd141, %p72;
	selp.f64 	%fd144, %fd141, %fd143, %p71;
	mov.b64 	%rd102, %fd144;
	mov.b64 	{%r180, %r185}, %rd102;
	mov.b32 	%r186, 16;
	// begin inline asm
	shfl.sync.down.b32 %r179, %r180, %r186, %r187, %r188;
	// end inline asm
	// begin inline asm
	shfl.sync.down.b32 %r184, %r185, %r186, %r187, %r188;
	// end inline asm
	mov.b64 	%rd103, {%r179, %r184};
	mov.b64 	%fd145, %rd103;
	add.s32 	%r196, %r138, 16;
	setp.gt.s32 	%p73, %r196, %r187;
	setp.lt.f64 	%p74, %fd144, %fd145;
	selp.f64 	%fd146, %fd145, %fd144, %p74;
	selp.f64 	%fd380, %fd144, %fd146, %p73;
	setp.ne.s32 	%p75, %r138, 0;
	@%p75 bra 	$L__BB6_54;
	shr.u32 	%r197, %r35, 2;
	and.b32  	%r198, %r197, 248;
	mov.u32 	%r199, _ZZN3cub18CUB_300001_SM_10006detail6reduce28DeviceReduceSingleTileKernelINS2_10policy_hubIdjN4cuda3__47maximumIvEEE10Policy1000EPdSB_iS8_ddNS5_3std3__410__identityEEEvT0_T1_T2_T3_T4_T6_E12temp_storage;
	add.s32 	%r200, %r199, %r198;
	st.shared.f64 	[%r200+8], %fd380;
$L__BB6_54:
	bar.sync 	0;
	setp.ne.s32 	%p76, %r35, 0;
	@%p76 bra 	$L__BB6_72;
	setp.gt.s32 	%p77, %r68, 32;
	ld.shared.f64 	%fd147, [_ZZN3cub18CUB_300001_SM_10006detail6reduce28DeviceReduceSingleTileKernelINS2_10policy_hubIdjN4cuda3__47maximumIvEEE10Policy1000EPdSB_iS8_ddNS5_3std3__410__identityEEEvT0_T1_T2_T3_T4_T6_E12temp_storage+16];
	setp.lt.f64 	%p78, %fd380, %fd147;
	selp.f64 	%fd149, %fd147, %fd380, %p78;
	selp.f64 	%fd150, %fd149, %fd380, %p77;
	setp.gt.s32 	%p79, %r68, 64;
	ld.shared.f64 	%fd152, [_ZZN3cub18CUB_300001_SM_10006detail6reduce28DeviceReduceSingleTileKernelINS2_10policy_hubIdjN4cuda3__47maximumIvEEE10Policy1000EPdSB_iS8_ddNS5_3std3__410__identityEEEvT0_T1_T2_T3_T4_T6_E12temp_storage+24];
	setp.lt.f64 	%p80, %fd150, %fd152;
	selp.f64 	%fd154, %fd152, %fd150, %p80;
	selp.f64 	%fd155, %fd154, %fd150, %p79;
	setp.gt.s32 	%p81, %r68, 96;
	ld.shared.f64 	%fd157, [_ZZN3cub18CUB_300001_SM_10006detail6reduce28DeviceReduceSingleTileKernelINS2_10policy_hubIdjN4cuda3__47maximumIvEEE10Policy1000EPdSB_iS8_ddNS5_3std3__410__identityEEEvT0_T1_T2_T3_T4_T6_E12temp_storage+32];
	setp.lt.f64 	%p82, %fd155, %fd157;
	selp.f64 	%fd159, %fd157, %fd155, %p82;
	selp.f64 	%fd160, %fd159, %fd155, %p81;
	setp.gt.s32 	%p83, %r68, 128;
	ld.shared.f64 	%fd162, [_ZZN3cub18CUB_300001_SM_10006detail6reduce28DeviceReduceSingleTileKernelINS2_10policy_hubIdjN4cuda3__47maximumIvEEE10Policy1000EPdSB_iS8_ddNS5_3std3__410__identityEEEvT0_T1_T2_T3_T4_T6_E12temp_storage+40];
	setp.lt.f64 	%p84, %fd160, %fd162;
	selp.f64 	%fd164, %fd162, %fd160, %p84;
	selp.f64 	%fd165, %fd164, %fd160, %p83;
	setp.gt.s32 	%p85, %r68, 160;
	ld.shared.f64 	%fd167, [_ZZN3cub18CUB_300001_SM_10006detail6reduce28DeviceReduceSingleTileKernelINS2_10policy_hubIdjN4cuda3__47maximumIvEEE10Policy1000EPdSB_iS8_ddNS5_3std3__410__identityEEEvT0_T1_T2_T3_T4_T6_E12temp_storage+48];
	setp.lt.f64 	%p86, %fd165, %fd167;
	selp.f64 	%fd169, %fd167, %fd165, %p86;
	selp.f64 	%fd170, %fd169, %fd165, %p85;
	setp.gt.s32 	%p87, %r68, 192;
	ld.shared.f64 	%fd172, [_ZZN3cub18CUB_300001_SM_10006detail6reduce28DeviceReduceSingleTileKernelINS2_10policy_hubIdjN4cuda3__47maximumIvEEE10Policy1000EPdSB_iS8_ddNS5_3std3__410__identityEEEvT0_T1_T2_T3_T4_T6_E12temp_storage+56];
	setp.lt.f64 	%p88, %fd170, %fd172;
	selp.f64 	%fd174, %fd172, %fd170, %p88;
	selp.f64 	%fd175, %fd174, %fd170, %p87;
	setp.gt.s32 	%p89, %r68, 224;
	ld.shared.f64 	%fd177, [_ZZN3cub18CUB_300001_SM_10006detail6reduce28DeviceReduceSingleTileKernelINS2_10policy_hubIdjN4cuda3__47maximumIvEEE10Policy1000EPdSB_iS8_ddNS5_3std3__410__identityEEEvT0_T1_T2_T3_T4_T6_E12temp_storage+64];
	setp.lt.f64 	%p90, %fd175, %fd177;
	selp.f64 	%fd179, %fd177, %fd175, %p90;
	selp.f64 	%fd380, %fd179, %fd175, %p89;
	bra.uni 	$L__BB6_72;
$L__BB6_56:
	mov.u32 	%r47, %tid.x;
	mul.wide.u32 	%rd34, %r47, 8;
	add.s64 	%rd19, %rd15, %rd34;
	// begin inline asm
	ld.global.nc.u64 %rd18, [%rd19];
	// end inline asm
	mov.b64 	%fd59, %rd18;
	add.s64 	%rd21, %rd19, 2048;
	// begin inline asm
	ld.global.nc.u64 %rd20, [%rd21];
	// end inline asm
	mov.b64 	%fd60, %rd20;
	add.s64 	%rd23, %rd19, 4096;
	// begin inline asm
	ld.global.nc.u64 %rd22, [%rd23];
	// end inline asm
	mov.b64 	%fd61, %rd22;
	add.s64 	%rd25, %rd19, 6144;
	// begin inline asm
	ld.global.nc.u64 %rd24, [%rd25];
	// end inline asm
	mov.b64 	%fd62, %rd24;
	add.s64 	%rd27, %rd19, 8192;
	// begin inline asm
	ld.global.nc.u64 %rd26, [%rd27];
	// end inline asm
	mov.b64 	%fd63, %rd26;
	add.s64 	%rd29, %rd19, 10240;
	// begin inline asm
	ld.global.nc.u64 %rd28, [%rd29];
	// end inline asm
	mov.b64 	%fd64, %rd28;
	add.s64 	%rd31, %rd19, 12288;
	// begin inline asm
	ld.global.nc.u64 %rd30, [%rd31];
	// end inline asm
	mov.b64 	%fd65, %rd30;
	add.s64 	%rd33, %rd19, 14336;
	// begin inline asm
	ld.global.nc.u64 %rd32, [%rd33];
	// end inline asm
	mov.b64 	%fd66, %rd32;
	setp.lt.f64 	%p4, %fd59, %fd60;
	selp.f64 	%fd67, %fd60, %fd59, %p4;
	setp.lt.f64 	%p5, %fd67, %fd61;
	selp.f64 	%fd68, %fd61, %fd67, %p5;
	setp.lt.f64 	%p6, %fd68, %fd62;
	selp.f64 	%fd69, %fd62, %fd68, %p6;
	setp.lt.f64 	%p7, %fd69, %fd63;
	selp.f64 	%fd70, %fd63, %fd69, %p7;
	setp.lt.f64 	%p8, %fd70, %fd64;
	selp.f64 	%fd71, %fd64, %fd70, %p8;
	setp.lt.f64 	%p9, %fd71, %fd65;
	selp.f64 	%fd72, %fd65, %fd71, %p9;
	setp.lt.f64 	%p10, %fd72, %fd66;
	selp.f64 	%fd379, %fd66, %fd72, %p10;
	setp.lt.u32 	%p11, %r68, 4096;
	mov.b32 	%r465, 2048;
	@%p11 bra 	$L__BB6_60;
	add.s32 	%r48, %r68, -2048;
	mov.b32 	%r465, 2048;
$L__BB6_58:
	mul.wide.s32 	%rd51, %r465, 8;
	add.s64 	%rd36, %rd19, %rd51;
	// begin inline asm
	ld.global.nc.u64 %rd35, [%rd36];
	// end inline asm
	mov.b64 	%fd73, %rd35;
	add.s64 	%rd38, %rd36, 2048;
	// begin inline asm
	ld.global.nc.u64 %rd37, [%rd38];
	// end inline asm
	mov.b64 	%fd74, %rd37;
	add.s64 	%rd40, %rd36, 4096;
	// begin inline asm
	ld.global.nc.u64 %rd39, [%rd40];
	// end inline asm
	mov.b64 	%fd75, %rd39;
	add.s64 	%rd42, %rd36, 6144;
	// begin inline asm
	ld.global.nc.u64 %rd41, [%rd42];
	// end inline asm
	mov.b64 	%fd76, %rd41;
	add.s64 	%rd44, %rd36, 8192;
	// begin inline asm
	ld.global.nc.u64 %rd43, [%rd44];
	// end inline asm
	mov.b64 	%fd77, %rd43;
	add.s64 	%rd46, %rd36, 10240;
	// begin inline asm
	ld.global.nc.u64 %rd45, [%rd46];
	// end inline asm
	mov.b64 	%fd78, %rd45;
	add.s64 	%rd48, %rd36, 12288;
	// begin inline asm
	ld.global.nc.u64 %rd47, [%rd48];
	// end inline asm
	mov.b64 	%fd79, %rd47;
	add.s64 	%rd50, %rd36, 14336;
	// begin inline asm
	ld.global.nc.u64 %rd49, [%rd50];
	// end inline asm
	mov.b64 	%fd80, %rd49;
	setp.lt.f64 	%p12, %fd379, %fd73;
	selp.f64 	%fd81, %fd73, %fd379, %p12;
	setp.lt.f64 	%p13, %fd81, %fd74;
	selp.f64 	%fd82, %fd74, %fd81, %p13;
	setp.lt.f64 	%p14, %fd82, %fd75;
	selp.f64 	%fd83, %fd75, %fd82, %p14;
	setp.lt.f64 	%p15, %fd83, %fd76;
	selp.f64 	%fd84, %fd76, %fd83, %p15;
	setp.lt.f64 	%p16, %fd84, %fd77;
	selp.f64 	%fd85, %fd77, %fd84, %p16;
	setp.lt.f64 	%p17, %fd85, %fd78;
	selp.f64 	%fd86, %fd78, %fd85, %p17;
	setp.lt.f64 	%p18, %fd86, %fd79;
	selp.f64 	%fd87, %fd79, %fd86, %p18;
	setp.lt.f64 	%p19, %fd87, %fd80;
	selp.f64 	%fd379, %fd80, %fd87, %p19;
	sub.s32 	%r71, %r68, %r465;
	setp.lt.s32 	%p20, %r71, 2048;
	@%p20 bra 	$L__BB6_68;
	add.s32 	%r465, %r465, 2048;
	setp.le.s32 	%p21, %r465, %r48;
	@%p21 bra 	$L__BB6_58;
$L__BB6_60:
	setp.le.s32 	%p22, %r68, %r465;
	@%p22 bra 	$L__BB6_68;
	sub.s32 	%r52, %r68, %r465;
	setp.ge.s32 	%p23, %r47, %r52;
	@%p23 bra 	$L__BB6_68;
	not.b32 	%r72, %r47;
	add.s32 	%r73, %r68, %r72;
	sub.s32 	%r53, %r73, %r465;
	and.b32  	%r74, %r53, 768;
	setp.eq.s32 	%p24, %r74, 768;
	mov.u32 	%r469, %r47;
	@%p24 bra 	$L__BB6_65;
	add.s32 	%r467, %r47, %r465;
	shr.u32 	%r75, %r53, 8;
	add.s32 	%r76, %r75, 1;
	and.b32  	%r77, %r76, 3;
	neg.s32 	%r466, %r77;
	mov.u32 	%r469, %r47;
$L__BB6_64:
	.pragma "nounroll";
	mul.wide.u32 	%rd54, %r467, 8;
	add.s64 	%rd53, %rd15, %rd54;
	// begin inline asm
	ld.global.nc.u64 %rd52, [%rd53];
	// end inline asm
	mov.b64 	%fd89, %rd52;
	setp.lt.f64 	%p25, %fd379, %fd89;
	selp.f64 	%fd379, %fd89, %fd379, %p25;
	add.s32 	%r469, %r469, 256;
	add.s32 	%r467, %r467, 256;
	add.s32 	%r466, %r466, 1;
	setp.ne.s32 	%p26, %r466, 0;
	@%p26 bra 	$L__BB6_64;
$L__BB6_65:
	setp.lt.u32 	%p27, %r53, 768;
	@%p27 bra 	$L__BB6_68;
	cvt.u64.u32 	%rd55, %r469;
	cvt.u64.u32 	%rd56, %r465;
	add.s64 	%rd57, %rd55, %rd56;
	shl.b64 	%rd58, %rd57, 3;
	add.s64 	%rd59, %rd58, %rd15;
	add.s64 	%rd205, %rd59, 4096;
	add.s32 	%r470, %r469, %r465;
$L__BB6_67:
	mul.wide.u32 	%rd68, %r470, 8;
	add.s64 	%rd61, %rd15, %rd68;
	// begin inline asm
	ld.global.nc.u64 %rd60, [%rd61];
	// end inline asm
	mov.b64 	%fd90, %rd60;
	setp.lt.f64 	%p28, %fd379, %fd90;
	selp.f64 	%fd91, %fd90, %fd379, %p28;
	add.s64 	%rd63, %rd205, -2048;
	// begin inline asm
	ld.global.nc.u64 %rd62, [%rd63];
	// end inline asm
	mov.b64 	%fd92, %rd62;
	setp.lt.f64 	%p29, %fd91, %fd92;
	selp.f64 	%fd93, %fd92, %fd91, %p29;
	// begin inline asm
	ld.global.nc.u64 %rd64, [%rd205];
	// end inline asm
	mov.b64 	%fd94, %rd64;
	setp.lt.f64 	%p30, %fd93, %fd94;
	selp.f64 	%fd95, %fd94, %fd93, %p30;
	add.s64 	%rd67, %rd205, 2048;
	// begin inline asm
	ld.global.nc.u64 %rd66, [%rd67];
	// end inline asm
	mov.b64 	%fd96, %rd66;
	setp.lt.f64 	%p31, %fd95, %fd96;
	selp.f64 	%fd379, %fd96, %fd95, %p31;
	add.s32 	%r469, %r469, 1024;
	add.s64 	%rd205, %rd205, 8192;
	add.s32 	%r470, %r470, 1024;
	setp.lt.s32 	%p32, %r469, %r52;
	@%p32 bra 	$L__BB6_67;
$L__BB6_68:
	// begin inline asm
	mov.u32 %r78, %laneid;
	// end inline asm
	mov.b64 	%rd69, %fd379;
	mov.b64 	{%r80, %r85}, %rd69;
	mov.b32 	%r86, 1;
	mov.b32 	%r127, 31;
	mov.b32 	%r128, -1;
	// begin inline asm
	shfl.sync.down.b32 %r79, %r80, %r86, %r127, %r128;
	// end inline asm
	// begin inline asm
	shfl.sync.down.b32 %r84, %r85, %r86, %r127, %r128;
	// end inline asm
	mov.b64 	%rd70, {%r79, %r84};
	mov.b64 	%fd97, %rd70;
	setp.gt.s32 	%p33, %r78, 30;
	setp.lt.f64 	%p34, %fd379, %fd97;
	selp.f64 	%fd98, %fd97, %fd379, %p34;
	selp.f64 	%fd99, %fd379, %fd98, %p33;
	mov.b64 	%rd71, %fd99;
	mov.b64 	{%r90, %r95}, %rd71;
	mov.b32 	%r96, 2;
	// begin inline asm
	shfl.sync.down.b32 %r89, %r90, %r96, %r127, %r128;
	// end inline asm
	// begin inline asm
	shfl.sync.down.b32 %r94, %r95, %r96, %r127, %r128;
	// end inline asm
	mov.b64 	%rd72, {%r89, %r94};
	mov.b64 	%fd100, %rd72;
	setp.gt.s32 	%p35, %r78, 29;
	setp.lt.f64 	%p36, %fd99, %fd100;
	selp.f64 	%fd101, %fd100, %fd99, %p36;
	selp.f64 	%fd102, %fd99, %fd101, %p35;
	mov.b64 	%rd73, %fd102;
	mov.b64 	{%r100, %r105}, %rd73;
	mov.b32 	%r106, 4;
	// begin inline asm
	shfl.sync.down.b32 %r99, %r100, %r106, %r127, %r128;
	// end inline asm
	// begin inline asm
	shfl.sync.down.b32 %r104, %r105, %r106, %r127, %r128;
	// end inline asm
	mov.b64 	%rd74, {%r99, %r104};
	mov.b64 	%fd103, %rd74;
	setp.gt.s32 	%p37, %r78, 27;
	setp.lt.f64 	%p38, %fd102, %fd103;
	selp.f64 	%fd104, %fd103, %fd102, %p38;
	selp.f64 	%fd105, %fd102, %fd104, %p37;
	mov.b64 	%rd75, %fd105;
	mov.b64 	{%r110, %r115}, %rd75;
	mov.b32 	%r116, 8;
	// begin inline asm
	shfl.sync.down.b32 %r109, %r110, %r116, %r127, %r128;
	// end inline asm
	// begin inline asm
	shfl.sync.down.b32 %r114, %r115, %r116, %r127, %r128;
	// end inline asm
	mov.b64 	%rd76, {%r109, %r114};
	mov.b64 	%fd106, %rd76;
	setp.gt.s32 	%p39, %r78, 23;
	setp.lt.f64 	%p40, %fd105, %fd106;
	selp.f64 	%fd107, %fd106, %fd105, %p40;
	selp.f64 	%fd108, %fd105, %fd107, %p39;
	mov.b64 	%rd77, %fd108;
	mov.b64 	{%r120, %r125}, %rd77;
	mov.b32 	%r126, 16;
	// begin inline asm
	shfl.sync.down.b32 %r119, %r120, %r126, %r127, %r128;
	// end inline asm
	// begin inline asm
	shfl.sync.down.b32 %r124, %r125, %r126, %r127, %r128;
	// end inline asm
	mov.b64 	%rd78, {%r119, %r124};
	mov.b64 	%fd109, %rd78;
	setp.gt.s32 	%p41, %r78, 15;
	setp.lt.f64 	%p42, %fd108, %fd109;
	selp.f64 	%fd54, %fd109, %fd108, %p42;
	selp.f64 	%fd380, %fd108, %fd54, %p41;
	setp.ne.s32 	%p43, %r78, 0;
	@%p43 bra 	$L__BB6_70;
	shr.u32 	%r129, %r47, 2;
	and.b32  	%r130, %r129, 248;
	mov.u32 	%r131, _ZZN3cub18CUB_300001_SM_10006detail6reduce28DeviceReduceSingleTileKernelINS2_10policy_hubIdjN4cuda3__47maximumIvEEE10Policy1000EPdSB_iS8_ddNS5_3std3__410__identityEEEvT0_T1_T2_T3_T4_T6_E12temp_storage;
	add.s32 	%r132, %r131, %r130;
	st.shared.f64 	[%r132+8], %fd54;
$L__BB6_70:
	bar.sync 	0;
	setp.ne.s32 	%p44, %r47, 0;
	@%p44 bra 	$L__BB6_72;
	ld.shared.f64 	%fd110, [_ZZN3cub18CUB_300001_SM_10006detail6reduce28DeviceReduceSingleTileKernelINS2_10policy_hubIdjN4cuda3__47maximumIvEEE10Policy1000EPdSB_iS8_ddNS5_3std3__410__identityEEEvT0_T1_T2_T3_T4_T6_E12temp_storage+16];
	setp.lt.f64 	%p45, %fd380, %fd110;
	selp.f64 	%fd111, %fd110, %fd380, %p45;
	ld.shared.f64 	%fd112, [_ZZN3cub18CUB_300001_SM_10006detail6reduce28DeviceReduceSingleTileKernelINS2_10policy_hubIdjN4cuda3__47maximumIvEEE10Policy1000EPdSB_iS8_ddNS5_3std3__410__identityEEEvT0_T1_T2_T3_T4_T6_E12temp_storage+24];
	setp.lt.f64 	%p46, %fd111, %fd112;
	selp.f64 	%fd113, %fd112, %fd111, %p46;
	ld.shared.f64 	%fd114, [_ZZN3cub18CUB_300001_SM_10006detail6reduce28DeviceReduceSingleTileKernelINS2_10policy_hubIdjN4cuda3__47maximumIvEEE10Policy1000EPdSB_iS8_ddNS5_3std3__410__identityEEEvT0_T1_T2_T3_T4_T6_E12temp_storage+32];
	setp.lt.f64 	%p47, %fd113, %fd114;
	selp.f64 	%fd115, %fd114, %fd113, %p47;
	ld.shared.f64 	%fd116, [_ZZN3cub18CUB_300001_SM_10006detail6reduce28DeviceReduceSingleTileKernelINS2_10policy_hubIdjN4cuda3__47maximumIvEEE10Policy1000EPdSB_iS8_ddNS5_3std3__410__identityEEEvT0_T1_T2_T3_T4_T6_E12temp_storage+40];
	setp.lt.f64 	%p48, %fd115, %fd116;
	selp.f64 	%fd117, %fd116, %fd115, %p48;
	ld.shared.f64 	%fd118, [_ZZN3cub18CUB_300001_SM_10006detail6reduce28DeviceReduceSingleTileKernelINS2_10policy_hubIdjN4cuda3__47maximumIvEEE10Policy1000EPdSB_iS8_ddNS5_3std3__410__identityEEEvT0_T1_T2_T3_T4_T6_E12temp_storage+48];
	setp.lt.f64 	%p49, %fd117, %fd118;
	selp.f64 	%fd119, %fd118, %fd117, %p49;
	ld.shared.f64 	%fd120, [_ZZN3cub18CUB_300001_SM_10006detail6reduce28DeviceReduceSingleTileKernelINS2_10policy_hubIdjN4cuda3__47maximumIvEEE10Policy1000EPdSB_iS8_ddNS5_3std3__410__identityEEEvT0_T1_T2_T3_T4_T6_E12temp_storage+56];
	setp.lt.f64 	%p50, %fd119, %fd120;
	selp.f64 	%fd121, %fd120, %fd119, %p50;
	ld.shared.f64 	%fd122, [_ZZN3cub18CUB_300001_SM_10006detail6reduce28DeviceReduceSingleTileKernelINS2_10policy_hubIdjN4cuda3__47maximumIvEEE10Policy1000EPdSB_iS8_ddNS5_3std3__410__identityEEEvT0_T1_T2_T3_T4_T6_E12temp_storage+64];
	setp.lt.f64 	%p51, %fd121, %fd122;
	selp.f64 	%fd380, %fd122, %fd121, %p51;
$L__BB6_72:
	mov.u32 	%r444, %tid.x;
	setp.ne.s32 	%p217, %r444, 0;
	@%p217 bra 	$L__BB6_74;
	setp.lt.f64 	%p218, %fd58, %fd380;
	selp.f64 	%fd353, %fd380, %fd58, %p218;
	st.global.f64 	[%rd1], %fd353;
$L__BB6_74:
	ret;

}


// ===== COMPILED SASS (sm_100) =====

	.target	sm_100

	.elftype	@"ET_EXEC"


//--------------------- .note.nv.tkinfo           --------------------------
	.section	.note.nv.tkinfo,"",@"SHT_NOTE"
	.sectionflags	@"SHF_NOTE_NV_TKINFO"
	.tkinfo
        /*0018*/ 	.word	0x00000002
        /*0030*/ 	.string	""
        /*0030*/ 	.string	"ptxas"
        /*0030*/ 	.string	"Cuda compilation tools, release 13.0, V13.0.88"
        /*0030*/ 	.string	"Build cuda_13.0.r13.0/compiler.36424714_0"
        /*0030*/ 	.string	"-arch sm_100 -m 64 "



//--------------------- .note.nv.cuinfo           --------------------------
	.section	.note.nv.cuinfo,"",@"SHT_NOTE"
	.sectionflags	@"SHF_NOTE_NV_CUINFO"
        /*0018*/ 	.short	0x0002
        /*001a*/ 	.short	0x0064
        /*001c*/ 	.short	0x0082
	.zero		2


//--------------------- .nv.info                  --------------------------
	.section	.nv.info,"",@"SHT_CUDA_INFO"
	.align	4


	//----- nvinfo : EIATTR_REGCOUNT
	.align		4
        /*0000*/ 	.byte	0x04, 0x2f
        /*0002*/ 	.short	(.L_41 - .L_40)
	.align		4
.L_40:
        /*0004*/ 	.word	index@(_Z18edge_interpolationPdS_d)
        /*0008*/ 	.word	0x00000020


	//----- nvinfo : EIATTR_FRAME_SIZE
	.align		4
.L_41:
        /*000c*/ 	.byte	0x04, 0x11
        /*000e*/ 	.short	(.L_43 - .L_42)
	.align		4
.L_42:
        /*0010*/ 	.word	index@(_Z18edge_interpolationPdS_d)
        /*0014*/ 	.word	0x00000000


	//----- nvinfo : EIATTR_REGCOUNT
	.align		4
.L_43:
        /*0018*/ 	.byte	0x04, 0x2f
        /*001a*/ 	.short	(.L_45 - .L_44)
	.align		4
.L_44:
        /*001c*/ 	.word	index@(_Z11interpolatePdS_)
        /*0020*/ 	.word	0x00000010


	//----- nvinfo : EIATTR_FRAME_SIZE
	.align		4
.L_45:
        /*0024*/ 	.byte	0x04, 0x11
        /*0026*/ 	.short	(.L_47 - .L_46)
	.align		4
.L_46:
        /*0028*/ 	.word	index@(_Z11interpolatePdS_)
        /*002c*/ 	.word	0x00000000


	//----- nvinfo : EIATTR_REGCOUNT
	.align		4
.L_47:
        /*0030*/ 	.byte	0x04, 0x2f
        /*0032*/ 	.short	(.L_49 - .L_48)
	.align		4
.L_48:
        /*0034*/ 	.word	index@(_Z8abs_diffPdS_)
        /*0038*/ 	.word	0x0000000c


	//----- nvinfo : EIATTR_FRAME_SIZE
	.align		4
.L_49:
        /*003c*/ 	.byte	0x04, 0x11
        /*003e*/ 	.short	(.L_51 - .L_50)
	.align		4
.L_50:
        /*0040*/ 	.word	index@(_Z8abs_diffPdS_)
        /*0044*/ 	.word	0x00000000


	//----- nvinfo : EIATTR_REGCOUNT
	.align		4
.L_51:
        /*0048*/ 	.byte	0x04, 0x2f
        /*004a*/ 	.short	(.L_53 - .L_52)
	.align		4
.L_52:
        /*004c*/ 	.word	index@(_ZN3cub18CUB_300001_SM_10006detail11EmptyKernelIvEEvv)
        /*0050*/ 	.word	0x00000004


	//----- nvinfo : EIATTR_FRAME_SIZE
	.align		4
.L_53:
        /*0054*/ 	.byte	0x04, 0x11
        /*0056*/ 	.short	(.L_55 - .L_54)
	.align		4
.L_54:
        /*0058*/ 	.word	index@(_ZN3cub18CUB_300001_SM_10006detail11EmptyKernelIvEEvv)
        /*005c*/ 	.word	0x00000000


	//----- nvinfo : EIATTR_REGCOUNT
	.align		4
.L_55:
        /*0060*/ 	.byte	0x04, 0x2f
        /*0062*/ 	.short	(.L_57 - .L_56)
	.align		4
.L_56:
        /*0064*/ 	.word	index@(_ZN3cub18CUB_300001_SM_10006detail6reduce28DeviceReduceSingleTileKernelINS2_10policy_hubIdjN4cuda3__47maximumIvEEE10Policy1000EPdSB_jS8_ddNS5_3std3__410__identityEEEvT0_T1_T2_T3_T4_T6_)
        /*0068*/ 	.word	0x0000002c


	//----- nvinfo : EIATTR_FRAME_SIZE
	.align		4
.L_57:
        /*006c*/ 	.byte	0x04, 0x11
        /*006e*/ 	.short	(.L_59 - .L_58)
	.align		4
.L_58:
        /*0070*/ 	.word	index@(_ZN3cub18CUB_300001_SM_10006detail6reduce28DeviceReduceSingleTileKernelINS2_10policy_hubIdjN4cuda3__47maximumIvEEE10Policy1000EPdSB_jS8_ddNS5_3std3__410__identityEEEvT0_T1_T2_T3_T4_T6_)
        /*0074*/ 	.word	0x00000000


	//----- nvinfo : EIATTR_REGCOUNT
	.align		4
.L_59:
        /*0078*/ 	.byte	0x04, 0x2f
        /*007a*/ 	.short	(.L_61 - .L_60)
	.align		4
.L_60:
        /*007c*/ 	.word	index@(_ZN3cub18CUB_300001_SM_10006detail6reduce18DeviceReduceKernelINS2_10policy_hubIdjN4cuda3__47maximumIvEEE10Policy1000EPdjS8_dNS5_3std3__410__identityEEEvT0_PT3_T1_NS0_13GridEvenShareISI_EET2_T4_)
        /*0080*/ 	.word	0x0000001c


	//----- nvinfo : EIATTR_FRAME_SIZE
	.align		4
.L_61:
        /*0084*/ 	.byte	0x04, 0x11
        /*0086*/ 	.short	(.L_63 - .L_62)
	.align		4
.L_62:
        /*0088*/ 	.word	index@(_ZN3cub18CUB_300001_SM_10006detail6reduce18DeviceReduceKernelINS2_10policy_hubIdjN4cuda3__47maximumIvEEE10Policy1000EPdjS8_dNS5_3std3__410__identityEEEvT0_PT3_T1_NS0_13GridEvenShareISI_EET2_T4_)
        /*008c*/ 	.word	0x00000000


	//----- nvinfo : EIATTR_REGCOUNT
	.align		4
.L_63:
        /*0090*/ 	.byte	0x04, 0x2f
        /*0092*/ 	.short	(.L_65 - .L_64)
	.align		4
.L_64:
        /*0094*/ 	.word	index@(_ZN3cub18CUB_300001_SM_10006detail6reduce28DeviceReduceSingleTileKernelINS2_10policy_hubIdjN4cuda3__47maximumIvEEE10Policy1000EPdSB_iS8_ddNS5_3std3__410__identityEEEvT0_T1_T2_T3_T4_T6_)
        /*0098*/ 	.word	0x00000030


	//----- nvinfo : EIATTR_FRAME_SIZE
	.align		4
.L_65:
        /*009c*/ 	.byte	0x04, 0x11
        /*009e*/ 	.short	(.L_67 - .L_66)
	.align		4
.L_66:
        /*00a0*/ 	.word	index@(_ZN3cub18CUB_300001_SM_10006detail6reduce28DeviceReduceSingleTileKernelINS2_10policy_hubIdjN4cuda3__47maximumIvEEE10Policy1000EPdSB_iS8_ddNS5_3std3__410__identityEEEvT0_T1_T2_T3_T4_T6_)
        /*00a4*/ 	.word	0x00000000


	//----- nvinfo : EIATTR_MIN_STACK_SIZE
	.align		4
.L_67:
        /*00a8*/ 	.byte	0x04, 0x12
        /*00aa*/ 	.short	(.L_69 - .L_68)
	.align		4
.L_68:
        /*00ac*/ 	.word	index@(_ZN3cub18CUB_300001_SM_10006detail6reduce28DeviceReduceSingleTileKernelINS2_10policy_hubIdjN4cuda3__47maximumIvEEE10Policy1000EPdSB_iS8_ddNS5_3std3__410__identityEEEvT0_T1_T2_T3_T4_T6_)
        /*00b0*/ 	.word	0x00000000


	//----- nvinfo : EIATTR_MIN_STACK_SIZE
	.align		4
.L_69:
        /*00b4*/ 	.byte	0x04, 0x12
        /*00b6*/ 	.short	(.L_71 - .L_70)
	.align		4
.L_70:
        /*00b8*/ 	.word	index@(_ZN3cub18CUB_300001_SM_10006detail6reduce18DeviceReduceKernelINS2_10policy_hubIdjN4cuda3__47maximumIvEEE10Policy1000EPdjS8_dNS5_3std3__410__identityEEEvT0_PT3_T1_NS0_13GridEvenShareISI_EET2_T4_)
        /*00bc*/ 	.word	0x00000000


	//----- nvinfo : EIATTR_MIN_STACK_SIZE
	.align		4
.L_71:
        /*00c0*/ 	.byte	0x04, 0x12
        /*00c2*/ 	.short	(.L_73 - .L_72)
	.align		4
.L_72:
        /*00c4*/ 	.word	index@(_ZN3cub18CUB_300001_SM_10006detail6reduce28DeviceReduceSingleTileKernelINS2_10policy_hubIdjN4cuda3__47maximumIvEEE10Policy1000EPdSB_jS8_ddNS5_3std3__410__identityEEEvT0_T1_T2_T3_T4_T6_)
        /*00c8*/ 	.word	0x00000000


	//----- nvinfo : EIATTR_MIN_STACK_SIZE
	.align		4
.L_73:
        /*00cc*/ 	.byte	0x04, 0x12
        /*00ce*/ 	.short	(.L_75 - .L_74)
	.align		4
.L_74:
        /*00d0*/ 	.word	index@(_ZN3cub18CUB_300001_SM_10006detail11EmptyKernelIvEEvv)
        /*00d4*/ 	.word	0x00000000


	//----- nvinfo : EIATTR_MIN_STACK_SIZE
	.align		4
.L_75:
        /*00d8*/ 	.byte	0x04, 0x12
        /*00da*/ 	.short	(.L_77 - .L_76)
	.align		4
.L_76:
        /*00dc*/ 	.word	index@(_Z8abs_diffPdS_)
        /*00e0*/ 	.word	0x00000000


	//----- nvinfo : EIATTR_MIN_STACK_SIZE
	.align		4
.L_77:
        /*00e4*/ 	.byte	0x04, 0x12
        /*00e6*/ 	.short	(.L_79 - .L_78)
	.align		4
.L_78:
        /*00e8*/ 	.word	index@(_Z11interpolatePdS_)
        /*00ec*/ 	.word	0x00000000


	//----- nvinfo : EIATTR_MIN_STACK_SIZE
	.align		4
.L_79:
        /*00f0*/ 	.byte	0x04, 0x12
        /*00f2*/ 	.short	(.L_81 - .L_80)
	.align		4
.L_80:
        /*00f4*/ 	.word	index@(_Z18edge_interpolationPdS_d)
        /*00f8*/ 	.word	0x00000000
.L_81:


//--------------------- .nv.compat                --------------------------
	.section	.nv.compat,"",@"SHT_CUDA_COMPAT_INFO"
	.align	4
        /*0000*/ 	.byte	0x02, 0x09, 0x00, 0x00, 0x02, 0x02, 0x01, 0x00, 0x02, 0x05, 0x05, 0x00, 0x03, 0x07, 0x01, 0x01
        /*0010*/ 	.byte	0x02, 0x03, 0x00, 0x00, 0x02, 0x06, 0x01, 0x00, 0x04, 0x0b, 0x08, 0x00, 0x01, 0x00, 0x00, 0x00
        /*0020*/ 	.byte	0x00, 0x00, 0x00, 0x00


//--------------------- .nv.info._ZN3cub18CUB_300001_SM_10006detail6reduce28DeviceReduceSingleTileKernelINS2_10policy_hubIdjN4cuda3__47maximumIvEEE10Policy1000EPdSB_iS8_ddNS5_3std3__410__identityEEEvT0_T1_T2_T3_T4_T6_ --------------------------
	.section	.nv.info._ZN3cub18CUB_300001_SM_10006detail6reduce28DeviceReduceSingleTileKernelINS2_10policy_hubIdjN4cuda3__47maximumIvEEE10Policy1000EPdSB_iS8_ddNS5_3std3__410__identityEEEvT0_T1_T2_T3_T4_T6_,"",@"SHT_CUDA_INFO"
	.sectionflags	@""
	.align	4


	//----- nvinfo : EIATTR_CUDA_API_VERSION
	.align		4
        /*0000*/ 	.byte	0x04, 0x37
        /*0002*/ 	.short	(.L_83 - .L_82)
.L_82:
        /*0004*/ 	.word	0x00000082


	//----- nvinfo : EIATTR_KPARAM_INFO
	.align		4
.L_83:
        /*0008*/ 	.byte	0x04, 0x17
        /*000a*/ 	.short	(.L_85 - .L_84)
.L_84:
        /*000c*/ 	.word	0x00000000
        /*0010*/ 	.short	0x0005
        /*0012*/ 	.short	0x0020
        /*0014*/ 	.byte	0x00, 0xf0, 0x05, 0x00


	//----- nvinfo : EIATTR_KPARAM_INFO
	.align		4
.L_85:
        /*0018*/ 	.byte	0x04, 0x17
        /*001a*/ 	.short	(.L_87 - .L_86)
.L_86:
        /*001c*/ 	.word	0x00000000
        /*0020*/ 	.short	0x0004
        /*0022*/ 	.short	0x0018
        /*0024*/ 	.byte	0x00, 0xf0, 0x21, 0x00


	//----- nvinfo : EIATTR_KPARAM_INFO
	.align		4
.L_87:
        /*0028*/ 	.byte	0x04, 0x17
        /*002a*/ 	.short	(.L_89 - .L_88)
.L_88:
        /*002c*/ 	.word	0x00000000
        /*0030*/ 	.short	0x0003
        /*0032*/ 	.short	0x0014
        /*0034*/ 	.byte	0x00, 0xf0, 0x05, 0x00


	//----- nvinfo : EIATTR_KPARAM_INFO
	.align		4
.L_89:
        /*0038*/ 	.byte	0x04, 0x17
        /*003a*/ 	.short	(.L_91 - .L_90)
.L_90:
        /*003c*/ 	.word	0x00000000
        /*0040*/ 	.short	0x0002
        /*0042*/ 	.short	0x0010
        /*0044*/ 	.byte	0x00, 0xf0, 0x11, 0x00


	//----- nvinfo : EIATTR_KPARAM_INFO
	.align		4
.L_91:
        /*0048*/ 	.byte	0x04, 0x17
        /*004a*/ 	.short	(.L_93 - .L_92)
.L_92:
        /*004c*/ 	.word	0x00000000
        /*0050*/ 	.short	0x0001
        /*0052*/ 	.short	0x0008
        /*0054*/ 	.byte	0x00, 0xf5, 0x21, 0x00


	//----- nvinfo : EIATTR_KPARAM_INFO
	.align		4
.L_93:
        /*0058*/ 	.byte	0x04, 0x17
        /*005a*/ 	.short	(.L_95 - .L_94)
.L_94:
        /*005c*/ 	.word	0x00000000
        /*0060*/ 	.short	0x0000
        /*0062*/ 	.short	0x0000
        /*0064*/ 	.byte	0x00, 0xf5, 0x21, 0x00


	//----- nvinfo : EIATTR_SPARSE_MMA_MASK
	.align		4
.L_95:
        /*0068*/ 	.byte	0x03, 0x50
        /*006a*/ 	.short	0x0000


	//----- nvinfo : EIATTR_MAXREG_COUNT
	.align		4
        /*006c*/ 	.byte	0x03, 0x1b
        /*006e*/ 	.short	0x00ff


	//----- nvinfo : EIATTR_NUM_BARRIERS
	.align		4
        /*0070*/ 	.byte	0x02, 0x4c
        /*0072*/ 	.byte	0x01
	.zero		1


	//----- nvinfo : EIATTR_MERCURY_ISA_VERSION
	.align		4
        /*0074*/ 	.byte	0x03, 0x5f
        /*0076*/ 	.short	0x0101


	//----- nvinfo : EIATTR_COOP_GROUP_MASK_REGIDS
	.align		4
        /*0078*/ 	.byte	0x04, 0x29
        /*007a*/ 	.short	(.L_97 - .L_96)


	//   ....[0]....
.L_96:
        /*007c*/ 	.word	0xffffffff


	//   ....[1]....
        /*0080*/ 	.word	0xffffffff


	//   ....[2]....
        /*0084*/ 	.word	0xffffffff


	//   ....[3]....
        /*0088*/ 	.word	0xffffffff


	//   ....[4]....
        /*008c*/ 	.word	0xffffffff


	//   ....[5]....
        /*0090*/ 	.word	0xffffffff


	//   ....[6]....
        /*0094*/ 	.word	0xffffffff


	//   ....[7]....
        /*0098*/ 	.word	0xffffffff


	//   ....[8]....
        /*009c*/ 	.word	0xffffffff


	//   ....[9]....
        /*00a0*/ 	.word	0xffffffff


	//   ....[10]....
        /*00a4*/ 	.word	0xffffffff


	//   ....[11]....
        /*00a8*/ 	.word	0xffffffff


	//   ....[12]....
        /*00ac*/ 	.word	0xffffffff


	//   ....[13]....
        /*00b0*/ 	.word	0xffffffff


	//   ....[14]....
        /*00b4*/ 	.word	0xffffffff


	//   ....[15]....
        /*00b8*/ 	.word	0xffffffff


	//   ....[16]....
        /*00bc*/ 	.word	0xffffffff


	//   ....[17]....
        /*00c0*/ 	.word	0xffffffff


	//   ....[18]....
        /*00c4*/ 	.word	0xffffffff


	//   ....[19]....
        /*00c8*/ 	.word	0xffffffff


	//   ....[20]....
        /*00cc*/ 	.word	0xffffffff


	//   ....[21]....
        /*00d0*/ 	.word	0xffffffff


	//   ....[22]....
        /*00d4*/ 	.word	0xffffffff


	//   ....[23]....
        /*00d8*/ 	.word	0xffffffff


	//   ....[24]....
        /*00dc*/ 	.word	0xffffffff


	//   ....[25]....
        /*00e0*/ 	.word	0xffffffff


	//   ....[26]....
        /*00e4*/ 	.word	0xffffffff


	//   ....[27]....
        /*00e8*/ 	.word	0xffffffff


	//   ....[28]....
        /*00ec*/ 	.word	0xffffffff


	//   ....[29]....
        /*00f0*/ 	.word	0xffffffff


	//   ....[30]....
        /*00f4*/ 	.word	0xffffffff


	//   ....[31]....
        /*00f8*/ 	.word	0xffffffff


	//   ....[32]....
        /*00fc*/ 	.word	0xffffffff


	//   ....[33]....
        /*0100*/ 	.word	0xffffffff


	//   ....[34]....
        /*0104*/ 	.word	0xffffffff


	//   ....[35]....
        /*0108*/ 	.word	0xffffffff


	//   ....[36]....
        /*010c*/ 	.word	0xffffffff


	//   ....[37]....
        /*0110*/ 	.word	0xffffffff


	//   ....[38]....
        /*0114*/ 	.word	0xffffffff


	//   ....[39]....
        /*0118*/ 	.word	0xffffffff


	//   ....[40]....
        /*011c*/ 	.word	0xffffffff


	//   ....[41]....
        /*0120*/ 	.word	0xffffffff


	//   ....[42]....
        /*0124*/ 	.word	0xffffffff


	//   ....[43]....
        /*0128*/ 	.word	0xffffffff


	//   ....[44]....
        /*012c*/ 	.word	0xffffffff


	//   ....[45]....
        /*0130*/ 	.word	0xffffffff


	//   ....[46]....
        /*0134*/ 	.word	0xffffffff


	//   ....[47]....
        /*0138*/ 	.word	0xffffffff


	//   ....[48]....
        /*013c*/ 	.word	0xffffffff


	//   ....[49]....
        /*0140*/ 	.word	0xffffffff


	//   ....[50]....
        /*0144*/ 	.word	0xffffffff


	//   ....[51]....
        /*0148*/ 	.word	0xffffffff


	//   ....[52]....
        /*014c*/ 	.word	0xffffffff


	//   ....[53]....
        /*0150*/ 	.word	0xffffffff


	//   ....[54]....
        /*0154*/ 	.word	0xffffffff


	//   ....[55]....
        /*0158*/ 	.word	0xffffffff


	//   ....[56]....
        /*015c*/ 	.word	0xffffffff


	//   ....[57]....
        /*0160*/ 	.word	0xffffffff


	//   ....[58]....
        /*0164*/ 	.word	0xffffffff


	//   ....[59]....
        /*0168*/ 	.word	0xffffffff


	//----- nvinfo : EIATTR_COOP_GROUP_INSTR_OFFSETS
	.align		4
.L_97:
        /*016c*/ 	.byte	0x04, 0x28
        /*016e*/ 	.short	(.L_99 - .L_98)


	//   ....[0]....
.L_98:
        /*0170*/ 	.word	0x00000d30


	//   ....[1]....
        /*0174*/ 	.word	0x00000d40


	//   ....[2]....
        /*0178*/ 	.word	0x00000dd0


	//   ....[3]....
        /*017c*/ 	.word	0x00000e10


	//   ....[4]....
        /*0180*/ 	.word	0x00000e80


	//   ....[5]....
        /*0184*/ 	.word	0x00000ea0


	//   ....[6]....
        /*0188*/ 	.word	0x00000ef0


	//   ....[7]....
        /*018c*/ 	.word	0x00000f10


	//   ....[8]....
        /*0190*/ 	.word	0x00000f60


	//   ....[9]....
        /*0194*/ 	.word	0x00000f80


	//   ....[10]....
        /*0198*/ 	.word	0x00001280


	//   ....[11]....
        /*019c*/ 	.word	0x00001290


	//   ....[12]....
        /*01a0*/ 	.word	0x00001320


	//   ....[13]....
        /*01a4*/ 	.word	0x00001350


	//   ....[14]....
        /*01a8*/ 	.word	0x000013b0


	//   ....[15]....
        /*01ac*/ 	.word	0x000013e0


	//   ....[16]....
        /*01b0*/ 	.word	0x00001440


	//   ....[17]....
        /*01b4*/ 	.word	0x00001480


	//   ....[18]....
        /*01b8*/ 	.word	0x000014f0


	//   ....[19]....
        /*01bc*/ 	.word	0x00001530


	//   ....[20]....
        /*01c0*/ 	.word	0x00002960


	//   ....[21]....
        /*01c4*/ 	.word	0x00002970


	//   ....[22]....
        /*01c8*/ 	.word	0x00002a00


	//   ....[23]....
        /*01cc*/ 	.word	0x00002a30


	//   ....[24]....
        /*01d0*/ 	.word	0x00002aa0


	//   ....[25]....
        /*01d4*/ 	.word	0x00002ac0


	//   ....[26]....
        /*01d8*/ 	.word	0x00002b20


	//   ....[27]....
        /*01dc*/ 	.word	0x00002b30


	//   ....[28]....
        /*01e0*/ 	.word	0x00002b80


	//   ....[29]....
        /*01e4*/ 	.word	0x00002b90


	//   ....[30]....
        /*01e8*/ 	.word	0x00003a20


	//   ....[31]....
        /*01ec*/ 	.word	0x00003a30


	//   ....[32]....
        /*01f0*/ 	.word	0x00003ac0


	//   ....[33]....
        /*01f4*/ 	.word	0x00003b00


	//   ....[34]....
        /*01f8*/ 	.word	0x00003b80


	//   ....[35]....
        /*01fc*/ 	.word	0x00003bc0


	//   ....[36]....
        /*0200*/ 	.word	0x00003c20


	//   ....[37]....
        /*0204*/ 	.word	0x00003c50


	//   ....[38]....
        /*0208*/ 	.word	0x00003ca0


	//   ....[39]....
        /*020c*/ 	.word	0x00003cd0


	//   ....[40]....
        /*0210*/ 	.word	0x00003fb0


	//   ....[41]....
        /*0214*/ 	.word	0x00003fc0


	//   ....[42]....
        /*0218*/ 	.word	0x00004050


	//   ....[43]....
        /*021c*/ 	.word	0x00004080


	//   ....[44]....
        /*0220*/ 	.word	0x000040d0


	//   ....[45]....
        /*0224*/ 	.word	0x00004100


	//   ....[46]....
        /*0228*/ 	.word	0x00004170


	//   ....[47]....
        /*022c*/ 	.word	0x000041b0


	//   ....[48]....
        /*0230*/ 	.word	0x00004220


	//   ....[49]....
        /*0234*/ 	.word	0x00004250


	//   ....[50]....
        /*0238*/ 	.word	0x00005700


	//   ....[51]....
        /*023c*/ 	.word	0x00005710


	//   ....[52]....
        /*0240*/ 	.word	0x000057a0


	//   ....[53]....
        /*0244*/ 	.word	0x000057e0


	//   ....[54]....
        /*0248*/ 	.word	0x00005860


	//   ....[55]....
        /*024c*/ 	.word	0x000058a0


	//   ....[56]....
        /*0250*/ 	.word	0x00005900


	//   ....[57]....
        /*0254*/ 	.word	0x00005930


	//   ....[58]....
        /*0258*/ 	.word	0x00005980


	//   ....[59]....
        /*025c*/ 	.word	0x000059b0


	//----- nvinfo : EIATTR_VRC_CTA_INIT_COUNT
	.align		4
.L_99:
        /*0260*/ 	.byte	0x02, 0x4a
	.zero		1
	.zero		1


	//----- nvinfo : EIATTR_EXIT_INSTR_OFFSETS
	.align		4
        /*0264*/ 	.byte	0x04, 0x1c
        /*0266*/ 	.short	(.L_101 - .L_100)


	//   ....[0]....
.L_100:
        /*0268*/ 	.word	0x00000080


	//   ....[1]....
        /*026c*/ 	.word	0x000000c0


	//   ....[2]....
        /*0270*/ 	.word	0x00005c20


	//   ....[3]....
        /*0274*/ 	.word	0x00005ca0


	//----- nvinfo : EIATTR_MAX_THREADS
	.align		4
.L_101:
        /*0278*/ 	.byte	0x04, 0x05
        /*027a*/ 	.short	(.L_103 - .L_102)
.L_102:
        /*027c*/ 	.word	0x00000100
        /*0280*/ 	.word	0x00000001
        /*0284*/ 	.word	0x00000001


	//----- nvinfo : EIATTR_CRS_STACK_SIZE
	.align		4
.L_103:
        /*0288*/ 	.byte	0x04, 0x1e
        /*028a*/ 	.short	(.L_105 - .L_104)
.L_104:
        /*028c*/ 	.word	0x00000000


	//----- nvinfo : EIATTR_CBANK_PARAM_SIZE
	.align		4
.L_105:
        /*0290*/ 	.byte	0x03, 0x19
        /*0292*/ 	.short	0x0021


	//----- nvinfo : EIATTR_PARAM_CBANK
	.align		4
        /*0294*/ 	.byte	0x04, 0x0a
        /*0296*/ 	.short	(.L_107 - .L_106)
	.align		4
.L_106:
        /*0298*/ 	.word	index@(.nv.constant0._ZN3cub18CUB_300001_SM_10006detail6reduce28DeviceReduceSingleTileKernelINS2_10policy_hubIdjN4cuda3__47maximumIvEEE10Policy1000EPdSB_iS8_ddNS5_3std3__410__identityEEEvT0_T1_T2_T3_T4_T6_)
        /*029c*/ 	.short	0x0380
        /*029e*/ 	.short	0x0021


	//----- nvinfo : EIATTR_SW_WAR
	.align		4
.L_107:
        /*02a0*/ 	.byte	0x04, 0x36
        /*02a2*/ 	.short	(.L_109 - .L_108)
.L_108:
        /*02a4*/ 	.word	0x00000008
.L_109:


//--------------------- .nv.info._ZN3cub18CUB_300001_SM_10006detail6reduce18DeviceReduceKernelINS2_10policy_hubIdjN4cuda3__47maximumIvEEE10Policy1000EPdjS8_dNS5_3std3__410__identityEEEvT0_PT3_T1_NS0_13GridEvenShareISI_EET2_T4_ --------------------------
	.section	.nv.info._ZN3cub18CUB_300001_SM_10006detail6reduce18DeviceReduceKernelINS2_10policy_hubIdjN4cuda3__47maximumIvEEE10Policy1000EPdjS8_dNS5_3std3__410__identityEEEvT0_PT3_T1_NS0_13GridEvenShareISI_EET2_T4_,"",@"SHT_CUDA_INFO"
	.sectionflags	@""
	.align	4


	//----- nvinfo : EIATTR_CUDA_API_VERSION
	.align		4
        /*0000*/ 	.byte	0x04, 0x37
        /*0002*/ 	.short	(.L_111 - .L_110)
.L_110:
        /*0004*/ 	.word	0x00000082


	//----- nvinfo : EIATTR_KPARAM_INFO
	.align		4
.L_111:
        /*0008*/ 	.byte	0x04, 0x17
        /*000a*/ 	.short	(.L_113 - .L_112)
.L_112:
        /*000c*/ 	.word	0x00000000
        /*0010*/ 	.short	0x0005
        /*0012*/ 	.short	0x003d
        /*0014*/ 	.byte	0x00, 0xf0, 0x05, 0x00


	//----- nvinfo : EIATTR_KPARAM_INFO
	.align		4
.L_113:
        /*0018*/ 	.byte	0x04, 0x17
        /*001a*/ 	.short	(.L_115 - .L_114)
.L_114:
        /*001c*/ 	.word	0x00000000
        /*0020*/ 	.short	0x0004
        /*0022*/ 	.short	0x003c
        /*0024*/ 	.byte	0x00, 0xf0, 0x05, 0x00


	//----- nvinfo : EIATTR_KPARAM_INFO
	.align		4
.L_115:
        /*0028*/ 	.byte	0x04, 0x17
        /*002a*/ 	.short	(.L_117 - .L_116)
.L_116:
        /*002c*/ 	.word	0x00000000
        /*0030*/ 	.short	0x0003
        /*0032*/ 	.short	0x0014
        /*0034*/ 	.byte	0x00, 0xf0, 0xa1, 0x00


	//----- nvinfo : EIATTR_KPARAM_INFO
	.align		4
.L_117:
        /*0038*/ 	.byte	0x04, 0x17
        /*003a*/ 	.short	(.L_119 - .L_118)
.L_118:
        /*003c*/ 	.word	0x00000000
        /*0040*/ 	.short	0x0002
        /*0042*/ 	.short	0x0010
        /*0044*/ 	.byte	0x00, 0xf0, 0x11, 0x00


	//----- nvinfo : EIATTR_KPARAM_INFO
	.align		4
.L_119:
        /*0048*/ 	.byte	0x04, 0x17
        /*004a*/ 	.short	(.L_121 - .L_120)
.L_120:
        /*004c*/ 	.word	0x00000000
        /*0050*/ 	.short	0x0001
        /*0052*/ 	.short	0x0008
        /*0054*/ 	.byte	0x00, 0xf5, 0x21, 0x00


	//----- nvinfo : EIATTR_KPARAM_INFO
	.align		4
.L_121:
        /*0058*/ 	.byte	0x04, 0x17
        /*005a*/ 	.short	(.L_123 - .L_122)
.L_122:
        /*005c*/ 	.word	0x00000000
        /*0060*/ 	.short	0x0000
        /*0062*/ 	.short	0x0000
        /*0064*/ 	.byte	0x00, 0xf5, 0x21, 0x00


	//----- nvinfo : EIATTR_SPARSE_MMA_MASK
	.align		4
.L_123:
        /*0068*/ 	.byte	0x03, 0x50
        /*006a*/ 	.short	0x0000


	//----- nvinfo : EIATTR_MAXREG_COUNT
	.align		4
        /*006c*/ 	.byte	0x03, 0x1b
        /*006e*/ 	.short	0x00ff


	//----- nvinfo : EIATTR_NUM_BARRIERS
	.align		4
        /*0070*/ 	.byte	0x02, 0x4c
        /*0072*/ 	.byte	0x01
	.zero		1


	//----- nvinfo : EIATTR_MERCURY_ISA_VERSION
	.align		4
        /*0074*/ 	.byte	0x03, 0x5f
        /*0076*/ 	.short	0x0101


	//----- nvinfo : EIATTR_COOP_GROUP_MASK_REGIDS
	.align		4
        /*0078*/ 	.byte	0x04, 0x29
        /*007a*/ 	.short	(.L_125 - .L_124)


	//   ....[0]....
.L_124:
        /*007c*/ 	.word	0xffffffff


	//   ....[1]....
        /*0080*/ 	.word	0xffffffff


	//   ....[2]....
        /*0084*/ 	.word	0xffffffff


	//   ....[3]....
        /*0088*/ 	.word	0xffffffff


	//   ....[4]....
        /*008c*/ 	.word	0xffffffff


	//   ....[5]....
        /*0090*/ 	.word	0xffffffff


	//   ....[6]....
        /*0094*/ 	.word	0xffffffff


	//   ....[7]....
        /*0098*/ 	.word	0xffffffff


	//   ....[8]....
        /*009c*/ 	.word	0xffffffff


	//   ....[9]....
        /*00a0*/ 	.word	0xffffffff


	//   ....[10]....
        /*00a4*/ 	.word	0xffffffff


	//   ....[11]....
        /*00a8*/ 	.word	0xffffffff


	//   ....[12]....
        /*00ac*/ 	.word	0xffffffff


	//   ....[13]....
        /*00b0*/ 	.word	0xffffffff


	//   ....[14]....
        /*00b4*/ 	.word	0xffffffff


	//   ....[15]....
        /*00b8*/ 	.word	0xffffffff


	//   ....[16]....
        /*00bc*/ 	.word	0xffffffff


	//   ....[17]....
        /*00c0*/ 	.word	0xffffffff


	//   ....[18]....
        /*00c4*/ 	.word	0xffffffff


	//   ....[19]....
        /*00c8*/ 	.word	0xffffffff


	//   ....[20]....
        /*00cc*/ 	.word	0xffffffff


	//   ....[21]....
        /*00d0*/ 	.word	0xffffffff


	//   ....[22]....
        /*00d4*/ 	.word	0xffffffff


	//   ....[23]....
        /*00d8*/ 	.word	0xffffffff


	//   ....[24]....
        /*00dc*/ 	.word	0xffffffff


	//   ....[25]....
        /*00e0*/ 	.word	0xffffffff


	//   ....[26]....
        /*00e4*/ 	.word	0xffffffff


	//   ....[27]....
        /*00e8*/ 	.word	0xffffffff


	//   ....[28]....
        /*00ec*/ 	.word	0xffffffff


	//   ....[29]....
        /*00f0*/ 	.word	0xffffffff


	//   ....[30]....
        /*00f4*/ 	.word	0xffffffff


	//   ....[31]....
        /*00f8*/ 	.word	0xffffffff


	//   ....[32]....
        /*00fc*/ 	.word	0xffffffff


	//   ....[33]....
        /*0100*/ 	.word	0xffffffff


	//   ....[34]....
        /*0104*/ 	.word	0xffffffff


	//   ....[35]....
        /*0108*/ 	.word	0xffffffff


	//   ....[36]....
        /*010c*/ 	.word	0xffffffff


	//   ....[37]....
        /*0110*/ 	.word	0xffffffff


	//   ....[38]....
        /*0114*/ 	.word	0xffffffff


	//   ....[39]....
        /*0118*/ 	.word	0xffffffff


	//   ....[40]....
        /*011c*/ 	.word	0xffffffff


	//   ....[41]....
        /*0120*/ 	.word	0xffffffff


	//   ....[42]....
        /*0124*/ 	.word	0xffffffff


	//   ....[43]....
        /*0128*/ 	.word	0xffffffff


	//   ....[44]....
        /*012c*/ 	.word	0xffffffff


	//   ....[45]....
        /*0130*/ 	.word	0xffffffff


	//   ....[46]....
        /*0134*/ 	.word	0xffffffff


	//   ....[47]....
        /*0138*/ 	.word	0xffffffff


	//   ....[48]....
        /*013c*/ 	.word	0xffffffff


	//   ....[49]....
        /*0140*/ 	.word	0xffffffff


	//   ....[50]....
        /*0144*/ 	.word	0xffffffff


	//   ....[51]....
        /*0148*/ 	.word	0xffffffff


	//   ....[52]....
        /*014c*/ 	.word	0xffffffff


	//   ....[53]....
        /*0150*/ 	.word	0xffffffff


	//   ....[54]....
        /*0154*/ 	.word	0xffffffff


	//   ....[55]....
        /*0158*/ 	.word	0xffffffff


	//   ....[56]....
        /*015c*/ 	.word	0xffffffff


	//   ....[57]....
        /*0160*/ 	.word	0xffffffff


	//   ....[58]....
        /*0164*/ 	.word	0xffffffff


	//   ....[59]....
        /*0168*/ 	.word	0xffffffff


	//----- nvinfo : EIATTR_COOP_GROUP_INSTR_OFFSETS
	.align		4
.L_125:
        /*016c*/ 	.byte	0x04, 0x28
        /*016e*/ 	.short	(.L_127 - .L_126)


	//   ....[0]....
.L_126:
        /*0170*/ 	.word	0x000005c0


	//   ....[1]....
        /*0174*/ 	.word	0x000005d0


	//   ....[2]....
        /*0178*/ 	.word	0x00000660


	//   ....[3]....
        /*017c*/ 	.word	0x00000670


	//   ....[4]....
        /*0180*/ 	.word	0x000006d0


	//   ....[5]....
        /*0184*/ 	.word	0x00000700


	//   ....[6]....
        /*0188*/ 	.word	0x00000780


	//   ....[7]....
        /*018c*/ 	.word	0x00000790


	//   ....[8]....
        /*0190*/ 	.word	0x000007e0


	//   ....[9]....
        /*0194*/ 	.word	0x000007f0


	//   ....[10]....
        /*0198*/ 	.word	0x00000ad0


	//   ....[11]....
        /*019c*/ 	.word	0x00000ae0


	//   ....[12]....
        /*01a0*/ 	.word	0x00000b70


	//   ....[13]....
        /*01a4*/ 	.word	0x00000b90


	//   ....[14]....
        /*01a8*/ 	.word	0x00000bf0


	//   ....[15]....
        /*01ac*/ 	.word	0x00000c10


	//   ....[16]....
        /*01b0*/ 	.word	0x00000c70


	//   ....[17]....
        /*01b4*/ 	.word	0x00000ca0


	//   ....[18]....
        /*01b8*/ 	.word	0x00000d20


	//   ....[19]....
        /*01bc*/ 	.word	0x00000d40


	//   ....[20]....
        /*01c0*/ 	.word	0x00001b60


	//   ....[21]....
        /*01c4*/ 	.word	0x00001b70


	//   ....[22]....
        /*01c8*/ 	.word	0x00001c00


	//   ....[23]....
        /*01cc*/ 	.word	0x00001c30


	//   ....[24]....
        /*01d0*/ 	.word	0x00001ca0


	//   ....[25]....
        /*01d4*/ 	.word	0x00001cc0


	//   ....[26]....
        /*01d8*/ 	.word	0x00001d20


	//   ....[27]....
        /*01dc*/ 	.word	0x00001d30


	//   ....[28]....
        /*01e0*/ 	.word	0x00001d80


	//   ....[29]....
        /*01e4*/ 	.word	0x00001d90


	//   ....[30]....
        /*01e8*/ 	.word	0x00002530


	//   ....[31]....
        /*01ec*/ 	.word	0x00002540


	//   ....[32]....
        /*01f0*/ 	.word	0x000025d0


	//   ....[33]....
        /*01f4*/ 	.word	0x000025e0


	//   ....[34]....
        /*01f8*/ 	.word	0x00002640


	//   ....[35]....
        /*01fc*/ 	.word	0x00002670


	//   ....[36]....
        /*0200*/ 	.word	0x000026f0


	//   ....[37]....
        /*0204*/ 	.word	0x00002700


	//   ....[38]....
        /*0208*/ 	.word	0x00002750


	//   ....[39]....
        /*020c*/ 	.word	0x00002760


	//   ....[40]....
        /*0210*/ 	.word	0x00002a60


	//   ....[41]....
        /*0214*/ 	.word	0x00002a70


	//   ....[42]....
        /*0218*/ 	.word	0x00002b00


	//   ....[43]....
        /*021c*/ 	.word	0x00002b20


	//   ....[44]....
        /*0220*/ 	.word	0x00002b80


	//   ....[45]....
        /*0224*/ 	.word	0x00002ba0


	//   ....[46]....
        /*0228*/ 	.word	0x00002c00


	//   ....[47]....
        /*022c*/ 	.word	0x00002c40


	//   ....[48]....
        /*0230*/ 	.word	0x00002cc0


	//   ....[49]....
        /*0234*/ 	.word	0x00002ce0


	//   ....[50]....
        /*0238*/ 	.word	0x00003b40


	//   ....[51]....
        /*023c*/ 	.word	0x00003b50


	//   ....[52]....
        /*0240*/ 	.word	0x00003be0


	//   ....[53]....
        /*0244*/ 	.word	0x00003bf0


	//   ....[54]....
        /*0248*/ 	.word	0x00003c50


	//   ....[55]....
        /*024c*/ 	.word	0x00003c80


	//   ....[56]....
        /*0250*/ 	.word	0x00003d00


	//   ....[57]....
        /*0254*/ 	.word	0x00003d10


	//   ....[58]....
        /*0258*/ 	.word	0x00003d60


	//   ....[59]....
        /*025c*/ 	.word	0x00003d70


	//----- nvinfo : EIATTR_VRC_CTA_INIT_COUNT
	.align		4
.L_127:
        /*0260*/ 	.byte	0x02, 0x4a
	.zero		1
	.zero		1


	//----- nvinfo : EIATTR_EXIT_INSTR_OFFSETS
	.align		4
        /*0264*/ 	.byte	0x04, 0x1c
        /*0266*/ 	.short	(.L_129 - .L_128)


	//   ....[0]....
.L_128:
        /*0268*/ 	.word	0x00003fe0


	//   ....[1]....
        /*026c*/ 	.word	0x00004040


	//----- nvinfo : EIATTR_MAX_THREADS
	.align		4
.L_129:
        /*0270*/ 	.byte	0x04, 0x05
        /*0272*/ 	.short	(.L_131 - .L_130)
.L_130:
        /*0274*/ 	.word	0x00000100
        /*0278*/ 	.word	0x00000001
        /*027c*/ 	.word	0x00000001


	//----- nvinfo : EIATTR_CRS_STACK_SIZE
	.align		4
.L_131:
        /*0280*/ 	.byte	0x04, 0x1e
        /*0282*/ 	.short	(.L_133 - .L_132)
.L_132:
        /*0284*/ 	.word	0x00000000


	//----- nvinfo : EIATTR_CBANK_PARAM_SIZE
	.align		4
.L_133:
        /*0288*/ 	.byte	0x03, 0x19
        /*028a*/ 	.short	0x003e


	//----- nvinfo : EIATTR_PARAM_CBANK
	.align		4
        /*028c*/ 	.byte	0x04, 0x0a
        /*028e*/ 	.short	(.L_135 - .L_134)
	.align		4
.L_134:
        /*0290*/ 	.word	index@(.nv.constant0._ZN3cub18CUB_300001_SM_10006detail6reduce18DeviceReduceKernelINS2_10policy_hubIdjN4cuda3__47maximumIvEEE10Policy1000EPdjS8_dNS5_3std3__410__identityEEEvT0_PT3_T1_NS0_13GridEvenShareISI_EET2_T4_)
        /*0294*/ 	.short	0x0380
        /*0296*/ 	.short	0x003e


	//----- nvinfo : EIATTR_SW_WAR
	.align		4
.L_135:
        /*0298*/ 	.byte	0x04, 0x36
        /*029a*/ 	.short	(.L_137 - .L_136)
.L_136:
        /*029c*/ 	.word	0x00000008
.L_137:


//--------------------- .nv.info._ZN3cub18CUB_300001_SM_10006detail6reduce28DeviceReduceSingleTileKernelINS2_10policy_hubIdjN4cuda3__47maximumIvEEE10Policy1000EPdSB_jS8_ddNS5_3std3__410__identityEEEvT0_T1_T2_T3_T4_T6_ --------------------------
	.section	.nv.info._ZN3cub18CUB_300001_SM_10006detail6reduce28DeviceReduceSingleTileKernelINS2_10policy_hubIdjN4cuda3__47maximumIvEEE10Policy1000EPdSB_jS8_ddNS5_3std3__410__identityEEEvT0_T1_T2_T3_T4_T6_,"",@"SHT_CUDA_INFO"
	.sectionflags	@""
	.align	4


	//----- nvinfo : EIATTR_CUDA_API_VERSION
	.align		4
        /*0000*/ 	.byte	0x04, 0x37
        /*0002*/ 	.short	(.L_139 - .L_138)
.L_138:
        /*0004*/ 	.word	0x00000082


	//----- nvinfo : EIATTR_KPARAM_INFO
	.align		4
.L_139:
        /*0008*/ 	.byte	0x04, 0x17
        /*000a*/ 	.short	(.L_141 - .L_140)
.L_140:
        /*000c*/ 	.word	0x00000000
        /*0010*/ 	.short	0x0005
        /*0012*/ 	.short	0x0020
        /*0014*/ 	.byte	0x00, 0xf0, 0x05, 0x00


	//----- nvinfo : EIATTR_KPARAM_INFO
	.align		4
.L_141:
        /*0018*/ 	.byte	0x04, 0x17
        /*001a*/ 	.short	(.L_143 - .L_142)
.L_142:
        /*001c*/ 	.word	0x00000000
        /*0020*/ 	.short	0x0004
        /*0022*/ 	.short	0x0018
        /*0024*/ 	.byte	0x00, 0xf0, 0x21, 0x00


	//----- nvinfo : EIATTR_KPARAM_INFO
	.align		4
.L_143:
        /*0028*/ 	.byte	0x04, 0x17
        /*002a*/ 	.short	(.L_145 - .L_144)
.L_144:
        /*002c*/ 	.word	0x00000000
        /*0030*/ 	.short	0x0003
        /*0032*/ 	.short	0x0014
        /*0034*/ 	.byte	0x00, 0xf0, 0x05, 0x00


	//----- nvinfo : EIATTR_KPARAM_INFO
	.align		4
.L_145:
        /*0038*/ 	.byte	0x04, 0x17
        /*003a*/ 	.short	(.L_147 - .L_146)
.L_146:
        /*003c*/ 	.word	0x00000000
        /*0040*/ 	.short	0x0002
        /*0042*/ 	.short	0x0010
        /*0044*/ 	.byte	0x00, 0xf0, 0x11, 0x00


	//----- nvinfo : EIATTR_KPARAM_INFO
	.align		4
.L_147:
        /*0048*/ 	.byte	0x04, 0x17
        /*004a*/ 	.short	(.L_149 - .L_148)
.L_148:
        /*004c*/ 	.word	0x00000000
        /*0050*/ 	.short	0x0001
        /*0052*/ 	.short	0x0008
        /*0054*/ 	.byte	0x00, 0xf5, 0x21, 0x00


	//----- nvinfo : EIATTR_KPARAM_INFO
	.align		4
.L_149:
        /*0058*/ 	.byte	0x04, 0x17
        /*005a*/ 	.short	(.L_151 - .L_150)
.L_150:
        /*005c*/ 	.word	0x00000000
        /*0060*/ 	.short	0x0000
        /*0062*/ 	.short	0x0000
        /*0064*/ 	.byte	0x00, 0xf5, 0x21, 0x00


	//----- nvinfo : EIATTR_SPARSE_MMA_MASK
	.align		4
.L_151:
        /*0068*/ 	.byte	0x03, 0x50
        /*006a*/ 	.short	0x0000


	//----- nvinfo : EIATTR_MAXREG_COUNT
	.align		4
        /*006c*/ 	.byte	0x03, 0x1b
        /*006e*/ 	.short	0x00ff


	//----- nvinfo : EIATTR_NUM_BARRIERS
	.align		4
        /*0070*/ 	.byte	0x02, 0x4c
        /*0072*/ 	.byte	0x01
	.zero		1


	//----- nvinfo : EIATTR_MERCURY_ISA_VERSION
	.align		4
        /*0074*/ 	.byte	0x03, 0x5f
        /*0076*/ 	.short	0x0101


	//----- nvinfo : EIATTR_COOP_GROUP_MASK_REGIDS
	.align		4
        /*0078*/ 	.byte	0x04, 0x29
        /*007a*/ 	.short	(.L_153 - .L_152)


	//   ....[0]....
.L_152:
        /*007c*/ 	.word	0xffffffff


	//   ....[1]....
        /*0080*/ 	.word	0xffffffff


	//   ....[2]....
        /*0084*/ 	.word	0xffffffff


	//   ....[3]....
        /*0088*/ 	.word	0xffffffff


	//   ....[4]....
        /*008c*/ 	.word	0xffffffff


	//   ....[5]....
        /*0090*/ 	.word	0xffffffff


	//   ....[6]....
        /*0094*/ 	.word	0xffffffff


	//   ....[7]....
        /*0098*/ 	.word	0xffffffff


	//   ....[8]....
        /*009c*/ 	.word	0xffffffff


	//   ....[9]....
        /*00a0*/ 	.word	0xffffffff


	//   ....[10]....
        /*00a4*/ 	.word	0xffffffff


	//   ....[11]....
        /*00a8*/ 	.word	0xffffffff


	//   ....[12]....
        /*00ac*/ 	.word	0xffffffff


	//   ....[13]....
        /*00b0*/ 	.word	0xffffffff


	//   ....[14]....
        /*00b4*/ 	.word	0xffffffff


	//   ....[15]....
        /*00b8*/ 	.word	0xffffffff


	//   ....[16]....
        /*00bc*/ 	.word	0xffffffff


	//   ....[17]....
        /*00c0*/ 	.word	0xffffffff


	//   ....[18]....
        /*00c4*/ 	.word	0xffffffff


	//   ....[19]....
        /*00c8*/ 	.word	0xffffffff


	//   ....[20]....
        /*00cc*/ 	.word	0xffffffff


	//   ....[21]....
        /*00d0*/ 	.word	0xffffffff


	//   ....[22]....
        /*00d4*/ 	.word	0xffffffff


	//   ....[23]....
        /*00d8*/ 	.word	0xffffffff


	//   ....[24]....
        /*00dc*/ 	.word	0xffffffff


	//   ....[25]....
        /*00e0*/ 	.word	0xffffffff


	//   ....[26]....
        /*00e4*/ 	.word	0xffffffff


	//   ....[27]....
        /*00e8*/ 	.word	0xffffffff


	//   ....[28]....
        /*00ec*/ 	.word	0xffffffff


	//   ....[29]....
        /*00f0*/ 	.word	0xffffffff


	//   ....[30]....
        /*00f4*/ 	.word	0xffffffff


	//   ....[31]....
        /*00f8*/ 	.word	0xffffffff


	//   ....[32]....
        /*00fc*/ 	.word	0xffffffff


	//   ....[33]....
        /*0100*/ 	.word	0xffffffff


	//   ....[34]....
        /*0104*/ 	.word	0xffffffff


	//   ....[35]....
        /*0108*/ 	.word	0xffffffff


	//   ....[36]....
        /*010c*/ 	.word	0xffffffff


	//   ....[37]....
        /*0110*/ 	.word	0xffffffff


	//   ....[38]....
        /*0114*/ 	.word	0xffffffff


	//   ....[39]....
        /*0118*/ 	.word	0xffffffff


	//   ....[40]....
        /*011c*/ 	.word	0xffffffff


	//   ....[41]....
        /*0120*/ 	.word	0xffffffff


	//   ....[42]....
        /*0124*/ 	.word	0xffffffff


	//   ....[43]....
        /*0128*/ 	.word	0xffffffff


	//   ....[44]....
        /*012c*/ 	.word	0xffffffff


	//   ....[45]....
        /*0130*/ 	.word	0xffffffff


	//   ....[46]....
        /*0134*/ 	.word	0xffffffff


	//   ....[47]....
        /*0138*/ 	.word	0xffffffff


	//   ....[48]....
        /*013c*/ 	.word	0xffffffff


	//   ....[49]....
        /*0140*/ 	.word	0xffffffff


	//   ....[50]....
        /*0144*/ 	.word	0xffffffff


	//   ....[51]....
        /*0148*/ 	.word	0xffffffff


	//   ....[52]....
        /*014c*/ 	.word	0xffffffff


	//   ....[53]....
        /*0150*/ 	.word	0xffffffff


	//   ....[54]....
        /*0154*/ 	.word	0xffffffff


	//   ....[55]....
        /*0158*/ 	.word	0xffffffff


	//   ....[56]....
        /*015c*/ 	.word	0xffffffff


	//   ....[57]....
        /*0160*/ 	.word	0xffffffff


	//   ....[58]....
        /*0164*/ 	.word	0xffffffff


	//   ....[59]....
        /*0168*/ 	.word	0xffffffff


	//----- nvinfo : EIATTR_COOP_GROUP_INSTR_OFFSETS
	.align		4
.L_153:
        /*016c*/ 	.byte	0x04, 0x28
        /*016e*/ 	.short	(.L_155 - .L_154)


	//   ....[0]....
.L_154:
        /*0170*/ 	.word	0x00000cb0


	//   ....[1]....
        /*0174*/ 	.word	0x00000cc0


	//   ....[2]....
        /*0178*/ 	.word	0x00000d50


	//   ....[3]....
        /*017c*/ 	.word	0x00000d90


	//   ....[4]....
        /*0180*/ 	.word	0x00000e10


	//   ....[5]....
        /*0184*/ 	.word	0x00000e40


	//   ....[6]....
        /*0188*/ 	.word	0x00000e90


	//   ....[7]....
        /*018c*/ 	.word	0x00000ec0


	//   ....[8]....
        /*0190*/ 	.word	0x00000f10


	//   ....[9]....
        /*0194*/ 	.word	0x00000f40


	//   ....[10]....
        /*0198*/ 	.word	0x00001240


	//   ....[11]....
        /*019c*/ 	.word	0x00001250


	//   ....[12]....
        /*01a0*/ 	.word	0x000012e0


	//   ....[13]....
        /*01a4*/ 	.word	0x00001310


	//   ....[14]....
        /*01a8*/ 	.word	0x00001370


	//   ....[15]....
        /*01ac*/ 	.word	0x000013a0


	//   ....[16]....
        /*01b0*/ 	.word	0x00001400


	//   ....[17]....
        /*01b4*/ 	.word	0x00001440


	//   ....[18]....
        /*01b8*/ 	.word	0x000014b0


	//   ....[19]....
        /*01bc*/ 	.word	0x000014f0


	//   ....[20]....
        /*01c0*/ 	.word	0x00002180


	//   ....[21]....
        /*01c4*/ 	.word	0x00002190


	//   ....[22]....
        /*01c8*/ 	.word	0x00002220


	//   ....[23]....
        /*01cc*/ 	.word	0x00002250


	//   ....[24]....
        /*01d0*/ 	.word	0x000022c0


	//   ....[25]....
        /*01d4*/ 	.word	0x000022e0


	//   ....[26]....
        /*01d8*/ 	.word	0x00002340


	//   ....[27]....
        /*01dc*/ 	.word	0x00002350


	//   ....[28]....
        /*01e0*/ 	.word	0x000023a0


	//   ....[29]....
        /*01e4*/ 	.word	0x000023b0


	//   ....[30]....
        /*01e8*/ 	.word	0x000031c0


	//   ....[31]....
        /*01ec*/ 	.word	0x000031d0


	//   ....[32]....
        /*01f0*/ 	.word	0x00003260


	//   ....[33]....
        /*01f4*/ 	.word	0x000032a0


	//   ....[34]....
        /*01f8*/ 	.word	0x00003320


	//   ....[35]....
        /*01fc*/ 	.word	0x00003360


	//   ....[36]....
        /*0200*/ 	.word	0x000033c0


	//   ....[37]....
        /*0204*/ 	.word	0x000033f0


	//   ....[38]....
        /*0208*/ 	.word	0x00003440


	//   ....[39]....
        /*020c*/ 	.word	0x00003470


	//   ....[40]....
        /*0210*/ 	.word	0x00003750


	//   ....[41]....
        /*0214*/ 	.word	0x00003760


	//   ....[42]....
        /*0218*/ 	.word	0x000037f0


	//   ....[43]....
        /*021c*/ 	.word	0x00003820


	//   ....[44]....
        /*0220*/ 	.word	0x00003870


	//   ....[45]....
        /*0224*/ 	.word	0x000038a0


	//   ....[46]....
        /*0228*/ 	.word	0x00003910


	//   ....[47]....
        /*022c*/ 	.word	0x00003950


	//   ....[48]....
        /*0230*/ 	.word	0x000039c0


	//   ....[49]....
        /*0234*/ 	.word	0x000039f0


	//   ....[50]....
        /*0238*/ 	.word	0x00004730


	//   ....[51]....
        /*023c*/ 	.word	0x00004740


	//   ....[52]....
        /*0240*/ 	.word	0x000047d0


	//   ....[53]....
        /*0244*/ 	.word	0x00004800


	//   ....[54]....
        /*0248*/ 	.word	0x00004870


	//   ....[55]....
        /*024c*/ 	.word	0x00004890


	//   ....[56]....
        /*0250*/ 	.word	0x000048f0


	//   ....[57]....
        /*0254*/ 	.word	0x00004900


	//   ....[58]....
        /*0258*/ 	.word	0x00004950


	//   ....[59]....
        /*025c*/ 	.word	0x00004960


	//----- nvinfo : EIATTR_VRC_CTA_INIT_COUNT
	.align		4
.L_155:
        /*0260*/ 	.byte	0x02, 0x4a
	.zero		1
	.zero		1


	//----- nvinfo : EIATTR_EXIT_INSTR_OFFSETS
	.align		4
        /*0264*/ 	.byte	0x04, 0x1c
        /*0266*/ 	.short	(.L_157 - .L_156)


	//   ....[0]....
.L_156:
        /*0268*/ 	.word	0x00000080


	//   ....[1]....
        /*026c*/ 	.word	0x000000c0


	//   ....[2]....
        /*0270*/ 	.word	0x00004bd0


	//   ....[3]....
        /*0274*/ 	.word	0x00004c50


	//----- nvinfo : EIATTR_MAX_THREADS
	.align		4
.L_157:
        /*0278*/ 	.byte	0x04, 0x05
        /*027a*/ 	.short	(.L_159 - .L_158)
.L_158:
        /*027c*/ 	.word	0x00000100
        /*0280*/ 	.word	0x00000001
        /*0284*/ 	.word	0x00000001


	//----- nvinfo : EIATTR_CRS_STACK_SIZE
	.align		4
.L_159:
        /*0288*/ 	.byte	0x04, 0x1e
        /*028a*/ 	.short	(.L_161 - .L_160)
.L_160:
        /*028c*/ 	.word	0x00000000


	//----- nvinfo : EIATTR_CBANK_PARAM_SIZE
	.align		4
.L_161:
        /*0290*/ 	.byte	0x03, 0x19
        /*0292*/ 	.short	0x0021


	//----- nvinfo : EIATTR_PARAM_CBANK
	.align		4
        /*0294*/ 	.byte	0x04, 0x0a
        /*0296*/ 	.short	(.L_163 - .L_162)
	.align		4
.L_162:
        /*0298*/ 	.word	index@(.nv.constant0._ZN3cub18CUB_300001_SM_10006detail6reduce28DeviceReduceSingleTileKernelINS2_10policy_hubIdjN4cuda3__47maximumIvEEE10Policy1000EPdSB_jS8_ddNS5_3std3__410__identityEEEvT0_T1_T2_T3_T4_T6_)
        /*029c*/ 	.short	0x0380
        /*029e*/ 	.short	0x0021


	//----- nvinfo : EIATTR_SW_WAR
	.align		4
.L_163:
        /*02a0*/ 	.byte	0x04, 0x36
        /*02a2*/ 	.short	(.L_165 - .L_164)
.L_164:
        /*02a4*/ 	.word	0x00000008
.L_165:


//--------------------- .nv.info._ZN3cub18CUB_300001_SM_10006detail11EmptyKernelIvEEvv --------------------------
	.section	.nv.info._ZN3cub18CUB_300001_SM_10006detail11EmptyKernelIvEEvv,"",@"SHT_CUDA_INFO"
	.sectionflags	@""
	.align	4


	//----- nvinfo : EIATTR_CUDA_API_VERSION
	.align		4
        /*0000*/ 	.byte	0x04, 0x37
        /*0002*/ 	.short	(.L_167 - .L_166)
.L_166:
        /*0004*/ 	.word	0x00000082


	//----- nvinfo : EIATTR_SPARSE_MMA_MASK
	.align		4
.L_167:
        /*0008*/ 	.byte	0x03, 0x50
        /*000a*/ 	.short	0x0000


	//----- nvinfo : EIATTR_MAXREG_COUNT
	.align		4
        /*000c*/ 	.byte	0x03, 0x1b
        /*000e*/ 	.short	0x00ff


	//----- nvinfo : EIATTR_MERCURY_ISA_VERSION
	.align		4
        /*0010*/ 	.byte	0x03, 0x5f
        /*0012*/ 	.short	0x0101


	//----- nvinfo : EIATTR_VRC_CTA_INIT_COUNT
	.align		4
        /*0014*/ 	.byte	0x02, 0x4a
	.zero		1
	.zero		1


	//----- nvinfo : EIATTR_EXIT_INSTR_OFFSETS
	.align		4
        /*0018*/ 	.byte	0x04, 0x1c
        /*001a*/ 	.short	(.L_169 - .L_168)


	//   ....[0]....
.L_168:
        /*001c*/ 	.word	0x00000010


	//----- nvinfo : EIATTR_SW_WAR
	.align		4
.L_169:
        /*0020*/ 	.byte	0x04, 0x36
        /*0022*/ 	.short	(.L_171 - .L_170)
.L_170:
        /*0024*/ 	.word	0x00000008
.L_171:


//--------------------- .nv.info._Z8abs_diffPdS_  --------------------------
	.section	.nv.info._Z8abs_diffPdS_,"",@"SHT_CUDA_INFO"
	.sectionflags	@""
	.align	4


	//----- nvinfo : EIATTR_CUDA_API_VERSION
	.align		4
        /*0000*/ 	.byte	0x04, 0x37
        /*0002*/ 	.short	(.L_173 - .L_172)
.L_172:
        /*0004*/ 	.word	0x00000082


	//----- nvinfo : EIATTR_KPARAM_INFO
	.align		4
.L_173:
        /*0008*/ 	.byte	0x04, 0x17
        /*000a*/ 	.short	(.L_175 - .L_174)
.L_174:
        /*000c*/ 	.word	0x00000000
        /*0010*/ 	.short	0x0001
        /*0012*/ 	.short	0x0008
        /*0014*/ 	.byte	0x00, 0xf5, 0x21, 0x00


	//----- nvinfo : EIATTR_KPARAM_INFO
	.align		4
.L_175:
        /*0018*/ 	.byte	0x04, 0x17
        /*001a*/ 	.short	(.L_177 - .L_176)
.L_176:
        /*001c*/ 	.word	0x00000000
        /*0020*/ 	.short	0x0000
        /*0022*/ 	.short	0x0000
        /*0024*/ 	.byte	0x00, 0xf5, 0x21, 0x00


	//----- nvinfo : EIATTR_SPARSE_MMA_MASK
	.align		4
.L_177:
        /*0028*/ 	.byte	0x03, 0x50
        /*002a*/ 	.short	0x0000


	//----- nvinfo : EIATTR_MAXREG_COUNT
	.align		4
        /*002c*/ 	.byte	0x03, 0x1b
        /*002e*/ 	.short	0x00ff


	//----- nvinfo : EIATTR_MERCURY_ISA_VERSION
	.align		4
        /*0030*/ 	.byte	0x03, 0x5f
        /*0032*/ 	.short	0x0101


	//----- nvinfo : EIATTR_VRC_CTA_INIT_COUNT
	.align		4
        /*0034*/ 	.byte	0x02, 0x4a
	.zero		1
	.zero		1


	//----- nvinfo : EIATTR_EXIT_INSTR_OFFSETS
	.align		4
        /*0038*/ 	.byte	0x04, 0x1c
        /*003a*/ 	.short	(.L_179 - .L_178)


	//   ....[0]....
.L_178:
        /*003c*/ 	.word	0x00000170


	//----- nvinfo : EIATTR_CBANK_PARAM_SIZE
	.align		4
.L_179:
        /*0040*/ 	.byte	0x03, 0x19
        /*0042*/ 	.short	0x0010


	//----- nvinfo : EIATTR_PARAM_CBANK
	.align		4
        /*0044*/ 	.byte	0x04, 0x0a
        /*0046*/ 	.short	(.L_181 - .L_180)
	.align		4
.L_180:
        /*0048*/ 	.word	index@(.nv.constant0._Z8abs_diffPdS_)
        /*004c*/ 	.short	0x0380
        /*004e*/ 	.short	0x0010


	//----- nvinfo : EIATTR_SW_WAR
	.align		4
.L_181:
        /*0050*/ 	.byte	0x04, 0x36
        /*0052*/ 	.short	(.L_183 - .L_182)
.L_182:
        /*0054*/ 	.word	0x00000008
.L_183:


//--------------------- .nv.info._Z11interpolatePdS_ --------------------------
	.section	.nv.info._Z11interpolatePdS_,"",@"SHT_CUDA_INFO"
	.sectionflags	@""
	.align	4


	//----- nvinfo : EIATTR_CUDA_API_VERSION
	.align		4
        /*0000*/ 	.byte	0x04, 0x37
        /*0002*/ 	.short	(.L_185 - .L_184)
.L_184:
        /*0004*/ 	.word	0x00000082


	//----- nvinfo : EIATTR_KPARAM_INFO
	.align		4
.L_185:
        /*0008*/ 	.byte	0x04, 0x17
        /*000a*/ 	.short	(.L_187 - .L_186)
.L_186:
        /*000c*/ 	.word	0x00000000
        /*0010*/ 	.short	0x0001
        /*0012*/ 	.short	0x0008
        /*0014*/ 	.byte	0x00, 0xf5, 0x21, 0x00


	//----- nvinfo : EIATTR_KPARAM_INFO
	.align		4
.L_187:
        /*0018*/ 	.byte	0x04, 0x17
        /*001a*/ 	.short	(.L_189 - .L_188)
.L_188:
        /*001c*/ 	.word	0x00000000
        /*0020*/ 	.short	0x0000
        /*0022*/ 	.short	0x0000
        /*0024*/ 	.byte	0x00, 0xf5, 0x21, 0x00


	//----- nvinfo : EIATTR_SPARSE_MMA_MASK
	.align		4
.L_189:
        /*0028*/ 	.byte	0x03, 0x50
        /*002a*/ 	.short	0x0000


	//----- nvinfo : EIATTR_MAXREG_COUNT
	.align		4
        /*002c*/ 	.byte	0x03, 0x1b
        /*002e*/ 	.short	0x00ff


	//----- nvinfo : EIATTR_MERCURY_ISA_VERSION
	.align		4
        /*0030*/ 	.byte	0x03, 0x5f
        /*0032*/ 	.short	0x0101


	//----- nvinfo : EIATTR_VRC_CTA_INIT_COUNT
	.align		4
        /*0034*/ 	.byte	0x02, 0x4a
	.zero		1
	.zero		1


	//----- nvinfo : EIATTR_EXIT_INSTR_OFFSETS
	.align		4
        /*0038*/ 	.byte	0x04, 0x1c
        /*003a*/ 	.short	(.L_191 - .L_190)


	//   ....[0]....
.L_190:
        /*003c*/ 	.word	0x000000b0


	//   ....[1]....
        /*0040*/ 	.word	0x000000f0


	//   ....[2]....
        /*0044*/ 	.word	0x00000230


	//   ....[3]....
        /*0048*/ 	.word	0x00000360


	//----- nvinfo : EIATTR_CBANK_PARAM_SIZE
	.align		4
.L_191:
        /*004c*/ 	.byte	0x03, 0x19
        /*004e*/ 	.short	0x0010


	//----- nvinfo : EIATTR_PARAM_CBANK
	.align		4
        /*0050*/ 	.byte	0x04, 0x0a
        /*0052*/ 	.short	(.L_193 - .L_192)
	.align		4
.L_192:
        /*0054*/ 	.word	index@(.nv.constant0._Z11interpolatePdS_)
        /*0058*/ 	.short	0x0380
        /*005a*/ 	.short	0x0010


	//----- nvinfo : EIATTR_SW_WAR
	.align		4
.L_193:
        /*005c*/ 	.byte	0x04, 0x36
        /*005e*/ 	.short	(.L_195 - .L_194)
.L_194:
        /*0060*/ 	.word	0x00000008
.L_195:


//--------------------- .nv.info._Z18edge_interpolationPdS_d --------------------------
	.section	.nv.info._Z18edge_interpolationPdS_d,"",@"SHT_CUDA_INFO"
	.sectionflags	@""
	.align	4


	//----- nvinfo : EIATTR_CUDA_API_VERSION
	.align		4
        /*0000*/ 	.byte	0x04, 0x37
        /*0002*/ 	.short	(.L_197 - .L_196)
.L_196:
        /*0004*/ 	.word	0x00000082


	//----- nvinfo : EIATTR_KPARAM_INFO
	.align		4
.L_197:
        /*0008*/ 	.byte	0x04, 0x17
        /*000a*/ 	.short	(.L_199 - .L_198)
.L_198:
        /*000c*/ 	.word	0x00000000
        /*0010*/ 	.short	0x0002
        /*0012*/ 	.short	0x0010
        /*0014*/ 	.byte	0x00, 0xf0, 0x21, 0x00


	//----- nvinfo : EIATTR_KPARAM_INFO
	.align		4
.L_199:
        /*0018*/ 	.byte	0x04, 0x17
        /*001a*/ 	.short	(.L_201 - .L_200)
.L_200:
        /*001c*/ 	.word	0x00000000
        /*0020*/ 	.short	0x0001
        /*0022*/ 	.short	0x0008
        /*0024*/ 	.byte	0x00, 0xf5, 0x21, 0x00


	//----- nvinfo : EIATTR_KPARAM_INFO
	.align		4
.L_201:
        /*0028*/ 	.byte	0x04, 0x17
        /*002a*/ 	.short	(.L_203 - .L_202)
.L_202:
        /*002c*/ 	.word	0x00000000
        /*0030*/ 	.short	0x0000
        /*0032*/ 	.short	0x0000
        /*0034*/ 	.byte	0x00, 0xf5, 0x21, 0x00


	//----- nvinfo : EIATTR_SPARSE_MMA_MASK
	.align		4
.L_203:
        /*0038*/ 	.byte	0x03, 0x50
        /*003a*/ 	.short	0x0000


	//----- nvinfo : EIATTR_MAXREG_COUNT
	.align		4
        /*003c*/ 	.byte	0x03, 0x1b
        /*003e*/ 	.short	0x00ff


	//----- nvinfo : EIATTR_MERCURY_ISA_VERSION
	.align		4
        /*0040*/ 	.byte	0x03, 0x5f
        /*0042*/ 	.short	0x0101


	//----- nvinfo : EIATTR_VRC_CTA_INIT_COUNT
	.align		4
        /*0044*/ 	.byte	0x02, 0x4a
	.zero		1
	.zero		1


	//----- nvinfo : EIATTR_EXIT_INSTR_OFFSETS
	.align		4
        /*0048*/ 	.byte	0x04, 0x1c
        /*004a*/ 	.short	(.L_205 - .L_204)


	//   ....[0]....
.L_204:
        /*004c*/ 	.word	0x00000330


	//----- nvinfo : EIATTR_CBANK_PARAM_SIZE
	.align		4
.L_205:
        /*0050*/ 	.byte	0x03, 0x19
        /*0052*/ 	.short	0x0018


	//----- nvinfo : EIATTR_PARAM_CBANK
	.align		4
        /*0054*/ 	.byte	0x04, 0x0a
        /*0056*/ 	.short	(.L_207 - .L_206)
	.align		4
.L_206:
        /*0058*/ 	.word	index@(.nv.constant0._Z18edge_interpolationPdS_d)
        /*005c*/ 	.short	0x0380
        /*005e*/ 	.short	0x0018


	//----- nvinfo : EIATTR_SW_WAR
	.align		4
.L_207:
        /*0060*/ 	.byte	0x04, 0x36
        /*0062*/ 	.short	(.L_209 - .L_208)
.L_208:
        /*0064*/ 	.word	0x00000008
.L_209:


//--------------------- .nv.callgraph             --------------------------
	.section	.nv.callgraph,"",@"SHT_CUDA_CALLGRAPH"
	.align	4
	.sectionentsize	8
	.align		4
        /*0000*/ 	.word	0x00000000
	.align		4
        /*0004*/ 	.word	0xffffffff
	.align		4
        /*0008*/ 	.word	0x00000000
	.align		4
        /*000c*/ 	.word	0xfffffffe
	.align		4
        /*0010*/ 	.word	0x00000000
	.align		4
        /*0014*/ 	.word	0xfffffffd
	.align		4
        /*0018*/ 	.word	0x00000000
	.align		4
        /*001c*/ 	.word	0xfffffffc


//--------------------- .nv.constant4             --------------------------
	.section	.nv.constant4,"a",@progbits
	.align	8
	.align		8
.nv.constant4:
        /*0000*/ 	.dword	_ZN34_INTERNAL_49207a8a_4_k_cu_377367f24cuda3std3__45__cpo5beginE
	.align		8
        /*0008*/ 	.dword	_ZN34_INTERNAL_49207a8a_4_k_cu_377367f24cuda3std3__45__cpo3endE
	.align		8
        /*0010*/ 	.dword	_ZN34_INTERNAL_49207a8a_4_k_cu_377367f24cuda3std3__45__cpo6cbeginE
	.align		8
        /*0018*/ 	.dword	_ZN34_INTERNAL_49207a8a_4_k_cu_377367f24cuda3std3__45__cpo4cendE
	.align		8
        /*0020*/ 	.dword	_ZN34_INTERNAL_49207a8a_4_k_cu_377367f24cuda3std3__45__cpo6rbeginE
	.align		8
        /*0028*/ 	.dword	_ZN34_INTERNAL_49207a8a_4_k_cu_377367f24cuda3std3__45__cpo4rendE
	.align		8
        /*0030*/ 	.dword	_ZN34_INTERNAL_49207a8a_4_k_cu_377367f24cuda3std3__45__cpo7crbeginE
	.align		8
        /*0038*/ 	.dword	_ZN34_INTERNAL_49207a8a_4_k_cu_377367f24cuda3std3__45__cpo5crendE
	.align		8
        /*0040*/ 	.dword	_ZN34_INTERNAL_49207a8a_4_k_cu_377367f24cuda3std3__436_GLOBAL__N__49207a8a_4_k_cu_377367f26ignoreE
	.align		8
        /*0048*/ 	.dword	_ZN34_INTERNAL_49207a8a_4_k_cu_377367f24cuda3std3__419piecewise_constructE
	.align		8
        /*0050*/ 	.dword	_ZN34_INTERNAL_49207a8a_4_k_cu_377367f24cuda3std3__48in_placeE
	.align		8
        /*0058*/ 	.dword	_ZN34_INTERNAL_49207a8a_4_k_cu_377367f24cuda3std3__420unreachable_sentinelE
	.align		8
        /*0060*/ 	.dword	_ZN34_INTERNAL_49207a8a_4_k_cu_377367f24cuda3std3__47nulloptE
	.align		8
        /*0068*/ 	.dword	_ZN34_INTERNAL_49207a8a_4_k_cu_377367f24cuda3std3__48unexpectE
	.align		8
        /*0070*/ 	.dword	_ZN34_INTERNAL_49207a8a_4_k_cu_377367f24cuda3std6ranges3__45__cpo4swapE
	.align		8
        /*0078*/ 	.dword	_ZN34_INTERNAL_49207a8a_4_k_cu_377367f24cuda3std6ranges3__45__cpo9iter_moveE
	.align		8
        /*0080*/ 	.dword	_ZN34_INTERNAL_49207a8a_4_k_cu_377367f24cuda3std6ranges3__45__cpo5beginE
	.align		8
        /*0088*/ 	.dword	_ZN34_INTERNAL_49207a8a_4_k_cu_377367f24cuda3std6ranges3__45__cpo3endE
	.align		8
        /*0090*/ 	.dword	_ZN34_INTERNAL_49207a8a_4_k_cu_377367f24cuda3std6ranges3__45__cpo6cbeginE
	.align		8
        /*0098*/ 	.dword	_ZN34_INTERNAL_49207a8a_4_k_cu_377367f24cuda3std6ranges3__45__cpo4cendE
	.align		8
        /*00a0*/ 	.dword	_ZN34_INTERNAL_49207a8a_4_k_cu_377367f24cuda3std6ranges3__45__cpo7advanceE
	.align		8
        /*00a8*/ 	.dword	_ZN34_INTERNAL_49207a8a_4_k_cu_377367f24cuda3std6ranges3__45__cpo9iter_swapE
	.align		8
        /*00b0*/ 	.dword	_ZN34_INTERNAL_49207a8a_4_k_cu_377367f24cuda3std6ranges3__45__cpo4nextE
	.align		8
        /*00b8*/ 	.dword	_ZN34_INTERNAL_49207a8a_4_k_cu_377367f24cuda3std6ranges3__45__cpo4prevE
	.align		8
        /*00c0*/ 	.dword	_ZN34_INTERNAL_49207a8a_4_k_cu_377367f24cuda3std6ranges3__45__cpo4dataE
	.align		8
        /*00c8*/ 	.dword	_ZN34_INTERNAL_49207a8a_4_k_cu_377367f24cuda3std6ranges3__45__cpo5cdataE
	.align		8
        /*00d0*/ 	.dword	_ZN34_INTERNAL_49207a8a_4_k_cu_377367f24cuda3std6ranges3__45__cpo4sizeE
	.align		8
        /*00d8*/ 	.dword	_ZN34_INTERNAL_49207a8a_4_k_cu_377367f24cuda3std6ranges3__45__cpo5ssizeE
	.align		8
        /*00e0*/ 	.dword	_ZN34_INTERNAL_49207a8a_4_k_cu_377367f24cuda3std6ranges3__45__cpo8distanceE
	.align		8
        /*00e8*/ 	.dword	_ZN34_INTERNAL_49207a8a_4_k_cu_377367f26thrust24THRUST_300001_SM_1000_NS6system6detail10sequential3seqE
	.align		8
        /*00f0*/ 	.dword	_ZN34_INTERNAL_49207a8a_4_k_cu_377367f26thrust24THRUST_300001_SM_1000_NS12placeholders2_1E
	.align		8
        /*00f8*/ 	.dword	_ZN34_INTERNAL_49207a8a_4_k_cu_377367f26thrust24THRUST_300001_SM_1000_NS12placeholders2_2E
	.align		8
        /*0100*/ 	.dword	_ZN34_INTERNAL_49207a8a_4_k_cu_377367f26thrust24THRUST_300001_SM_1000_NS12placeholders2_3E
	.align		8
        /*0108*/ 	.dword	_ZN34_INTERNAL_49207a8a_4_k_cu_377367f26thrust24THRUST_300001_SM_1000_NS12placeholders2_4E
	.align		8
        /*0110*/ 	.dword	_ZN34_INTERNAL_49207a8a_4_k_cu_377367f26thrust24THRUST_300001_SM_1000_NS12placeholders2_5E
	.align		8
        /*0118*/ 	.dword	_ZN34_INTERNAL_49207a8a_4_k_cu_377367f26thrust24THRUST_300001_SM_1000_NS12placeholders2_6E
	.align		8
        /*0120*/ 	.dword	_ZN34_INTERNAL_49207a8a_4_k_cu_377367f26thrust24THRUST_300001_SM_1000_NS12placeholders2_7E
	.align		8
        /*0128*/ 	.dword	_ZN34_INTERNAL_49207a8a_4_k_cu_377367f26thrust24THRUST_300001_SM_1000_NS12placeholders2_8E
	.align		8
        /*0130*/ 	.dword	_ZN34_INTERNAL_49207a8a_4_k_cu_377367f26thrust24THRUST_300001_SM_1000_NS12placeholders2_9E
	.align		8
        /*0138*/ 	.dword	_ZN34_INTERNAL_49207a8a_4_k_cu_377367f26thrust24THRUST_300001_SM_1000_NS12placeholders3_10E


//--------------------- .text._ZN3cub18CUB_300001_SM_10006detail6reduce28DeviceReduceSingleTileKernelINS2_10policy_hubIdjN4cuda3__47maximumIvEEE10Policy1000EPdSB_iS8_ddNS5_3std3__410__identityEEEvT0_T1_T2_T3_T4_T6_ --------------------------
	.section	.text._ZN3cub18CUB_300001_SM_10006detail6reduce28DeviceReduceSingleTileKernelINS2_10policy_hubIdjN4cuda3__47maximumIvEEE10Policy1000EPdSB_iS8_ddNS5_3std3__410__identityEEEvT0_T1_T2_T3_T4_T6_,"ax",@progbits
	.align	128
        .global         _ZN3cub18CUB_300001_SM_10006detail6reduce28DeviceReduceSingleTileKernelINS2_10policy_hubIdjN4cuda3__47maximumIvEEE10Policy1000EPdSB_iS8_ddNS5_3std3__410__identityEEEvT0_T1_T2_T3_T4_T6_
        .type           _ZN3cub18CUB_300001_SM_10006detail6reduce28DeviceReduceSingleTileKernelINS2_10policy_hubIdjN4cuda3__47maximumIvEEE10Policy1000EPdSB_iS8_ddNS5_3std3__410__identityEEEvT0_T1_T2_T3_T4_T6_,@function
        .size           _ZN3cub18CUB_300001_SM_10006detail6reduce28DeviceReduceSingleTileKernelINS2_10policy_hubIdjN4cuda3__47maximumIvEEE10Policy1000EPdSB_iS8_ddNS5_3std3__410__identityEEEvT0_T1_T2_T3_T4_T6_,(.L_x_150 - _ZN3cub18CUB_300001_SM_10006detail6reduce28DeviceReduceSingleTileKernelINS2_10policy_hubIdjN4cuda3__47maximumIvEEE10Policy1000EPdSB_iS8_ddNS5_3std3__410__identityEEEvT0_T1_T2_T3_T4_T6_)
        .other          _ZN3cub18CUB_300001_SM_10006detail6reduce28DeviceReduceSingleTileKernelINS2_10policy_hubIdjN4cuda3__47maximumIvEEE10Policy1000EPdSB_iS8_ddNS5_3std3__410__identityEEEvT0_T1_T2_T3_T4_T6_,@"STO_CUDA_ENTRY STV_DEFAULT"
_ZN3cub18CUB_300001_SM_10006detail6reduce28DeviceReduceSingleTileKernelINS2_10policy_hubIdjN4cuda3__47maximumIvEEE10Policy1000EPdSB_iS8_ddNS5_3std3__410__identityEEEvT0_T1_T2_T3_T4_T6_:
.text._ZN3cub18CUB_300001_SM_10006detail6reduce28DeviceReduceSingleTileKernelINS2_10policy_hubIdjN4cuda3__47maximumIvEEE10Policy1000EPdSB_iS8_ddNS5_3std3__410__identityEEEvT0_T1_T2_T3_T4_T6_:
[----:B------:R-:W-:Y:S01]  /*0000*/  LDC R1, c[0x0][0x37c] ;  /* 0x0000df00ff017b82 */ /* 0x000fe20000000800 */
[----:B------:R-:W0:Y:S01]  /*0010*/  LDCU UR4, c[0x0][0x390] ;  /* 0x00007200ff0477ac */ /* 0x000e220008000800 */
[----:B------:R-:W1:Y:S01]  /*0020*/  LDCU.64 UR6, c[0x0][0x358] ;  /* 0x00006b00ff0677ac */ /* 0x000e620008000a00 */
[----:B0-----:R-:W-:-:S05]  /*0030*/  IMAD.U32 R4, RZ, RZ, UR4 ;  /* 0x00000004ff047e24 */ /* 0x001fca000f8e00ff */
[----:B------:R-:W-:-:S13]  /*0040*/  ISETP.NE.AND P0, PT, R4, RZ, PT ;  /* 0x000000ff0400720c */ /* 0x000fda0003f05270 */
[----:B-1----:R-:W-:Y:S05]  /*0050*/  @P0 BRA `(.L_x_0) ;  /* 0x00000000001c0947 */ /* 0x002fea0003800000 */
[----:B------:R-:W0:Y:S02]  /*0060*/  S2R R0, SR_TID.X ;  /* 0x0000000000007919 */ /* 0x000e240000002100 */
[----:B0-----:R-:W-:-:S13]  /*0070*/  ISETP.NE.AND P0, PT, R0, RZ, PT ;  /* 0x000000ff0000720c */ /* 0x001fda0003f05270 */
[----:B------:R-:W-:Y:S05]  /*0080*/  @P0 EXIT ;  /* 0x000000000000094d */ /* 0x000fea0003800000 */
[----:B------:R-:W0:Y:S08]  /*0090*/  LDC.64 R2, c[0x0][0x388] ;  /* 0x0000e200ff027b82 */ /* 0x000e300000000a00 */
[----:B------:R-:W0:Y:S02]  /*00a0*/  LDC.64 R4, c[0x0][0x398] ;  /* 0x0000e600ff047b82 */ /* 0x000e240000000a00 */
[----:B0-----:R-:W-:Y:S01]  /*00b0*/  STG.E.64 desc[UR6][R2.64], R4 ;  /* 0x0000000402007986 */ /* 0x001fe2000c101b06 */
[----:B------:R-:W-:Y:S05]  /*00c0*/  EXIT ;  /* 0x000000000000794d */ /* 0x000fea0003800000 */
.L_x_0:
[----:B------:R-:W0:Y:S01]  /*00d0*/  LDCU UR4, c[0x0][0x380] ;  /* 0x00007000ff0477ac */ /* 0x000e220008000800 */
[----:B------:R-:W-:Y:S01]  /*00e0*/  BSSY.RECONVERGENT B0, `(.L_x_1) ;  /* 0x00005b3000007945 */ /* 0x000fe20003800200 */
[----:B0-----:R-:W-:-:S09]  /*00f0*/  ULOP3.LUT UP0, URZ, UR4, 0x1f, URZ, 0xc0, !UPT ;  /* 0x0000001f04ff7892 */ /* 0x001fd2000f80c0ff */
[----:B------:R-:W-:Y:S05]  /*0100*/  BRA.U UP0, `(.L_x_2) ;  /* 0x0000002d003c7547 */ /* 0x000fea000b800000 */
[----:B------:R-:W-:-:S13]  /*0110*/  ISETP.GT.AND P0, PT, R4, 0x7ff, PT ;  /* 0x000007ff0400780c */ /* 0x000fda0003f04270 */
[----:B------:R-:W-:Y:S05]  /*0120*/  @P0 BRA `(.L_x_3) ;  /* 0x0000001400e80947 */ /* 0x000fea0003800000 */
[----:B------:R-:W0:Y:S01]  /*0130*/  S2R R3, SR_TID.X ;  /* 0x0000000000037919 */ /* 0x000e220000002100 */
[----:B------:R-:W-:Y:S01]  /*0140*/  BSSY.RECONVERGENT B1, `(.L_x_4) ;  /* 0x0000009000017945 */ /* 0x000fe20003800200 */
[----:B------:R-:W-:Y:S02]  /*0150*/  CS2R R6, SRZ ;  /* 0x0000000000067805 */ /* 0x000fe4000001ff00 */
[----:B0-----:R-:W-:Y:S01]  /*0160*/  ISETP.GE.AND P0, PT, R3, R4, PT ;  /* 0x000000040300720c */ /* 0x001fe20003f06270 */
[----:B------:R-:W-:-:S12]  /*0170*/  IMAD.MOV.U32 R5, RZ, RZ, R3 ;  /* 0x000000ffff057224 */ /* 0x000fd800078e0003 */
[----:B------:R-:W-:Y:S05]  /*0180*/  @P0 BRA `(.L_x_5) ;  /* 0x0000000000100947 */ /* 0x000fea0003800000 */
[----:B------:R-:W0:Y:S02]  /*0190*/  LDC.64 R6, c[0x0][0x380] ;  /* 0x0000e000ff067b82 */ /* 0x000e240000000a00 */
[----:B0-----:R-:W-:-:S06]  /*01a0*/  IMAD.WIDE.U32 R6, R3, 0x8, R6 ;  /* 0x0000000803067825 */ /* 0x001fcc00078e0006 */
[----:B------:R-:W5:Y:S01]  /*01b0*/  LDG.E.64.CONSTANT R6, desc[UR6][R6.64] ;  /* 0x0000000606067981 */ /* 0x000f62000c1e9b00 */
[----:B------:R-:W-:-:S07]  /*01c0*/  VIADD R5, R3, 0x100 ;  /* 0x0000010003057836 */ /* 0x000fce0000000000 */
.L_x_5:
[----:B------:R-:W-:Y:S05]  /*01d0*/  BSYNC.RECONVERGENT B1 ;  /* 0x0000000000017941 */ /* 0x000fea0003800200 */
.L_x_4:
[----:B------:R-:W-:Y:S01]  /*01e0*/  ISETP.GE.AND P0, PT, R5, R4, PT ;  /* 0x000000040500720c */ /* 0x000fe20003f06270 */
[----:B------:R-:W-:-:S12]  /*01f0*/  BSSY.RECONVERGENT B1, `(.L_x_6) ;  /* 0x00000b0000017945 */ /* 0x000fd80003800200 */
[----:B------:R-:W-:Y:S05]  /*0200*/  @P0 BRA `(.L_x_7) ;  /* 0x0000000800b80947 */ /* 0x000fea0003800000 */
[----:B------:R-:W-:Y:S01]  /*0210*/  LOP3.LUT R9, RZ, R5, RZ, 0x33, !PT ;  /* 0x00000005ff097212 */ /* 0x000fe200078e33ff */
[----:B------:R-:W-:Y:S04]  /*0220*/  BSSY.RECONVERGENT B2, `(.L_x_8) ;  /* 0x0000019000027945 */ /* 0x000fe80003800200 */
[----:B------:R-:W-:-:S05]  /*0230*/  IMAD.IADD R0, R9, 0x1, R4 ;  /* 0x0000000109007824 */ /* 0x000fca00078e0204 */
[C---:B------:R-:W-:Y:S02]  /*0240*/  LOP3.LUT R2, R0.reuse, 0x300, RZ, 0xc0, !PT ;  /* 0x0000030000027812 */ /* 0x040fe400078ec0ff */
[----:B------:R-:W-:Y:S02]  /*0250*/  ISETP.GE.U32.AND P0, PT, R0, 0x300, PT ;  /* 0x000003000000780c */ /* 0x000fe40003f06070 */
[----:B------:R-:W-:-:S13]  /*0260*/  ISETP.NE.AND P1, PT, R2, 0x300, PT ;  /* 0x000003000200780c */ /* 0x000fda0003f25270 */
[----:B------:R-:W-:Y:S05]  /*0270*/  @!P1 BRA `(.L_x_9) ;  /* 0x00000000004c9947 */ /* 0x000fea0003800000 */
[----:B------:R-:W0:Y:S01]  /*0280*/  LDC.64 R8, c[0x0][0x380] ;  /* 0x0000e000ff087b82 */ /* 0x000e220000000a00 */
[----:B------:R-:W-:-:S04]  /*0290*/  LEA.HI R0, R0, 0x1, RZ, 0x18 ;  /* 0x0000000100007811 */ /* 0x000fc800078fc0ff */
[----:B------:R-:W-:-:S05]  /*02a0*/  LOP3.LUT R0, R0, 0x3, RZ, 0xc0, !PT ;  /* 0x0000000300007812 */ /* 0x000fca00078ec0ff */
[----:B------:R-:W-:Y:S02]  /*02b0*/  IMAD.MOV R0, RZ, RZ, -R0 ;  /* 0x000000ffff007224 */ /* 0x000fe400078e0a00 */
[----:B0-----:R-:W-:-:S04]  /*02c0*/  IMAD.WIDE.U32 R8, R5, 0x8, R8 ;  /* 0x0000000805087825 */ /* 0x001fc800078e0008 */
[----:B------:R-:W-:Y:S02]  /*02d0*/  IMAD.MOV.U32 R2, RZ, RZ, R8 ;  /* 0x000000ffff027224 */ /* 0x000fe400078e0008 */
[----:B------:R-:W-:-:S07]  /*02e0*/  IMAD.MOV.U32 R11, RZ, RZ, R9 ;  /* 0x000000ffff0b7224 */ /* 0x000fce00078e0009 */
.L_x_10:
[----:B------:R-:W-:Y:S02]  /*02f0*/  IMAD.MOV.U32 R8, RZ, RZ, R2 ;  /* 0x000000ffff087224 */ /* 0x000fe400078e0002 */
[----:B------:R-:W-:-:S06]  /*0300*/  IMAD.MOV.U32 R9, RZ, RZ, R11 ;  /* 0x000000ffff097224 */ /* 0x000fcc00078e000b */
[----:B------:R-:W2:Y:S01]  /*0310*/  LDG.E.64.CONSTANT R8, desc[UR6][R8.64] ;  /* 0x0000000608087981 */ /* 0x000ea2000c1e9b00 */
[----:B------:R-:W-:Y:S01]  /*0320*/  VIADD R0, R0, 0x1 ;  /* 0x0000000100007836 */ /* 0x000fe20000000000 */
[----:B------:R-:W-:Y:S01]  /*0330*/  IADD3 R2, P3, PT, R2, 0x800, RZ ;  /* 0x0000080002027810 */ /* 0x000fe20007f7e0ff */
[----:B------:R-:W-:-:S03]  /*0340*/  VIADD R5, R5, 0x100 ;  /* 0x0000010005057836 */ /* 0x000fc60000000000 */
[----:B------:R-:W-:Y:S01]  /*0350*/  ISETP.NE.AND P2, PT, R0, RZ, PT ;  /* 0x000000ff0000720c */ /* 0x000fe20003f45270 */
[----:B------:R-:W-:Y:S01]  /*0360*/  IMAD.X R11, RZ, RZ, R11, P3 ;  /* 0x000000ffff0b7224 */ /* 0x000fe200018e060b */
[----:B--2--5:R-:W-:-:S06]  /*0370*/  DSETP.GEU.AND P1, PT, R6, R8, PT ;  /* 0x000000080600722a */ /* 0x024fcc0003f2e000 */
[----:B------:R-:W-:Y:S02]  /*0380*/  FSEL R6, R8, R6, !P1 ;  /* 0x0000000608067208 */ /* 0x000fe40004800000 */
[----:B------:R-:W-:-:S03]  /*0390*/  FSEL R7, R9, R7, !P1 ;  /* 0x0000000709077208 */ /* 0x000fc60004800000 */
[----:B------:R-:W-:Y:S05]  /*03a0*/  @P2 BRA `(.L_x_10) ;  /* 0xfffffffc00d02947 */ /* 0x000fea000383ffff */
.L_x_9:
[----:B------:R-:W-:Y:S05]  /*03b0*/  BSYNC.RECONVERGENT B2 ;  /* 0x0000000000027941 */ /* 0x000fea0003800200 */
.L_x_8:
[----:B------:R-:W-:Y:S05]  /*03c0*/  @!P0 BRA `(.L_x_7) ;  /* 0x0000000800488947 */ /* 0x000fea0003800000 */
[----:B------:R-:W-:Y:S01]  /*03d0*/  IMAD.IADD R0, R4, 0x1, -R5 ;  /* 0x0000000104007824 */ /* 0x000fe200078e0a05 */
[----:B------:R-:W-:Y:S01]  /*03e0*/  BSSY.RECONVERGENT B2, `(.L_x_11) ;  /* 0x0000051000027945 */ /* 0x000fe20003800200 */
[----:B------:R-:W-:-:S03]  /*03f0*/  PLOP3.LUT P0, PT, PT, PT, PT, 0x80, 0x8 ;  /* 0x000000000008781c */ /* 0x000fc60003f0f070 */
[----:B------:R-:W-:-:S13]  /*0400*/  ISETP.GT.AND P1, PT, R0, 0xc00, PT ;  /* 0x00000c000000780c */ /* 0x000fda0003f24270 */
[----:B------:R-:W-:Y:S05]  /*0410*/  @!P1 BRA `(.L_x_12) ;  /* 0x0000000400349947 */ /* 0x000fea0003800000 */
[----:B------:R-:W0:Y:S01]  /*0420*/  LDC.64 R8, c[0x0][0x380] ;  /* 0x0000e000ff087b82 */ /* 0x000e220000000a00 */
[----:B------:R-:W-:Y:S01]  /*0430*/  PLOP3.LUT P0, PT, PT, PT, PT, 0x8, 0x80 ;  /* 0x000000000080781c */ /* 0x000fe20003f0e170 */
[----:B------:R-:W-:-:S12]  /*0440*/  VIADD R0, R4, 0xfffff400 ;  /* 0xfffff40004007836 */ /* 0x000fd80000000000 */
.L_x_13:
[----:B0-----:R-:W-:-:S05]  /*0450*/  IMAD.WIDE R30, R5, 0x8, R8 ;  /* 0x00000008051e7825 */ /* 0x001fca00078e0208 */
[----:B------:R-:W2:Y:S04]  /*0460*/  LDG.E.64.CONSTANT R10, desc[UR6][R30.64] ;  /* 0x000000061e0a7981 */ /* 0x000ea8000c1e9b00 */
[----:B------:R-:W3:Y:S04]  /*0470*/  LDG.E.64.CONSTANT R12, desc[UR6][R30.64+0x800] ;  /* 0x000800061e0c7981 */ /* 0x000ee8000c1e9b00 */
[----:B------:R-:W4:Y:S01]  /*0480*/  LDG.E.64.CONSTANT R14, desc[UR6][R30.64+0x1000] ;  /* 0x001000061e0e7981 */ /* 0x000f22000c1e9b00 */
[----:B------:R-:W-:-:S03]  /*0490*/  VIADD R39, R5, 0x400 ;  /* 0x0000040005277836 */ /* 0x000fc60000000000 */
[----:B------:R-:W4:Y:S01]  /*04a0*/  LDG.E.64.CONSTANT R16, desc[UR6][R30.64+0x1800] ;  /* 0x001800061e107981 */ /* 0x000f22000c1e9b00 */
[----:B------:R-:W-:-:S05]  /*04b0*/  IMAD.WIDE R38, R39, 0x8, R8 ;  /* 0x0000000827267825 */ /* 0x000fca00078e0208 */
[----:B------:R-:W4:Y:S04]  /*04c0*/  LDG.E.64.CONSTANT R18, desc[UR6][R38.64] ;  /* 0x0000000626127981 */ /* 0x000f28000c1e9b00 */
[----:B------:R-:W4:Y:S04]  /*04d0*/  LDG.E.64.CONSTANT R20, desc[UR6][R38.64+0x800] ;  /* 0x0008000626147981 */ /* 0x000f28000c1e9b00 */
        /* <DEDUP_REMOVED lines=12> */
[----:B------:R-:W4:Y:S04]  /*05a0*/  LDG.E.64.CONSTANT R38, desc[UR6][R44.64+0x1000] ;  /* 0x001000062c267981 */ /* 0x000f28000c1e9b00 */
[----:B------:R-:W4:Y:S01]  /*05b0*/  LDG.E.64.CONSTANT R40, desc[UR6][R44.64+0x1800] ;  /* 0x001800062c287981 */ /* 0x000f22000c1e9b00 */
[----:B------:R-:W-:-:S05]  /*05c0*/  VIADD R5, R5, 0x1000 ;  /* 0x0000100005057836 */ /* 0x000fca0000000000 */
[----:B------:R-:W-:Y:S01]  /*05d0*/  ISETP.GE.AND P2, PT, R5, R0, PT ;  /* 0x000000000500720c */ /* 0x000fe20003f46270 */
[----:B--2--5:R-:W-:-:S06]  /*05e0*/  DSETP.GEU.AND P1, PT, R6, R10, PT ;  /* 0x0000000a0600722a */ /* 0x024fcc0003f2e000 */
[----:B------:R-:W-:Y:S02]  /*05f0*/  FSEL R6, R10, R6, !P1 ;  /* 0x000000060a067208 */ /* 0x000fe40004800000 */
[----:B------:R-:W-:-:S06]  /*0600*/  FSEL R7, R11, R7, !P1 ;  /* 0x000000070b077208 */ /* 0x000fcc0004800000 */
[----:B---3--:R-:W-:-:S06]  /*0610*/  DSETP.GEU.AND P1, PT, R6, R12, PT ;  /* 0x0000000c0600722a */ /* 0x008fcc0003f2e000 */
[----:B------:R-:W-:Y:S02]  /*0620*/  FSEL R6, R12, R6, !P1 ;  /* 0x000000060c067208 */ /* 0x000fe40004800000 */
[----:B------:R-:W-:-:S06]  /*0630*/  FSEL R7, R13, R7, !P1 ;  /* 0x000000070d077208 */ /* 0x000fcc0004800000 */
[----:B----4-:R-:W-:-:S06]  /*0640*/  DSETP.GEU.AND P1, PT, R6, R14, PT ;  /* 0x0000000e0600722a */ /* 0x010fcc0003f2e000 */
[----:B------:R-:W-:Y:S02]  /*0650*/  FSEL R6, R14, R6, !P1 ;  /* 0x000000060e067208 */ /* 0x000fe40004800000 */
[----:B------:R-:W-:-:S06]  /*0660*/  FSEL R7, R15, R7, !P1 ;  /* 0x000000070f077208 */ /* 0x000fcc0004800000 */
[----:B------:R-:W-:-:S06]  /*0670*/  DSETP.GEU.AND P1, PT, R6, R16, PT ;  /* 0x000000100600722a */ /* 0x000fcc0003f2e000 */
        /* <DEDUP_REMOVED lines=37> */
[----:B------:R-:W-:Y:S01]  /*08d0*/  FSEL R7, R41, R7, !P1 ;  /* 0x0000000729077208 */ /* 0x000fe20004800000 */
[----:B------:R-:W-:Y:S06]  /*08e0*/  @!P2 BRA `(.L_x_13) ;  /* 0xfffffff800d8a947 */ /* 0x000fec000383ffff */
.L_x_12:
[----:B------:R-:W-:Y:S05]  /*08f0*/  BSYNC.RECONVERGENT B2 ;  /* 0x0000000000027941 */ /* 0x000fea0003800200 */
.L_x_11:
[----:B------:R-:W-:Y:S01]  /*0900*/  IMAD.IADD R0, R4, 0x1, -R5 ;  /* 0x0000000104007824 */ /* 0x000fe200078e0a05 */
[----:B------:R-:W-:Y:S04]  /*0910*/  BSSY.RECONVERGENT B2, `(.L_x_14) ;  /* 0x0000029000027945 */ /* 0x000fe80003800200 */
[----:B------:R-:W-:-:S13]  /*0920*/  ISETP.GT.AND P1, PT, R0, 0x400, PT ;  /* 0x000004000000780c */ /* 0x000fda0003f24270 */
[----:B------:R-:W-:Y:S05]  /*0930*/  @!P1 BRA `(.L_x_15) ;  /* 0x0000000000989947 */ /* 0x000fea0003800000 */
[----:B------:R-:W0:Y:S02]  /*0940*/  LDC.64 R18, c[0x0][0x380] ;  /* 0x0000e000ff127b82 */ /* 0x000e240000000a00 */
        /* <DEDUP_REMOVED lines=11> */
[----:B------:R-:W-:Y:S01]  /*0a00*/  VIADD R5, R5, 0x800 ;  /* 0x0000080005057836 */ /* 0x000fe20000000000 */
        /* <DEDUP_REMOVED lines=20> */
[----:B------:R-:W-:Y:S02]  /*0b50*/  FSEL R7, R25, R7, !P0 ;  /* 0x0000000719077208 */ /* 0x000fe40004000000 */
[----:B------:R-:W-:-:S04]  /*0b60*/  PLOP3.LUT P0, PT, PT, PT, PT, 0x8, 0x80 ;  /* 0x000000000080781c */ /* 0x000fc80003f0e170 */
[----:B------:R-:W-:-:S06]  /*0b70*/  DSETP.GEU.AND P1, PT, R6, R26, PT ;  /* 0x0000001a0600722a */ /* 0x000fcc0003f2e000 */
[----:B------:R-:W-:Y:S02]  /*0b80*/  FSEL R6, R26, R6, !P1 ;  /* 0x000000061a067208 */ /* 0x000fe40004800000 */
[----:B------:R-:W-:-:S07]  /*0b90*/  FSEL R7, R27, R7, !P1 ;  /* 0x000000071b077208 */ /* 0x000fce0004800000 */
.L_x_15:
[----:B------:R-:W-:Y:S05]  /*0ba0*/  BSYNC.RECONVERGENT B2 ;  /* 0x0000000000027941 */ /* 0x000fea0003800200 */
.L_x_14:
[----:B------:R-:W-:-:S13]  /*0bb0*/  ISETP.LT.OR P0, PT, R5, R4, P0 ;  /* 0x000000040500720c */ /* 0x000fda0000701670 */
[----:B------:R-:W-:Y:S05]  /*0bc0*/  @!P0 BRA `(.L_x_7) ;  /* 0x0000000000488947 */ /* 0x000fea0003800000 */
[----:B------:R-:W0:Y:S02]  /*0bd0*/  LDC.64 R8, c[0x0][0x380] ;  /* 0x0000e000ff087b82 */ /* 0x000e240000000a00 */
[----:B0-----:R-:W-:-:S05]  /*0be0*/  IMAD.WIDE R8, R5, 0x8, R8 ;  /* 0x0000000805087825 */ /* 0x001fca00078e0208 */
[----:B------:R-:W2:Y:S04]  /*0bf0*/  LDG.E.64.CONSTANT R10, desc[UR6][R8.64] ;  /* 0x00000006080a7981 */ /* 0x000ea8000c1e9b00 */
[----:B------:R-:W3:Y:S04]  /*0c00*/  LDG.E.64.CONSTANT R12, desc[UR6][R8.64+0x800] ;  /* 0x00080006080c7981 */ /* 0x000ee8000c1e9b00 */
[----:B------:R-:W4:Y:S04]  /*0c10*/  LDG.E.64.CONSTANT R14, desc[UR6][R8.64+0x1000] ;  /* 0x00100006080e7981 */ /* 0x000f28000c1e9b00 */
[----:B------:R-:W4:Y:S01]  /*0c20*/  LDG.E.64.CONSTANT R16, desc[UR6][R8.64+0x1800] ;  /* 0x0018000608107981 */ /* 0x000f22000c1e9b00 */
        /* <DEDUP_REMOVED lines=11> */
[----:B------:R-:W-:-:S07]  /*0ce0*/  FSEL R7, R17, R7, !P0 ;  /* 0x0000000711077208 */ /* 0x000fce0004000000 */
.L_x_7:
[----:B------:R-:W-:Y:S05]  /*0cf0*/  BSYNC.RECONVERGENT B1 ;  /* 0x0000000000017941 */ /* 0x000fea0003800200 */
.L_x_6:
[----:B------:R-:W-:-:S13]  /*0d00*/  ISETP.GE.AND P0, PT, R4, 0x100, PT ;  /* 0x000001000400780c */ /* 0x000fda0003f06270 */
[----:B------:R-:W-:Y:S05]  /*0d10*/  @!P0 BRA `(.L_x_16) ;  /* 0x00000004003c8947 */ /* 0x000fea0003800000 */
[----:B------:R-:W0:Y:S01]  /*0d20*/  S2R R8, SR_LANEID ;  /* 0x0000000000087919 */ /* 0x000e220000000000 */
[----:B-----5:R-:W-:Y:S04]  /*0d30*/  SHFL.DOWN PT, R4, R6, 0x1, 0x1f ;  /* 0x08201f0006047f89 */ /* 0x020fe800000e0000 */
[----:B------:R-:W1:Y:S02]  /*0d40*/  SHFL.DOWN PT, R5, R7, 0x1, 0x1f ;  /* 0x08201f0007057f89 */ /* 0x000e6400000e0000 */
[----:B-1----:R-:W-:Y:S01]  /*0d50*/  DSETP.GEU.AND P1, PT, R6, R4, PT ;  /* 0x000000040600722a */ /* 0x002fe20003f2e000 */
[C---:B0-----:R-:W-:Y:S02]  /*0d60*/  ISETP.GT.AND P0, PT, R8.reuse, 0x1e, PT ;  /* 0x0000001e0800780c */ /* 0x041fe40003f04270 */
[----:B------:R-:W-:-:S03]  /*0d70*/  ISETP.NE.AND P2, PT, R8, RZ, PT ;  /* 0x000000ff0800720c */ /* 0x000fc60003f45270 */
[----:B------:R-:W-:Y:S02]  /*0d80*/  FSEL R9, R4, R6, !P1 ;  /* 0x0000000604097208 */ /* 0x000fe40004800000 */
[----:B------:R-:W-:Y:S02]  /*0d90*/  FSEL R5, R5, R7, !P1 ;  /* 0x0000000705057208 */ /* 0x000fe40004800000 */
[----:B------:R-:W-:Y:S02]  /*0da0*/  FSEL R6, R6, R9, P0 ;  /* 0x0000000906067208 */ /* 0x000fe40000000000 */
[----:B------:R-:W-:Y:S02]  /*0db0*/  FSEL R11, R7, R5, P0 ;  /* 0x00000005070b7208 */ /* 0x000fe40000000000 */
[----:B------:R-:W-:Y:S01]  /*0dc0*/  ISETP.GT.AND P0, PT, R8, 0x1d, PT ;  /* 0x0000001d0800780c */ /* 0x000fe20003f04270 */
[----:B------:R-:W-:Y:S01]  /*0dd0*/  SHFL.DOWN PT, R4, R6, 0x2, 0x1f ;  /* 0x08401f0006047f89 */ /* 0x000fe200000e0000 */
[----:B------:R-:W-:Y:S01]  /*0de0*/  @!P2 MOV R2, 0x400 ;  /* 0x000004000002a802 */ /* 0x000fe20000000f00 */
[----:B------:R-:W-:Y:S01]  /*0df0*/  IMAD.MOV.U32 R7, RZ, RZ, R11 ;  /* 0x000000ffff077224 */ /* 0x000fe200078e000b */
[----:B------:R-:W-:Y:S01]  /*0e00*/  @!P2 SHF.R.U32.HI R0, RZ, 0x2, R3 ;  /* 0x00000002ff00a819 */ /* 0x000fe20000011603 */
[----:B------:R-:W0:Y:S03]  /*0e10*/  SHFL.DOWN PT, R5, R11, 0x2, 0x1f ;  /* 0x08401f000b057f89 */ /* 0x000e2600000e0000 */
[----:B------:R-:W-:Y:S01]  /*0e20*/  @!P2 LOP3.LUT R0, R0, 0xf8, RZ, 0xc0, !PT ;  /* 0x000000f80000a812 */ /* 0x000fe200078ec0ff */
[----:B------:R-:W1:Y:S01]  /*0e30*/  @!P2 S2R R9, SR_CgaCtaId ;  /* 0x000000000009a919 */ /* 0x000e620000008800 */
[----:B0-----:R-:W-:-:S06]  /*0e40*/  DSETP.GEU.AND P1, PT, R6, R4, PT ;  /* 0x000000040600722a */ /* 0x001fcc0003f2e000 */
[----:B------:R-:W-:Y:S02]  /*0e50*/  @!P0 FSEL R6, R4, R6, !P1 ;  /* 0x0000000604068208 */ /* 0x000fe40004800000 */
[----:B------:R-:W-:Y:S02]  /*0e60*/  @!P0 FSEL R11, R5, R11, !P1 ;  /* 0x0000000b050b8208 */ /* 0x000fe40004800000 */
[----:B------:R-:W-:Y:S01]  /*0e70*/  ISETP.GT.AND P0, PT, R8, 0x1b, PT ;  /* 0x0000001b0800780c */ /* 0x000fe20003f04270 */
[----:B------:R-:W-:Y:S02]  /*0e80*/  SHFL.DOWN PT, R4, R6, 0x4, 0x1f ;  /* 0x08801f0006047f89 */ /* 0x000fe400000e0000 */
[----:B------:R-:W-:Y:S02]  /*0e90*/  IMAD.MOV.U32 R7, RZ, RZ, R11 ;  /* 0x000000ffff077224 */ /* 0x000fe400078e000b */
[----:B------:R-:W0:Y:S04]  /*0ea0*/  SHFL.DOWN PT, R5, R11, 0x4, 0x1f ;  /* 0x08801f000b057f89 */ /* 0x000e2800000e0000 */
        /* <DEDUP_REMOVED lines=14> */
[----:B0-----:R-:W-:Y:S01]  /*0f90*/  DSETP.GEU.AND P0, PT, R6, R4, PT ;  /* 0x000000040600722a */ /* 0x001fe20003f0e000 */
[----:B-1----:R-:W-:-:S05]  /*0fa0*/  @!P2 LEA R7, R9, R2, 0x18 ;  /* 0x000000020907a211 */ /* 0x002fca00078ec0ff */
[----:B------:R-:W-:Y:S01]  /*0fb0*/  FSEL R4, R4, R6, !P0 ;  /* 0x0000000604047208 */ /* 0x000fe20004000000 */
[----:B------:R-:W-:Y:S01]  /*0fc0*/  @!P2 IMAD.IADD R9, R0, 0x1, R7 ;  /* 0x000000010009a824 */ /* 0x000fe200078e0207 */
[----:B------:R-:W-:Y:S02]  /*0fd0*/  FSEL R5, R5, R11, !P0 ;  /* 0x0000000b05057208 */ /* 0x000fe40004000000 */
[----:B------:R-:W-:Y:S02]  /*0fe0*/  ISETP.NE.AND P0, PT, R3, RZ, PT ;  /* 0x000000ff0300720c */ /* 0x000fe40003f05270 */
[----:B------:R-:W-:Y:S01]  /*0ff0*/  FSEL R6, R6, R4, P1 ;  /* 0x0000000406067208 */ /* 0x000fe20000800000 */
[----:B------:R3:W-:Y:S01]  /*1000*/  @!P2 STS.64 [R9+0x8], R4 ;  /* 0x000008040900a388 */ /* 0x0007e20000000a00 */
[----:B------:R-:W-:Y:S01]  /*1010*/  FSEL R7, R11, R5, P1 ;  /* 0x000000050b077208 */ /* 0x000fe20000800000 */
[----:B------:R-:W-:Y:S08]  /*1020*/  BAR.SYNC.DEFER_BLOCKING 0x0 ;  /* 0x0000000000007b1d */ /* 0x000ff00000010000 */
[----:B------:R-:W-:Y:S05]  /*1030*/  @P0 BRA `(.L_x_17) ;  /* 0x0000004800f40947 */ /* 0x000fea0003800000 */
[----:B------:R-:W0:Y:S01]  /*1040*/  S2UR UR5, SR_CgaCtaId ;  /* 0x00000000000579c3 */ /* 0x000e220000008800 */
[----:B------:R-:W-:Y:S02]  /*1050*/  UMOV UR4, 0x400 ;  /* 0x0000040000047882 */ /* 0x000fe40000000000 */
[----:B0-----:R-:W-:-:S09]  /*1060*/  ULEA UR4, UR5, UR4, 0x18 ;  /* 0x0000000405047291 */ /* 0x001fd2000f8ec0ff */
[----:B---3--:R-:W0:Y:S04]  /*1070*/  LDS.128 R8, [UR4+0x10] ;  /* 0x00001004ff087984 */ /* 0x008e280008000c00 */
[----:B------:R-:W1:Y:S01]  /*1080*/  LDS.128 R12, [UR4+0x20] ;  /* 0x00002004ff0c7984 */ /* 0x000e620008000c00 */
[----:B0-----:R-:W-:-:S06]  /*1090*/  DSETP.GEU.AND P1, PT, R6, R8, PT ;  /* 0x000000080600722a */ /* 0x001fcc0003f2e000 */
[----:B------:R-:W-:Y:S02]  /*10a0*/  FSEL R2, R8, R6, !P1 ;  /* 0x0000000608027208 */ /* 0x000fe40004800000 */
[----:B------:R-:W-:Y:S02]  /*10b0*/  FSEL R3, R9, R7, !P1 ;  /* 0x0000000709037208 */ /* 0x000fe40004800000 */
[----:B------:R-:W0:Y:S04]  /*10c0*/  LDS.128 R4, [UR4+0x30] ;  /* 0x00003004ff047984 */ /* 0x000e280008000c00 */
[----:B------:R-:W-:-:S06]  /*10d0*/  DSETP.GEU.AND P1, PT, R2, R10, PT ;  /* 0x0000000a0200722a */ /* 0x000fcc0003f2e000 */
[----:B------:R-:W-:Y:S02]  /*10e0*/  FSEL R2, R10, R2, !P1 ;  /* 0x000000020a027208 */ /* 0x000fe40004800000 */
[----:B------:R-:W-:-:S06]  /*10f0*/  FSEL R3, R11, R3, !P1 ;  /* 0x000000030b037208 */ /* 0x000fcc0004800000 */
[----:B-1----:R-:W-:-:S06]  /*1100*/  DSETP.GEU.AND P1, PT, R2, R12, PT ;  /* 0x0000000c0200722a */ /* 0x002fcc0003f2e000 */
[----:B------:R-:W-:Y:S02]  /*1110*/  FSEL R8, R12, R2, !P1 ;  /* 0x000000020c087208 */ /* 0x000fe40004800000 */
[----:B------:R-:W-:Y:S02]  /*1120*/  FSEL R9, R13, R3, !P1 ;  /* 0x000000030d097208 */ /* 0x000fe40004800000 */
[----:B------:R-:W1:Y:S04]  /*1130*/  LDS.64 R2, [UR4+0x40] ;  /* 0x00004004ff027984 */ /* 0x000e680008000a00 */
[----:B------:R-:W-:-:S06]  /*1140*/  DSETP.GEU.AND P1, PT, R8, R14, PT ;  /* 0x0000000e0800722a */ /* 0x000fcc0003f2e000 */
[----:B------:R-:W-:Y:S02]  /*1150*/  FSEL R8, R14, R8, !P1 ;  /* 0x000000080e087208 */ /* 0x000fe40004800000 */
[----:B------:R-:W-:-:S06]  /*1160*/  FSEL R9, R15, R9, !P1 ;  /* 0x000000090f097208 */ /* 0x000fcc0004800000 */
[----:B0-----:R-:W-:-:S06]  /*1170*/  DSETP.GEU.AND P1, PT, R8, R4, PT ;  /* 0x000000040800722a */ /* 0x001fcc0003f2e000 */
[----:B------:R-:W-:Y:S02]  /*1180*/  FSEL R4, R4, R8, !P1 ;  /* 0x0000000804047208 */ /* 0x000fe40004800000 */
[----:B------:R-:W-:-:S06]  /*1190*/  FSEL R5, R5, R9, !P1 ;  /* 0x0000000905057208 */ /* 0x000fcc0004800000 */
[----:B------:R-:W-:-:S06]  /*11a0*/  DSETP.GEU.AND P1, PT, R4, R6, PT ;  /* 0x000000060400722a */ /* 0x000fcc0003f2e000 */
[----:B------:R-:W-:Y:S02]  /*11b0*/  FSEL R4, R6, R4, !P1 ;  /* 0x0000000406047208 */ /* 0x000fe40004800000 */
[----:B------:R-:W-:-:S06]  /*11c0*/  FSEL R5, R7, R5, !P1 ;  /* 0x0000000507057208 */ /* 0x000fcc0004800000 */
[----:B-1----:R-:W-:-:S06]  /*11d0*/  DSETP.GEU.AND P1, PT, R4, R2, PT ;  /* 0x000000020400722a */ /* 0x002fcc0003f2e000 */
[----:B------:R-:W-:Y:S02]  /*11e0*/  FSEL R6, R2, R4, !P1 ;  /* 0x0000000402067208 */ /* 0x000fe40004800000 */
[----:B------:R-:W-:Y:S01]  /*11f0*/  FSEL R7, R3, R5, !P1 ;  /* 0x0000000503077208 */ /* 0x000fe20004800000 */
[----:B------:R-:W-:Y:S06]  /*1200*/  BRA `(.L_x_17) ;  /* 0x0000004800807947 */ /* 0x000fec0003800000 */
.L_x_16:
[----:B------:R-:W-:Y:S01]  /*1210*/  LOP3.LUT R0, R3, 0x3e0, RZ, 0xc0, !PT ;  /* 0x000003e003007812 */ /* 0x000fe200078ec0ff */
[----:B------:R-:W0:Y:S03]  /*1220*/  S2R R10, SR_LANEID ;  /* 0x00000000000a7919 */ /* 0x000e260000000000 */
[----:B------:R-:W-:Y:S01]  /*1230*/  LOP3.LUT R9, RZ, R0, RZ, 0x33, !PT ;  /* 0x00000000ff097212 */ /* 0x000fe200078e33ff */
[----:B------:R-:W-:-:S04]  /*1240*/  VIADD R5, R0, 0x20 ;  /* 0x0000002000057836 */ /* 0x000fc80000000000 */
[----:B------:R-:W-:Y:S01]  /*1250*/  IMAD.IADD R9, R9, 0x1, R4 ;  /* 0x0000000109097824 */ /* 0x000fe200078e0204 */
[----:B------:R-:W-:-:S04]  /*1260*/  ISETP.GT.AND P0, PT, R5, R4, PT ;  /* 0x000000040500720c */ /* 0x000fc80003f04270 */
[----:B------:R-:W-:-:S05]  /*1270*/  SEL R5, R9, 0x1f, P0 ;  /* 0x0000001f09057807 */ /* 0x000fca0000000000 */
[----:B-----5:R-:W-:Y:S04]  /*1280*/  SHFL.DOWN PT, R8, R6, 0x1, R5 ;  /* 0x0820000006087989 */ /* 0x020fe800000e0005 */
[----:B------:R-:W1:Y:S01]  /*1290*/  SHFL.DOWN PT, R9, R7, 0x1, R5 ;  /* 0x0820000007097989 */ /* 0x000e6200000e0005 */
[C---:B0-----:R-:W-:Y:S01]  /*12a0*/  ISETP.GE.AND P0, PT, R10.reuse, R5, PT ;  /* 0x000000050a00720c */ /* 0x041fe20003f06270 */
[----:B------:R-:W-:Y:S01]  /*12b0*/  VIADD R0, R10, 0x2 ;  /* 0x000000020a007836 */ /* 0x000fe20000000000 */
[----:B-1----:R-:W-:-:S06]  /*12c0*/  DSETP.GEU.AND P1, PT, R6, R8, PT ;  /* 0x000000080600722a */ /* 0x002fcc0003f2e000 */
[-C--:B------:R-:W-:Y:S02]  /*12d0*/  FSEL R11, R8, R6.reuse, !P1 ;  /* 0x00000006080b7208 */ /* 0x080fe40004800000 */
[-C--:B------:R-:W-:Y:S02]  /*12e0*/  FSEL R9, R9, R7.reuse, !P1 ;  /* 0x0000000709097208 */ /* 0x080fe40004800000 */
[----:B------:R-:W-:Y:S02]  /*12f0*/  FSEL R2, R11, R6, !P0 ;  /* 0x000000060b027208 */ /* 0x000fe40004000000 */
[----:B------:R-:W-:Y:S02]  /*1300*/  FSEL R11, R9, R7, !P0 ;  /* 0x00000007090b7208 */ /* 0x000fe40004000000 */
[----:B------:R-:W-:Y:S01]  /*1310*/  ISETP.GT.AND P0, PT, R0, R5, PT ;  /* 0x000000050000720c */ /* 0x000fe20003f04270 */
[----:B------:R-:W-:Y:S01]  /*1320*/  SHFL.DOWN PT, R8, R2, 0x2, R5 ;  /* 0x0840000002087989 */ /* 0x000fe200000e0005 */
[----:B------:R-:W-:-:S02]  /*1330*/  IMAD.MOV.U32 R6, RZ, RZ, R2 ;  /* 0x000000ffff067224 */ /* 0x000fc400078e0002 */
[----:B------:R-:W-:Y:S01]  /*1340*/  IMAD.MOV.U32 R7, RZ, RZ, R11 ;  /* 0x000000ffff077224 */ /* 0x000fe200078e000b */
[----:B------:R-:W0:Y:S01]  /*1350*/  SHFL.DOWN PT, R9, R11, 0x2, R5 ;  /* 0x084000000b097989 */ /* 0x000e2200000e0005 */
[----:B------:R-:W-:-:S04]  /*1360*/  VIADD R0, R10, 0x4 ;  /* 0x000000040a007836 */ /* 0x000fc80000000000 */
[----:B0-----:R-:W-:-:S06]  /*1370*/  DSETP.GEU.AND P1, PT, R6, R8, PT ;  /* 0x000000080600722a */ /* 0x001fcc0003f2e000 */
[----:B------:R-:W-:Y:S02]  /*1380*/  @!P0 FSEL R2, R8, R2, !P1 ;  /* 0x0000000208028208 */ /* 0x000fe40004800000 */
[----:B------:R-:W-:Y:S02]  /*1390*/  @!P0 FSEL R11, R9, R11, !P1 ;  /* 0x0000000b090b8208 */ /* 0x000fe40004800000 */
[----:B------:R-:W-:Y:S01]  /*13a0*/  ISETP.GT.AND P0, PT, R0, R5, PT ;  /* 0x000000050000720c */ /* 0x000fe20003f04270 */
[----:B------:R-:W-:Y:S01]  /*13b0*/  SHFL.DOWN PT, R6, R2, 0x4, R5 ;  /* 0x0880000002067989 */ /* 0x000fe200000e0005 */
[----:B------:R-:W-:Y:S02]  /*13c0*/  IMAD.MOV.U32 R8, RZ, RZ, R2 ;  /* 0x000000ffff087224 */ /* 0x000fe400078e0002 */
        /* <DEDUP_REMOVED lines=8> */
[----:B------:R-:W-:Y:S01]  /*1450*/  IMAD.MOV.U32 R8, RZ, RZ, R2 ;  /* 0x000000ffff087224 */ /* 0x000fe200078e0002 */
[C---:B------:R-:W-:Y:S01]  /*1460*/  ISETP.NE.AND P0, PT, R10.reuse, RZ, PT ;  /* 0x000000ff0a00720c */ /* 0x040fe20003f05270 */
[----:B------:R-:W-:Y:S01]  /*1470*/  IMAD.MOV.U32 R9, RZ, RZ, R11 ;  /* 0x000000ffff097224 */ /* 0x000fe200078e000b */
[----:B------:R-:W0:Y:S01]  /*1480*/  SHFL.DOWN PT, R7, R11, 0x8, R5 ;  /* 0x090000000b077989 */ /* 0x000e2200000e0005 */
[----:B------:R-:W-:-:S10]  /*1490*/  VIADD R0, R10, 0x10 ;  /* 0x000000100a007836 */ /* 0x000fd40000000000 */
[----:B------:R-:W1:Y:S01]  /*14a0*/  @!P0 S2R R13, SR_CgaCtaId ;  /* 0x00000000000d8919 */ /* 0x000e620000008800 */
[----:B0-----:R-:W-:-:S06]  /*14b0*/  DSETP.GEU.AND P2, PT, R8, R6, PT ;  /* 0x000000060800722a */ /* 0x001fcc0003f4e000 */
[----:B------:R-:W-:Y:S02]  /*14c0*/  @!P1 FSEL R2, R6, R2, !P2 ;  /* 0x0000000206029208 */ /* 0x000fe40005000000 */
[----:B------:R-:W-:Y:S02]  /*14d0*/  @!P1 FSEL R11, R7, R11, !P2 ;  /* 0x0000000b070b9208 */ /* 0x000fe40005000000 */
[----:B------:R-:W-:Y:S01]  /*14e0*/  ISETP.GT.AND P1, PT, R0, R5, PT ;  /* 0x000000050000720c */ /* 0x000fe20003f24270 */
[----:B------:R-:W-:Y:S01]  /*14f0*/  SHFL.DOWN PT, R6, R2, 0x10, R5 ;  /* 0x0a00000002067989 */ /* 0x000fe200000e0005 */
[----:B------:R-:W-:Y:S01]  /*1500*/  IMAD.MOV.U32 R8, RZ, RZ, R2 ;  /* 0x000000ffff087224 */ /* 0x000fe200078e0002 */
[----:B------:R-:W-:Y:S01]  /*1510*/  @!P0 SHF.R.U32.HI R0, RZ, 0x2, R3 ;  /* 0x00000002ff008819 */ /* 0x000fe20000011603 */
[----:B------:R-:W-:Y:S01]  /*1520*/  IMAD.MOV.U32 R9, RZ, RZ, R11 ;  /* 0x000000ffff097224 */ /* 0x000fe200078e000b */
[----:B------:R-:W0:Y:S02]  /*1530*/  SHFL.DOWN PT, R7, R11, 0x10, R5 ;  /* 0x0a0000000b077989 */ /* 0x000e2400000e0005 */
[----:B------:R-:W-:-:S03]  /*1540*/  @!P0 LOP3.LUT R0, R0, 0xf8, RZ, 0xc0, !PT ;  /* 0x000000f800008812 */ /* 0x000fc600078ec0ff */
[----:B0-----:R-:W-:Y:S01]  /*1550*/  DSETP.GEU.AND P2, PT, R8, R6, PT ;  /* 0x000000060800722a */ /* 0x001fe20003f4e000 */
[----:B------:R-:W-:-:S04]  /*1560*/  @!P0 MOV R8, 0x400 ;  /* 0x0000040000088802 */ /* 0x000fc80000000f00 */
[----:B-1----:R-:W-:Y:S02]  /*1570*/  @!P0 LEA R13, R13, R8, 0x18 ;  /* 0x000000080d0d8211 */ /* 0x002fe400078ec0ff */
[----:B------:R-:W-:Y:S02]  /*1580*/  @!P1 FSEL R2, R6, R2, !P2 ;  /* 0x0000000206029208 */ /* 0x000fe40005000000 */
[----:B------:R-:W-:Y:S01]  /*1590*/  @!P1 FSEL R11, R7, R11, !P2 ;  /* 0x0000000b070b9208 */ /* 0x000fe20005000000 */
[----:B------:R-:W-:Y:S02]  /*15a0*/  @!P0 IMAD.IADD R13, R0, 0x1, R13 ;  /* 0x00000001000d8824 */ /* 0x000fe400078e020d */
[----:B------:R-:W-:Y:S02]  /*15b0*/  IMAD.MOV.U32 R6, RZ, RZ, R2 ;  /* 0x000000ffff067224 */ /* 0x000fe400078e0002 */
[----:B------:R-:W-:-:S05]  /*15c0*/  IMAD.MOV.U32 R7, RZ, RZ, R11 ;  /* 0x000000ffff077224 */ /* 0x000fca00078e000b */
[----:B------:R3:W-:Y:S01]  /*15d0*/  @!P0 STS.64 [R13+0x8], R6 ;  /* 0x000008060d008388 */ /* 0x0007e20000000a00 */
[----:B------:R-:W-:Y:S01]  /*15e0*/  BAR.SYNC.DEFER_BLOCKING 0x0 ;  /* 0x0000000000007b1d */ /* 0x000fe20000010000 */
[----:B------:R-:W-:-:S13]  /*15f0*/  ISETP.NE.AND P0, PT, R3, RZ, PT ;  /* 0x000000ff0300720c */ /* 0x000fda0003f05270 */
[----:B---3--:R-:W-:Y:S05]  /*1600*/  @P0 BRA `(.L_x_17) ;  /* 0x0000004400800947 */ /* 0x008fea0003800000 */
[----:B------:R-:W0:Y:S01]  /*1610*/  S2UR UR5, SR_CgaCtaId ;  /* 0x00000000000579c3 */ /* 0x000e220000008800 */
[----:B------:R-:W-:Y:S01]  /*1620*/  UMOV UR4, 0x400 ;  /* 0x0000040000047882 */ /* 0x000fe20000000000 */
[----:B------:R-:W-:Y:S01]  /*1630*/  ISETP.GT.AND P2, PT, R4, 0x20, PT ;  /* 0x000000200400780c */ /* 0x000fe20003f44270 */
[----:B0-----:R-:W-:-:S09]  /*1640*/  ULEA UR4, UR5, UR4, 0x18 ;  /* 0x0000000405047291 */ /* 0x001fd2000f8ec0ff */
[----:B------:R-:W0:Y:S04]  /*1650*/  LDS.128 R16, [UR4+0x10] ;  /* 0x00001004ff107984 */ /* 0x000e280008000c00 */
[----:B------:R-:W1:Y:S04]  /*1660*/  LDS.128 R12, [UR4+0x20] ;  /* 0x00002004ff0c7984 */ /* 0x000e680008000c00 */
[----:B------:R-:W2:Y:S01]  /*1670*/  LDS.128 R8, [UR4+0x30] ;  /* 0x00003004ff087984 */ /* 0x000ea20008000c00 */
[----:B0-----:R-:W-:-:S06]  /*1680*/  DSETP.GEU.AND P1, PT, R6, R16, PT ;  /* 0x000000100600722a */ /* 0x001fcc0003f2e000 */
[-C--:B------:R-:W-:Y:S02]  /*1690*/  FSEL R3, R16, R6.reuse, !P1 ;  /* 0x0000000610037208 */ /* 0x080fe40004800000 */
[-C--:B------:R-:W-:Y:S02]  /*16a0*/  FSEL R17, R17, R7.reuse, !P1 ;  /* 0x0000000711117208 */ /* 0x080fe40004800000 */
[----:B------:R-:W-:Y:S02]  /*16b0*/  FSEL R6, R3, R6, P2 ;  /* 0x0000000603067208 */ /* 0x000fe40001000000 */
[----:B------:R-:W-:Y:S02]  /*16c0*/  FSEL R7, R17, R7, P2 ;  /* 0x0000000711077208 */ /* 0x000fe40001000000 */
[C---:B------:R-:W-:Y:S01]  /*16d0*/  ISETP.GT.AND P1, PT, R4.reuse, 0x40, PT ;  /* 0x000000400400780c */ /* 0x040fe20003f24270 */
[----:B------:R-:W-:Y:S01]  /*16e0*/  IMAD.MOV.U32 R2, RZ, RZ, R6 ;  /* 0x000000ffff027224 */ /* 0x000fe200078e0006 */
[----:B------:R-:W-:Y:S01]  /*16f0*/  ISETP.GT.AND P2, PT, R4, 0x60, PT ;  /* 0x000000600400780c */ /* 0x000fe20003f44270 */
[----:B------:R-:W-:-:S06]  /*1700*/  IMAD.MOV.U32 R3, RZ, RZ, R7 ;  /* 0x000000ffff037224 */ /* 0x000fcc00078e0007 */
[----:B------:R-:W-:-:S06]  /*1710*/  DSETP.GEU.AND P3, PT, R2, R18, PT ;  /* 0x000000120200722a */ /* 0x000fcc0003f6e000 */
[----:B------:R-:W-:Y:S02]  /*1720*/  @P1 FSEL R6, R18, R6, !P3 ;  /* 0x0000000612061208 */ /* 0x000fe40005800000 */
[----:B------:R-:W-:Y:S02]  /*1730*/  @P1 FSEL R7, R19, R7, !P3 ;  /* 0x0000000713071208 */ /* 0x000fe40005800000 */
[----:B------:R-:W-:Y:S01]  /*1740*/  ISETP.GT.AND P1, PT, R4, 0x80, PT ;  /* 0x000000800400780c */ /* 0x000fe20003f24270 */
[----:B------:R-:W-:Y:S02]  /*1750*/  IMAD.MOV.U32 R2, RZ, RZ, R6 ;  /* 0x000000ffff027224 */ /* 0x000fe400078e0006 */
[----:B------:R-:W-:-:S06]  /*1760*/  IMAD.MOV.U32 R3, RZ, RZ, R7 ;  /* 0x000000ffff037224 */ /* 0x000fcc00078e0007 */
[----:B-1----:R-:W-:Y:S01]  /*1770*/  DSETP.GEU.AND P3, PT, R2, R12, PT ;  /* 0x0000000c0200722a */ /* 0x002fe20003f6e000 */
[----:B------:R-:W0:Y:S05]  /*1780*/  LDS.64 R2, [UR4+0x40] ;  /* 0x00004004ff027984 */ /* 0x000e2a0008000a00 */
[----:B------:R-:W-:Y:S02]  /*1790*/  @P2 FSEL R6, R12, R6, !P3 ;  /* 0x000000060c062208 */ /* 0x000fe40005800000 */
[----:B------:R-:W-:Y:S02]  /*17a0*/  @P2 FSEL R7, R13, R7, !P3 ;  /* 0x000000070d072208 */ /* 0x000fe40005800000 */
[----:B------:R-:W-:-:S04]  /*17b0*/  ISETP.GT.AND P2, PT, R4, 0xa0, PT ;  /* 0x000000a00400780c */ /* 0x000fc80003f44270 */
[----:B------:R-:W-:-:S06]  /*17c0*/  DSETP.GEU.AND P3, PT, R6, R14, PT ;  /* 0x0000000e0600722a */ /* 0x000fcc0003f6e000 */
[----:B------:R-:W-:Y:S02]  /*17d0*/  @P1 FSEL R6, R14, R6, !P3 ;  /* 0x000000060e061208 */ /* 0x000fe40005800000 */
[----:B------:R-:W-:Y:S02]  /*17e0*/  @P1 FSEL R7, R15, R7, !P3 ;  /* 0x000000070f071208 */ /* 0x000fe40005800000 */
[----:B------:R-:W-:-:S04]  /*17f0*/  ISETP.GT.AND P1, PT, R4, 0xc0, PT ;  /* 0x000000c00400780c */ /* 0x000fc80003f24270 */
[----:B--2---:R-:W-:-:S06]  /*1800*/  DSETP.GEU.AND P3, PT, R6, R8, PT ;  /* 0x000000080600722a */ /* 0x004fcc0003f6e000 */
[----:B------:R-:W-:Y:S02]  /*1810*/  @P2 FSEL R6, R8, R6, !P3 ;  /* 0x0000000608062208 */ /* 0x000fe40005800000 */
[----:B------:R-:W-:Y:S02]  /*1820*/  @P2 FSEL R7, R9, R7, !P3 ;  /* 0x0000000709072208 */ /* 0x000fe40005800000 */
[----:B------:R-:W-:-:S04]  /*1830*/  ISETP.GT.AND P2, PT, R4, 0xe0, PT ;  /* 0x000000e00400780c */ /* 0x000fc80003f44270 */
[----:B------:R-:W-:-:S06]  /*1840*/  DSETP.GEU.AND P3, PT, R6, R10, PT ;  /* 0x0000000a0600722a */ /* 0x000fcc0003f6e000 */
[----:B------:R-:W-:Y:S02]  /*1850*/  @P1 FSEL R6, R10, R6, !P3 ;  /* 0x000000060a061208 */ /* 0x000fe40005800000 */
[----:B------:R-:W-:-:S03]  /*1860*/  @P1 FSEL R7, R11, R7, !P3 ;  /* 0x000000070b071208 */ /* 0x000fc60005800000 */
[----:B------:R-:W-:Y:S02]  /*1870*/  IMAD.MOV.U32 R4, RZ, RZ, R6 ;  /* 0x000000ffff047224 */ /* 0x000fe400078e0006 */
[----:B------:R-:W-:-:S06]  /*1880*/  IMAD.MOV.U32 R5, RZ, RZ, R7 ;  /* 0x000000ffff057224 */ /* 0x000fcc00078e0007 */
[----:B0-----:R-:W-:-:S06]  /*1890*/  DSETP.GEU.AND P1, PT, R4, R2, PT ;  /* 0x000000020400722a */ /* 0x001fcc0003f2e000 */
[----:B------:R-:W-:Y:S02]  /*18a0*/  @P2 FSEL R6, R2, R6, !P1 ;  /* 0x0000000602062208 */ /* 0x000fe40004800000 */
[----:B------:R-:W-:Y:S01]  /*18b0*/  @P2 FSEL R7, R3, R7, !P1 ;  /* 0x0000000703072208 */ /* 0x000fe20004800000 */
[----:B------:R-:W-:Y:S06]  /*18c0*/  BRA `(.L_x_17) ;  /* 0x0000004000d07947 */ /* 0x000fec0003800000 */
.L_x_3:
[----:B------:R-:W0:Y:S01]  /*18d0*/  S2R R0, SR_TID.X ;  /* 0x0000000000007919 */ /* 0x000e220000002100 */
[----:B------:R-:W1:Y:S02]  /*18e0*/  LDCU.64 UR4, c[0x0][0x380] ;  /* 0x00007000ff0477ac */ /* 0x000e640008000a00 */
[----:B-1----:R-:W-:Y:S02]  /*18f0*/  IMAD.U32 R2, RZ, RZ, UR4 ;  /* 0x00000004ff027e24 */ /* 0x002fe4000f8e00ff */
[----:B------:R-:W-:Y:S02]  /*1900*/  IMAD.U32 R3, RZ, RZ, UR5 ;  /* 0x00000005ff037e24 */ /* 0x000fe4000f8e00ff */
[----:B0-----:R-:W-:-:S04]  /*1910*/  IMAD.SHL.U32 R5, R0, 0x4, RZ ;  /* 0x0000000400057824 */ /* 0x001fc800078e00ff */
[----:B------:R-:W-:-:S05]  /*1920*/  IMAD.WIDE.U32 R6, R5, 0x8, R2 ;  /* 0x0000000805067825 */ /* 0x000fca00078e0002 */
[----:B------:R-:W2:Y:S04]  /*1930*/  LDG.E.128.CONSTANT R20, desc[UR6][R6.64] ;  /* 0x0000000606147981 */ /* 0x000ea8000c1e9d00 */
[----:B------:R-:W3:Y:S04]  /*1940*/  LDG.E.128.CONSTANT R12, desc[UR6][R6.64+0x10] ;  /* 0x00001006060c7981 */ /* 0x000ee8000c1e9d00 */
[----:B------:R-:W4:Y:S04]  /*1950*/  LDG.E.128.CONSTANT R8, desc[UR6][R6.64+0x2000] ;  /* 0x0020000606087981 */ /* 0x000f28000c1e9d00 */
[----:B------:R0:W5:Y:S01]  /*1960*/  LDG.E.128.CONSTANT R16, desc[UR6][R6.64+0x2010] ;  /* 0x0020100606107981 */ /* 0x000162000c1e9d00 */
[----:B------:R-:W-:Y:S01]  /*1970*/  ISETP.GE.U32.AND P1, PT, R4, 0x1000, PT ;  /* 0x000010000400780c */ /* 0x000fe20003f26070 */
[----:B------:R-:W-:Y:S01]  /*1980*/  UMOV UR4, 0x800 ;  /* 0x0000080000047882 */ /* 0x000fe20000000000 */
[----:B--2---:R-:W-:-:S06]  /*1990*/  DSETP.GEU.AND P0, PT, R20, R22, PT ;  /* 0x000000161400722a */ /* 0x004fcc0003f0e000 */
[----:B------:R-:W-:Y:S02]  /*19a0*/  FSEL R20, R22, R20, !P0 ;  /* 0x0000001416147208 */ /* 0x000fe40004000000 */
[----:B------:R-:W-:-:S06]  /*19b0*/  FSEL R21, R23, R21, !P0 ;  /* 0x0000001517157208 */ /* 0x000fcc0004000000 */
[----:B---3--:R-:W-:-:S06]  /*19c0*/  DSETP.GEU.AND P0, PT, R20, R12, PT ;  /* 0x0000000c1400722a */ /* 0x008fcc0003f0e000 */
[----:B------:R-:W-:Y:S02]  /*19d0*/  FSEL R12, R12, R20, !P0 ;  /* 0x000000140c0c7208 */ /* 0x000fe40004000000 */
[----:B------:R-:W-:-:S06]  /*19e0*/  FSEL R13, R13, R21, !P0 ;  /* 0x000000150d0d7208 */ /* 0x000fcc0004000000 */
[----:B------:R-:W-:-:S06]  /*19f0*/  DSETP.GEU.AND P0, PT, R12, R14, PT ;  /* 0x0000000e0c00722a */ /* 0x000fcc0003f0e000 */
[----:B------:R-:W-:Y:S02]  /*1a00*/  FSEL R12, R14, R12, !P0 ;  /* 0x0000000c0e0c7208 */ /* 0x000fe40004000000 */
[----:B------:R-:W-:-:S06]  /*1a10*/  FSEL R13, R15, R13, !P0 ;  /* 0x0000000d0f0d7208 */ /* 0x000fcc0004000000 */
[----:B----4-:R-:W-:-:S06]  /*1a20*/  DSETP.GEU.AND P0, PT, R12, R8, PT ;  /* 0x000000080c00722a */ /* 0x010fcc0003f0e000 */
[----:B0-----:R-:W-:Y:S02]  /*1a30*/  FSEL R6, R8, R12, !P0 ;  /* 0x0000000c08067208 */ /* 0x001fe40004000000 */
[----:B------:R-:W-:-:S06]  /*1a40*/  FSEL R7, R9, R13, !P0 ;  /* 0x0000000d09077208 */ /* 0x000fcc0004000000 */
[----:B------:R-:W-:-:S06]  /*1a50*/  DSETP.GEU.AND P0, PT, R6, R10, PT ;  /* 0x0000000a0600722a */ /* 0x000fcc0003f0e000 */
[----:B------:R-:W-:Y:S02]  /*1a60*/  FSEL R6, R10, R6, !P0 ;  /* 0x000000060a067208 */ /* 0x000fe40004000000 */
[----:B------:R-:W-:-:S06]  /*1a70*/  FSEL R7, R11, R7, !P0 ;  /* 0x000000070b077208 */ /* 0x000fcc0004000000 */
[----:B-----5:R-:W-:-:S06]  /*1a80*/  DSETP.GEU.AND P0, PT, R6, R16, PT ;  /* 0x000000100600722a */ /* 0x020fcc0003f0e000 */
[----:B------:R-:W-:Y:S02]  /*1a90*/  FSEL R6, R16, R6, !P0 ;  /* 0x0000000610067208 */ /* 0x000fe40004000000 */
[----:B------:R-:W-:-:S06]  /*1aa0*/  FSEL R7, R17, R7, !P0 ;  /* 0x0000000711077208 */ /* 0x000fcc0004000000 */
[----:B------:R-:W-:-:S06]  /*1ab0*/  DSETP.GEU.AND P0, PT, R6, R18, PT ;  /* 0x000000120600722a */ /* 0x000fcc0003f0e000 */
[----:B------:R-:W-:Y:S02]  /*1ac0*/  FSEL R6, R18, R6, !P0 ;  /* 0x0000000612067208 */ /* 0x000fe40004000000 */
[----:B------:R-:W-:Y:S01]  /*1ad0*/  FSEL R7, R19, R7, !P0 ;  /* 0x0000000713077208 */ /* 0x000fe20004000000 */
[----:B------:R-:W-:Y:S06]  /*1ae0*/  @!P1 BRA `(.L_x_18) ;  /* 0x0000000000a49947 */ /* 0x000fec0003800000 */
[----:B------:R-:W0:Y:S01]  /*1af0*/  LDC R24, c[0x0][0x390] ;  /* 0x0000e400ff187b82 */ /* 0x000e220000000800 */
[----:B------:R-:W-:Y:S01]  /*1b00*/  VIADD R25, R4, 0xfffff800 ;  /* 0xfffff80004197836 */ /* 0x000fe20000000000 */
[----:B------:R-:W-:-:S06]  /*1b10*/  UMOV UR4, 0x800 ;  /* 0x0000080000047882 */ /* 0x000fcc0000000000 */
[----:B------:R-:W1:Y:S02]  /*1b20*/  LDC.64 R2, c[0x0][0x380] ;  /* 0x0000e000ff027b82 */ /* 0x000e640000000a00 */
.L_x_20:
[----:B------:R-:W-:-:S04]  /*1b30*/  VIADD R27, R5, UR4 ;  /* 0x00000004051b7c36 */ /* 0x000fc80008000000 */
[----:B-1----:R-:W-:-:S05]  /*1b40*/  IMAD.WIDE.U32 R26, R27, 0x8, R2 ;  /* 0x000000081b1a7825 */ /* 0x002fca00078e0002 */
[----:B------:R-:W2:Y:S04]  /*1b50*/  LDG.E.128.CONSTANT R12, desc[UR6][R26.64] ;  /* 0x000000061a0c7981 */ /* 0x000ea8000c1e9d00 */
[----:B------:R-:W3:Y:S04]  /*1b60*/  LDG.E.128.CONSTANT R16, desc[UR6][R26.64+0x10] ;  /* 0x000010061a107981 */ /* 0x000ee8000c1e9d00 */
[----:B------:R-:W4:Y:S04]  /*1b70*/  LDG.E.128.CONSTANT R20, desc[UR6][R26.64+0x2000] ;  /* 0x002000061a147981 */ /* 0x000f28000c1e9d00 */
[----:B------:R-:W5:Y:S01]  /*1b80*/  LDG.E.128.CONSTANT R8, desc[UR6][R26.64+0x2010] ;  /* 0x002010061a087981 */ /* 0x000f62000c1e9d00 */
[----:B0-----:R-:W-:Y:S01]  /*1b90*/  IMAD.MOV.U32 R4, RZ, RZ, R24 ;  /* 0x000000ffff047224 */ /* 0x001fe200078e0018 */
[----:B--2---:R-:W-:-:S06]  /*1ba0*/  DSETP.GEU.AND P0, PT, R6, R12, PT ;  /* 0x0000000c0600722a */ /* 0x004fcc0003f0e000 */
[----:B------:R-:W-:Y:S02]  /*1bb0*/  FSEL R6, R12, R6, !P0 ;  /* 0x000000060c067208 */ /* 0x000fe40004000000 */
[----:B------:R-:W-:-:S06]  /*1bc0*/  FSEL R7, R13, R7, !P0 ;  /* 0x000000070d077208 */ /* 0x000fcc0004000000 */
[----:B------:R-:W-:-:S06]  /*1bd0*/  DSETP.GEU.AND P0, PT, R6, R14, PT ;  /* 0x0000000e0600722a */ /* 0x000fcc0003f0e000 */
        /* <DEDUP_REMOVED lines=14> */
[----:B-----5:R-:W-:-:S06]  /*1cc0*/  DSETP.GEU.AND P0, PT, R6, R8, PT ;  /* 0x000000080600722a */ /* 0x020fcc0003f0e000 */
[----:B------:R-:W-:Y:S01]  /*1cd0*/  FSEL R6, R8, R6, !P0 ;  /* 0x0000000608067208 */ /* 0x000fe20004000000 */
[----:B------:R-:W-:Y:S01]  /*1ce0*/  VIADD R8, R4, -UR4 ;  /* 0x8000000404087c36 */ /* 0x000fe20008000000 */
[----:B------:R-:W-:-:S04]  /*1cf0*/  FSEL R7, R9, R7, !P0 ;  /* 0x0000000709077208 */ /* 0x000fc80004000000 */
[----:B------:R-:W-:Y:S02]  /*1d00*/  ISETP.GE.AND P1, PT, R8, 0x800, PT ;  /* 0x000008000800780c */ /* 0x000fe40003f26270 */
[----:B------:R-:W-:-:S06]  /*1d10*/  DSETP.GEU.AND P0, PT, R6, R10, PT ;  /* 0x0000000a0600722a */ /* 0x000fcc0003f0e000 */
[----:B------:R-:W-:Y:S02]  /*1d20*/  FSEL R6, R10, R6, !P0 ;  /* 0x000000060a067208 */ /* 0x000fe40004000000 */
[----:B------:R-:W-:-:S03]  /*1d30*/  FSEL R7, R11, R7, !P0 ;  /* 0x000000070b077208 */ /* 0x000fc60004000000 */
[----:B------:R-:W-:Y:S05]  /*1d40*/  @!P1 BRA `(.L_x_19) ;  /* 0x0000000c00009947 */ /* 0x000fea0003800000 */
[----:B------:R-:W-:-:S06]  /*1d50*/  UIADD3 UR4, UPT, UPT, UR4, 0x800, URZ ;  /* 0x0000080004047890 */ /* 0x000fcc000fffe0ff */
[----:B------:R-:W-:-:S13]  /*1d60*/  ISETP.LT.AND P0, PT, R25, UR4, PT ;  /* 0x0000000419007c0c */ /* 0x000fda000bf01270 */
[----:B------:R-:W-:Y:S05]  /*1d70*/  @!P0 BRA `(.L_x_20) ;  /* 0xfffffffc006c8947 */ /* 0x000fea000383ffff */
.L_x_18:
[----:B------:R-:W-:-:S13]  /*1d80*/  ISETP.LE.AND P0, PT, R4, UR4, PT ;  /* 0x0000000404007c0c */ /* 0x000fda000bf03270 */
[----:B------:R-:W-:Y:S05]  /*1d90*/  @P0 BRA `(.L_x_19) ;  /* 0x0000000800ec0947 */ /* 0x000fea0003800000 */
[----:B------:R-:W-:Y:S01]  /*1da0*/  VIADD R41, R4, -UR4 ;  /* 0x8000000404297c36 */ /* 0x000fe20008000000 */
[----:B------:R-:W-:Y:S04]  /*1db0*/  BSSY.RECONVERGENT B1, `(.L_x_19) ;  /* 0x00000b9000017945 */ /* 0x000fe80003800200 */
[----:B------:R-:W-:-:S13]  /*1dc0*/  ISETP.GE.AND P0, PT, R0, R41, PT ;  /* 0x000000290000720c */ /* 0x000fda0003f06270 */
[----:B------:R-:W-:Y:S05]  /*1dd0*/  @P0 BRA `(.L_x_21) ;  /* 0x0000000800d80947 */ /* 0x000fea0003800000 */
[----:B------:R-:W-:Y:S01]  /*1de0*/  LOP3.LUT R5, RZ, R0, RZ, 0x33, !PT ;  /* 0x00000000ff057212 */ /* 0x000fe200078e33ff */
[----:B------:R-:W-:Y:S01]  /*1df0*/  BSSY.RECONVERGENT B2, `(.L_x_22) ;  /* 0x0000016000027945 */ /* 0x000fe20003800200 */
[----:B------:R-:W-:Y:S02]  /*1e00*/  IMAD.MOV.U32 R40, RZ, RZ, R0 ;  /* 0x000000ffff287224 */ /* 0x000fe400078e0000 */
[----:B------:R-:W-:-:S04]  /*1e10*/  IADD3 R4, PT, PT, R4, -UR4, R5 ;  /* 0x8000000404047c10 */ /* 0x000fc8000fffe005 */
[C---:B------:R-:W-:Y:S02]  /*1e20*/  LOP3.LUT R5, R4.reuse, 0x300, RZ, 0xc0, !PT ;  /* 0x0000030004057812 */ /* 0x040fe400078ec0ff */
[----:B------:R-:W-:Y:S02]  /*1e30*/  ISETP.GE.U32.AND P2, PT, R4, 0x300, PT ;  /* 0x000003000400780c */ /* 0x000fe40003f46070 */
[----:B------:R-:W-:-:S13]  /*1e40*/  ISETP.NE.AND P0, PT, R5, 0x300, PT ;  /* 0x000003000500780c */ /* 0x000fda0003f05270 */
[----:B------:R-:W-:Y:S05]  /*1e50*/  @!P0 BRA `(.L_x_23) ;  /* 0x00000000003c8947 */ /* 0x000fea0003800000 */
[----:B------:R-:W-:Y:S01]  /*1e60*/  LEA.HI R4, R4, 0x1, RZ, 0x18 ;  /* 0x0000000104047811 */ /* 0x000fe200078fc0ff */
[----:B------:R-:W-:Y:S02]  /*1e70*/  VIADD R9, R0, UR4 ;  /* 0x0000000400097c36 */ /* 0x000fe40008000000 */
[----:B------:R-:W-:Y:S01]  /*1e80*/  IMAD.MOV.U32 R40, RZ, RZ, R0 ;  /* 0x000000ffff287224 */ /* 0x000fe200078e0000 */
[----:B------:R-:W-:-:S05]  /*1e90*/  LOP3.LUT R4, R4, 0x3, RZ, 0xc0, !PT ;  /* 0x0000000304047812 */ /* 0x000fca00078ec0ff */
[----:B------:R-:W-:-:S07]  /*1ea0*/  IMAD.MOV R8, RZ, RZ, -R4 ;  /* 0x000000ffff087224 */ /* 0x000fce00078e0a04 */
.L_x_24:
[----:B------:R-:W-:-:S06]  /*1eb0*/  IMAD.WIDE.U32 R4, R9, 0x8, R2 ;  /* 0x0000000809047825 */ /* 0x000fcc00078e0002 */
[----:B------:R-:W2:Y:S01]  /*1ec0*/  LDG.E.64.CONSTANT R4, desc[UR6][R4.64] ;  /* 0x0000000604047981 */ /* 0x000ea2000c1e9b00 */
[----:B------:R-:W-:Y:S02]  /*1ed0*/  VIADD R8, R8, 0x1 ;  /* 0x0000000108087836 */ /* 0x000fe40000000000 */
[----:B------:R-:W-:Y:S02]  /*1ee0*/  VIADD R40, R40, 0x100 ;  /* 0x0000010028287836 */ /* 0x000fe40000000000 */
[----:B------:R-:W-:Y:S01]  /*1ef0*/  VIADD R9, R9, 0x100 ;  /* 0x0000010009097836 */ /* 0x000fe20000000000 */
[----:B------:R-:W-:Y:S01]  /*1f00*/  ISETP.NE.AND P1, PT, R8, RZ, PT ;  /* 0x000000ff0800720c */ /* 0x000fe20003f25270 */
[----:B--2---:R-:W-:-:S06]  /*1f10*/  DSETP.GEU.AND P0, PT, R6, R4, PT ;  /* 0x000000040600722a */ /* 0x004fcc0003f0e000 */
[----:B------:R-:W-:Y:S02]  /*1f20*/  FSEL R6, R4, R6, !P0 ;  /* 0x0000000604067208 */ /* 0x000fe40004000000 */
[----:B------:R-:W-:-:S04]  /*1f30*/  FSEL R7, R5, R7, !P0 ;  /* 0x0000000705077208 */ /* 0x000fc80004000000 */
[----:B------:R-:W-:Y:S05]  /*1f40*/  @P1 BRA `(.L_x_24) ;  /* 0xfffffffc00d81947 */ /* 0x000fea000383ffff */
.L_x_23:
[----:B------:R-:W-:Y:S05]  /*1f50*/  BSYNC.RECONVERGENT B2 ;  /* 0x0000000000027941 */ /* 0x000fea0003800200 */
.L_x_22:
[----:B------:R-:W-:Y:S05]  /*1f60*/  @!P2 BRA `(.L_x_21) ;  /* 0x000000080074a947 */ /* 0x000fea0003800000 */
[----:B------:R-:W0:Y:S01]  /*1f70*/  LDCU.64 UR8, c[0x0][0x380] ;  /* 0x00007000ff0877ac */ /* 0x000e220008000a00 */
[----:B------:R-:W-:Y:S01]  /*1f80*/  IMAD.IADD R9, R41, 0x1, -R40 ;  /* 0x0000000129097824 */ /* 0x000fe200078e0a28 */
[C---:B------:R-:W-:Y:S01]  /*1f90*/  IADD3 R5, P0, PT, R40.reuse, UR4, RZ ;  /* 0x0000000428057c10 */ /* 0x040fe2000ff1e0ff */
[----:B------:R-:W-:Y:S01]  /*1fa0*/  BSSY.RECONVERGENT B2, `(.L_x_25) ;  /* 0x0000059000027945 */ /* 0x000fe20003800200 */
[----:B------:R-:W-:Y:S02]  /*1fb0*/  VIADD R43, R40, UR4 ;  /* 0x00000004282b7c36 */ /* 0x000fe40008000000 */
[----:B------:R-:W-:Y:S01]  /*1fc0*/  ISETP.GT.AND P1, PT, R9, 0xc00, PT ;  /* 0x00000c000900780c */ /* 0x000fe20003f24270 */
[----:B------:R-:W-:Y:S01]  /*1fd0*/  IMAD.X R8, RZ, RZ, RZ, P0 ;  /* 0x000000ffff087224 */ /* 0x000fe200000e06ff */
[----:B0-----:R-:W-:-:S04]  /*1fe0*/  LEA R4, P0, R5, UR8, 0x3 ;  /* 0x0000000805047c11 */ /* 0x001fc8000f8018ff */
[----:B------:R-:W-:Y:S02]  /*1ff0*/  LEA.HI.X R5, R5, UR9, R8, 0x3, P0 ;  /* 0x0000000905057c11 */ /* 0x000fe400080f1c08 */
[----:B------:R-:W-:-:S05]  /*2000*/  IADD3 R4, P0, PT, R4, 0x1000, RZ ;  /* 0x0000100004047810 */ /* 0x000fca0007f1e0ff */
[----:B------:R-:W-:Y:S01]  /*2010*/  IMAD.X R5, RZ, RZ, R5, P0 ;  /* 0x000000ffff057224 */ /* 0x000fe200000e0605 */
[----:B------:R-:W-:Y:S01]  /*2020*/  PLOP3.LUT P0, PT, PT, PT, PT, 0x80, 0x8 ;  /* 0x000000000008781c */ /* 0x000fe20003f0f070 */
[----:B------:R-:W-:-:S12]  /*2030*/  @!P1 BRA `(.L_x_26) ;  /* 0x00000004003c9947 */ /* 0x000fd80003800000 */
[----:B------:R-:W-:Y:S01]  /*2040*/  PLOP3.LUT P0, PT, PT, PT, PT, 0x8, 0x80 ;  /* 0x000000000080781c */ /* 0x000fe20003f0e170 */
[----:B------:R-:W-:-:S12]  /*2050*/  VIADD R45, R41, 0xfffff400 ;  /* 0xfffff400292d7836 */ /* 0x000fd80000000000 */
.L_x_27:
[C---:B------:R-:W-:Y:S01]  /*2060*/  IMAD.WIDE.U32 R38, R43.reuse, 0x8, R2 ;  /* 0x000000082b267825 */ /* 0x040fe200078e0002 */
[----:B------:R-:W2:Y:S04]  /*2070*/  LDG.E.64.CONSTANT R8, desc[UR6][R4.64+-0x800] ;  /* 0xfff8000604087981 */ /* 0x000ea8000c1e9b00 */
[----:B------:R-:W3:Y:S04]  /*2080*/  LDG.E.64.CONSTANT R10, desc[UR6][R4.64] ;  /* 0x00000006040a7981 */ /* 0x000ee8000c1e9b00 */
[----:B------:R-:W4:Y:S01]  /*2090*/  LDG.E.64.CONSTANT R38, desc[UR6][R38.64] ;  /* 0x0000000626267981 */ /* 0x000f22000c1e9b00 */
[----:B------:R-:W-:-:S03]  /*20a0*/  VIADD R15, R43, 0x400 ;  /* 0x000004002b0f7836 */ /* 0x000fc60000000000 */
[----:B------:R-:W5:Y:S01]  /*20b0*/  LDG.E.64.CONSTANT R12, desc[UR6][R4.64+0x800] ;  /* 0x00080006040c7981 */ /* 0x000f62000c1e9b00 */
[----:B------:R-:W-:-:S03]  /*20c0*/  IMAD.WIDE.U32 R14, R15, 0x8, R2 ;  /* 0x000000080f0e7825 */ /* 0x000fc600078e0002 */
[----:B------:R-:W5:Y:S04]  /*20d0*/  LDG.E.64.CONSTANT R16, desc[UR6][R4.64+0x1800] ;  /* 0x0018000604107981 */ /* 0x000f68000c1e9b00 */
[----:B------:R-:W5:Y:S04]  /*20e0*/  LDG.E.64.CONSTANT R14, desc[UR6][R14.64] ;  /* 0x000000060e0e7981 */ /* 0x000f68000c1e9b00 */
[----:B------:R-:W5:Y:S01]  /*20f0*/  LDG.E.64.CONSTANT R18, desc[UR6][R4.64+0x2000] ;  /* 0x0020000604127981 */ /* 0x000f62000c1e9b00 */
        /* <DEDUP_REMOVED lines=11> */
[----:B------:R-:W5:Y:S04]  /*21b0*/  LDG.E.64.CONSTANT R34, desc[UR6][R4.64+0x6000] ;  /* 0x0060000604227981 */ /* 0x000f68000c1e9b00 */
[----:B------:R0:W5:Y:S01]  /*21c0*/  LDG.E.64.CONSTANT R36, desc[UR6][R4.64+0x6800] ;  /* 0x0068000604247981 */ /* 0x000162000c1e9b00 */
[----:B------:R-:W-:-:S05]  /*21d0*/  VIADD R40, R40, 0x1000 ;  /* 0x0000100028287836 */ /* 0x000fca0000000000 */
[----:B------:R-:W-:Y:S02]  /*21e0*/  ISETP.GE.AND P2, PT, R40, R45, PT ;  /* 0x0000002d2800720c */ /* 0x000fe40003f46270 */
[----:B0-----:R-:W-:Y:S01]  /*21f0*/  IADD3 R4, P3, PT, R4, 0x8000, RZ ;  /* 0x0000800004047810 */ /* 0x001fe20007f7e0ff */
[----:B------:R-:W-:-:S04]  /*2200*/  VIADD R43, R43, 0x1000 ;  /* 0x000010002b2b7836 */ /* 0x000fc80000000000 */
[----:B------:R-:W-:Y:S01]  /*2210*/  IMAD.X R5, RZ, RZ, R5, P3 ;  /* 0x000000ffff057224 */ /* 0x000fe200018e0605 */
[----:B----4-:R-:W-:-:S06]  /*2220*/  DSETP.GEU.AND P1, PT, R6, R38, PT ;  /* 0x000000260600722a */ /* 0x010fcc0003f2e000 */
[----:B------:R-:W-:Y:S02]  /*2230*/  FSEL R6, R38, R6, !P1 ;  /* 0x0000000626067208 */ /* 0x000fe40004800000 */
[----:B------:R-:W-:-:S06]  /*2240*/  FSEL R7, R39, R7, !P1 ;  /* 0x0000000727077208 */ /* 0x000fcc0004800000 */
[----:B--2---:R-:W-:-:S06]  /*2250*/  DSETP.GEU.AND P1, PT, R6, R8, PT ;  /* 0x000000080600722a */ /* 0x004fcc0003f2e000 */
[----:B------:R-:W-:Y:S02]  /*2260*/  FSEL R6, R8, R6, !P1 ;  /* 0x0000000608067208 */ /* 0x000fe40004800000 */
[----:B------:R-:W-:-:S06]  /*2270*/  FSEL R7, R9, R7, !P1 ;  /* 0x0000000709077208 */ /* 0x000fcc0004800000 */
[----:B---3--:R-:W-:-:S06]  /*2280*/  DSETP.GEU.AND P1, PT, R6, R10, PT ;  /* 0x0000000a0600722a */ /* 0x008fcc0003f2e000 */
[----:B------:R-:W-:Y:S02]  /*2290*/  FSEL R6, R10, R6, !P1 ;  /* 0x000000060a067208 */ /* 0x000fe40004800000 */
[----:B------:R-:W-:-:S06]  /*22a0*/  FSEL R7, R11, R7, !P1 ;  /* 0x000000070b077208 */ /* 0x000fcc0004800000 */
[----:B-----5:R-:W-:-:S06]  /*22b0*/  DSETP.GEU.AND P1, PT, R6, R12, PT ;  /* 0x0000000c0600722a */ /* 0x020fcc0003f2e000 */
        /* <DEDUP_REMOVED lines=39> */
.L_x_26:
[----:B------:R-:W-:Y:S05]  /*2530*/  BSYNC.RECONVERGENT B2 ;  /* 0x0000000000027941 */ /* 0x000fea0003800200 */
.L_x_25:
[----:B------:R-:W-:Y:S01]  /*2540*/  IMAD.IADD R8, R41, 0x1, -R40 ;  /* 0x0000000129087824 */ /* 0x000fe200078e0a28 */
[----:B------:R-:W-:Y:S04]  /*2550*/  BSSY.RECONVERGENT B2, `(.L_x_28) ;  /* 0x000002b000027945 */ /* 0x000fe80003800200 */
[----:B------:R-:W-:-:S13]  /*2560*/  ISETP.GT.AND P1, PT, R8, 0x400, PT ;  /* 0x000004000800780c */ /* 0x000fda0003f24270 */
[----:B------:R-:W-:Y:S05]  /*2570*/  @!P1 BRA `(.L_x_29) ;  /* 0x0000000000a09947 */ /* 0x000fea0003800000 */
        /* <DEDUP_REMOVED lines=9> */
[----:B------:R-:W5:Y:S04]  /*2610*/  LDG.E.64.CONSTANT R22, desc[UR6][R4.64+0x2000] ;  /* 0x0020000604167981 */ /* 0x000f68000c1e9b00 */
[----:B------:R0:W5:Y:S01]  /*2620*/  LDG.E.64.CONSTANT R8, desc[UR6][R4.64+0x2800] ;  /* 0x0028000604087981 */ /* 0x000162000c1e9b00 */
[----:B------:R-:W-:-:S02]  /*2630*/  VIADD R40, R40, 0x800 ;  /* 0x0000080028287836 */ /* 0x000fc40000000000 */
[----:B------:R-:W-:Y:S01]  /*2640*/  VIADD R43, R43, 0x800 ;  /* 0x000008002b2b7836 */ /* 0x000fe20000000000 */
[----:B0-----:R-:W-:-:S05]  /*2650*/  IADD3 R4, P2, PT, R4, 0x4000, RZ ;  /* 0x0000400004047810 */ /* 0x001fca0007f5e0ff */
        /* <DEDUP_REMOVED lines=22> */
[----:B------:R-:W-:Y:S01]  /*27c0*/  DSETP.GEU.AND P1, PT, R6, R8, PT ;  /* 0x000000080600722a */ /* 0x000fe20003f2e000 */
[----:B------:R-:W-:-:S05]  /*27d0*/  PLOP3.LUT P0, PT, PT, PT, PT, 0x8, 0x80 ;  /* 0x000000000080781c */ /* 0x000fca0003f0e170 */
[----:B------:R-:W-:Y:S02]  /*27e0*/  FSEL R6, R8, R6, !P1 ;  /* 0x0000000608067208 */ /* 0x000fe40004800000 */
[----:B------:R-:W-:-:S07]  /*27f0*/  FSEL R7, R9, R7, !P1 ;  /* 0x0000000709077208 */ /* 0x000fce0004800000 */
.L_x_29:
[----:B------:R-:W-:Y:S05]  /*2800*/  BSYNC.RECONVERGENT B2 ;  /* 0x0000000000027941 */ /* 0x000fea0003800200 */
.L_x_28:
[----:B------:R-:W-:-:S13]  /*2810*/  ISETP.LT.OR P0, PT, R40, R41, P0 ;  /* 0x000000292800720c */ /* 0x000fda0000701670 */
[----:B------:R-:W-:Y:S05]  /*2820*/  @!P0 BRA `(.L_x_21) ;  /* 0x0000000000448947 */ /* 0x000fea0003800000 */
[----:B------:R-:W-:Y:S01]  /*2830*/  IMAD.WIDE.U32 R2, R43, 0x8, R2 ;  /* 0x000000082b027825 */ /* 0x000fe200078e0002 */
[----:B------:R-:W2:Y:S04]  /*2840*/  LDG.E.64.CONSTANT R8, desc[UR6][R4.64+-0x800] ;  /* 0xfff8000604087981 */ /* 0x000ea8000c1e9b00 */
[----:B------:R-:W3:Y:S04]  /*2850*/  LDG.E.64.CONSTANT R10, desc[UR6][R4.64] ;  /* 0x00000006040a7981 */ /* 0x000ee8000c1e9b00 */
[----:B------:R-:W4:Y:S04]  /*2860*/  LDG.E.64.CONSTANT R2, desc[UR6][R2.64] ;  /* 0x0000000602027981 */ /* 0x000f28000c1e9b00 */
[----:B------:R-:W5:Y:S01]  /*2870*/  LDG.E.64.CONSTANT R12, desc[UR6][R4.64+0x800] ;  /* 0x00080006040c7981 */ /* 0x000f62000c1e9b00 */
        /* <DEDUP_REMOVED lines=11> */
[----:B------:R-:W-:-:S07]  /*2930*/  FSEL R7, R13, R3, !P0 ;  /* 0x000000030d077208 */ /* 0x000fce0004000000 */
.L_x_21:
[----:B------:R-:W-:Y:S05]  /*2940*/  BSYNC.RECONVERGENT B1 ;  /* 0x0000000000017941 */ /* 0x000fea0003800200 */
.L_x_19:
[----:B------:R-:W0:Y:S01]  /*2950*/  S2R R10, SR_LANEID ;  /* 0x00000000000a7919 */ /* 0x000e220000000000 */
[----:B------:R-:W-:Y:S04]  /*2960*/  SHFL.DOWN PT, R2, R6, 0x1, 0x1f ;  /* 0x08201f0006027f89 */ /* 0x000fe800000e0000 */
        /* <DEDUP_REMOVED lines=10> */
[----:B------:R-:W-:-:S02]  /*2a10*/  @!P2 MOV R7, 0x400 ;  /* 0x000004000007a802 */ /* 0x000fc40000000f00 */
        /* <DEDUP_REMOVED lines=8> */
[----:B------:R-:W-:Y:S01]  /*2aa0*/  SHFL.DOWN PT, R2, R4, 0x4, 0x1f ;  /* 0x08801f0004027f89 */ /* 0x000fe200000e0000 */
[----:B-1----:R-:W-:-:S03]  /*2ab0*/  @!P2 LEA R7, R8, R7, 0x18 ;  /* 0x000000070807a211 */ /* 0x002fc600078ec0ff */
[----:B------:R-:W0:Y:S02]  /*2ac0*/  SHFL.DOWN PT, R3, R5, 0x4, 0x1f ;  /* 0x08801f0005037f89 */ /* 0x000e2400000e0000 */
[----:B------:R-:W-:Y:S01]  /*2ad0*/  @!P2 IMAD.IADD R9, R6, 0x1, R7 ;  /* 0x000000010609a824 */ /* 0x000fe200078e0207 */
[----:B0-----:R-:W-:-:S06]  /*2ae0*/  DSETP.GEU.AND P0, PT, R4, R2, PT ;  /* 0x000000020400722a */ /* 0x001fcc0003f0e000 */
[----:B------:R-:W-:Y:S02]  /*2af0*/  @!P1 FSEL R4, R2, R4, !P0 ;  /* 0x0000000402049208 */ /* 0x000fe40004000000 */
[----:B------:R-:W-:Y:S02]  /*2b00*/  @!P1 FSEL R5, R3, R5, !P0 ;  /* 0x0000000503059208 */ /* 0x000fe40004000000 */
[----:B------:R-:W-:Y:S01]  /*2b10*/  ISETP.GT.AND P1, PT, R10, 0x17, PT ;  /* 0x000000170a00780c */ /* 0x000fe20003f24270 */
[----:B------:R-:W-:Y:S04]  /*2b20*/  SHFL.DOWN PT, R2, R4, 0x8, 0x1f ;  /* 0x09001f0004027f89 */ /* 0x000fe800000e0000 */
[----:B------:R-:W0:Y:S02]  /*2b30*/  SHFL.DOWN PT, R3, R5, 0x8, 0x1f ;  /* 0x09001f0005037f89 */ /* 0x000e2400000e0000 */
[----:B0-----:R-:W-:-:S06]  /*2b40*/  DSETP.GEU.AND P0, PT, R4, R2, PT ;  /* 0x000000020400722a */ /* 0x001fcc0003f0e000 */
[----:B------:R-:W-:Y:S02]  /*2b50*/  @!P1 FSEL R4, R2, R4, !P0 ;  /* 0x0000000402049208 */ /* 0x000fe40004000000 */
[----:B------:R-:W-:Y:S02]  /*2b60*/  @!P1 FSEL R5, R3, R5, !P0 ;  /* 0x0000000503059208 */ /* 0x000fe40004000000 */
[----:B------:R-:W-:Y:S01]  /*2b70*/  ISETP.GT.AND P1, PT, R10, 0xf, PT ;  /* 0x0000000f0a00780c */ /* 0x000fe20003f24270 */
[----:B------:R-:W-:Y:S04]  /*2b80*/  SHFL.DOWN PT, R2, R4, 0x10, 0x1f ;  /* 0x0a001f0004027f89 */ /* 0x000fe800000e0000 */
[----:B------:R-:W0:Y:S02]  /*2b90*/  SHFL.DOWN PT, R3, R5, 0x10, 0x1f ;  /* 0x0a001f0005037f89 */ /* 0x000e2400000e0000 */
[----:B0-----:R-:W-:-:S06]  /*2ba0*/  DSETP.GEU.AND P0, PT, R4, R2, PT ;  /* 0x000000020400722a */ /* 0x001fcc0003f0e000 */
[----:B------:R-:W-:Y:S02]  /*2bb0*/  FSEL R2, R2, R4, !P0 ;  /* 0x0000000402027208 */ /* 0x000fe40004000000 */
        /* <DEDUP_REMOVED lines=10> */
[----:B--2---:R-:W0:Y:S04]  /*2c60*/  LDS.128 R8, [UR4+0x10] ;  /* 0x00001004ff087984 */ /* 0x004e280008000c00 */
        /* <DEDUP_REMOVED lines=25> */
.L_x_2:
        /* <DEDUP_REMOVED lines=12> */
.L_x_32:
[----:B------:R-:W-:Y:S05]  /*2ec0*/  BSYNC.RECONVERGENT B1 ;  /* 0x0000000000017941 */ /* 0x000fea0003800200 */
.L_x_31:
        /* <DEDUP_REMOVED lines=17> */
.L_x_37:
        /* <DEDUP_REMOVED lines=12> */
.L_x_36:
[----:B------:R-:W-:Y:S05]  /*30a0*/  BSYNC.RECONVERGENT B2 ;  /* 0x0000000000027941 */ /* 0x000fea0003800200 */
.L_x_35:
        /* <DEDUP_REMOVED lines=9> */
.L_x_40:
        /* <DEDUP_REMOVED lines=74> */
.L_x_39:
[----:B------:R-:W-:Y:S05]  /*35e0*/  BSYNC.RECONVERGENT B2 ;  /* 0x0000000000027941 */ /* 0x000fea0003800200 */
.L_x_38:
        /* <DEDUP_REMOVED lines=42> */
.L_x_42:
[----:B------:R-:W-:Y:S05]  /*3890*/  BSYNC.RECONVERGENT B2 ;  /* 0x0000000000027941 */ /* 0x000fea0003800200 */
.L_x_41:
        /* <DEDUP_REMOVED lines=20> */
.L_x_34:
[----:B------:R-:W-:Y:S05]  /*39e0*/  BSYNC.RECONVERGENT B1 ;  /* 0x0000000000017941 */ /* 0x000fea0003800200 */
.L_x_33:
        /* <DEDUP_REMOVED lines=14> */
[----:B------:R-:W-:Y:S01]  /*3ad0*/  IMAD.MOV.U32 R2, RZ, RZ, R9 ;  /* 0x000000ffff027224 */ /* 0x000fe200078e0009 */
[----:B------:R-:W-:Y:S01]  /*3ae0*/  @!P2 MOV R4, 0x400 ;  /* 0x000004000004a802 */ /* 0x000fe20000000f00 */
[----:B------:R-:W-:Y:S01]  /*3af0*/  IMAD.MOV.U32 R3, RZ, RZ, R11 ;  /* 0x000000ffff037224 */ /* 0x000fe200078e000b */
[----:B------:R-:W0:Y:S01]  /*3b00*/  SHFL.DOWN PT, R7, R11, 0x2, 0x1f ;  /* 0x08401f000b077f89 */ /* 0x000e2200000e0000 */
[----:B------:R-:W-:Y:S01]  /*3b10*/  @!P2 SHF.R.U32.HI R0, RZ, 0x2, R5 ;  /* 0x00000002ff00a819 */ /* 0x000fe20000011605 */
[----:B------:R-:W1:Y:S03]  /*3b20*/  @!P2 S2R R13, SR_CgaCtaId ;  /* 0x00000000000da919 */ /* 0x000e660000008800 */
[----:B------:R-:W-:Y:S01]  /*3b30*/  @!P2 LOP3.LUT R0, R0, 0xf8, RZ, 0xc0, !PT ;  /* 0x000000f80000a812 */ /* 0x000fe200078ec0ff */
[----:B0-----:R-:W-:-:S06]  /*3b40*/  DSETP.GEU.AND P0, PT, R2, R6, PT ;  /* 0x000000060200722a */ /* 0x001fcc0003f0e000 */
[----:B------:R-:W-:Y:S02]  /*3b50*/  @!P1 FSEL R9, R6, R9, !P0 ;  /* 0x0000000906099208 */ /* 0x000fe40004000000 */
[----:B------:R-:W-:Y:S02]  /*3b60*/  @!P1 FSEL R11, R7, R11, !P0 ;  /* 0x0000000b070b9208 */ /* 0x000fe40004000000 */
[----:B------:R-:W-:Y:S01]  /*3b70*/  ISETP.GT.AND P1, PT, R8, 0x1b, PT ;  /* 0x0000001b0800780c */ /* 0x000fe20003f24270 */
[----:B------:R-:W-:Y:S01]  /*3b80*/  SHFL.DOWN PT, R2, R9, 0x4, 0x1f ;  /* 0x08801f0009027f89 */ /* 0x000fe200000e0000 */
[----:B------:R-:W-:Y:S01]  /*3b90*/  IMAD.MOV.U32 R6, RZ, RZ, R9 ;  /* 0x000000ffff067224 */ /* 0x000fe200078e0009 */
[----:B-1----:R-:W-:Y:S01]  /*3ba0*/  @!P2 LEA R13, R13, R4, 0x18 ;  /* 0x000000040d0da211 */ /* 0x002fe200078ec0ff */
[----:B------:R-:W-:Y:S01]  /*3bb0*/  IMAD.MOV.U32 R7, RZ, RZ, R11 ;  /* 0x000000ffff077224 */ /* 0x000fe200078e000b */
[----:B------:R-:W0:Y:S03]  /*3bc0*/  SHFL.DOWN PT, R3, R11, 0x4, 0x1f ;  /* 0x08801f000b037f89 */ /* 0x000e2600000e0000 */
[----:B------:R-:W-:-:S02]  /*3bd0*/  @!P2 IMAD.IADD R13, R0, 0x1, R13 ;  /* 0x00000001000da824 */ /* 0x000fc400078e020d */
[----:B0-----:R-:W-:-:S06]  /*3be0*/  DSETP.GEU.AND P0, PT, R6, R2, PT ;  /* 0x000000020600722a */ /* 0x001fcc0003f0e000 */
[----:B------:R-:W-:Y:S02]  /*3bf0*/  @!P1 FSEL R9, R2, R9, !P0 ;  /* 0x0000000902099208 */ /* 0x000fe40004000000 */
[----:B------:R-:W-:Y:S02]  /*3c00*/  @!P1 FSEL R11, R3, R11, !P0 ;  /* 0x0000000b030b9208 */ /* 0x000fe40004000000 */
[----:B------:R-:W-:Y:S01]  /*3c10*/  ISETP.GT.AND P1, PT, R8, 0x17, PT ;  /* 0x000000170800780c */ /* 0x000fe20003f24270 */
[----:B------:R-:W-:Y:S01]  /*3c20*/  SHFL.DOWN PT, R2, R9, 0x8, 0x1f ;  /* 0x09001f0009027f89 */ /* 0x000fe200000e0000 */
[----:B------:R-:W-:Y:S02]  /*3c30*/  IMAD.MOV.U32 R6, RZ, RZ, R9 ;  /* 0x000000ffff067224 */ /* 0x000fe400078e0009 */
[----:B------:R-:W-:Y:S01]  /*3c40*/  IMAD.MOV.U32 R7, RZ, RZ, R11 ;  /* 0x000000ffff077224 */ /* 0x000fe200078e000b */
[----:B------:R-:W0:Y:S05]  /*3c50*/  SHFL.DOWN PT, R3, R11, 0x8, 0x1f ;  /* 0x09001f000b037f89 */ /* 0x000e2a00000e0000 */
        /* <DEDUP_REMOVED lines=20> */
[----:B------:R-:W0:Y:S04]  /*3da0*/  LDS.128 R8, [UR4+0x10] ;  /* 0x00001004ff087984 */ /* 0x000e280008000c00 */
[----:B-1----:R-:W1:Y:S01]  /*3db0*/  LDS.128 R12, [UR4+0x20] ;  /* 0x00002004ff0c7984 */ /* 0x002e620008000c00 */
        /* <DEDUP_REMOVED lines=24> */
.L_x_43:
        /* <DEDUP_REMOVED lines=20> */
[----:B------:R-:W0:Y:S05]  /*4080*/  SHFL.DOWN PT, R7, R0, 0x2, R11 ;  /* 0x0840000000077989 */ /* 0x000e2a00000e000b */
[----:B0-----:R-:W-:-:S06]  /*4090*/  DSETP.GEU.AND P0, PT, R2, R6, PT ;  /* 0x000000060200722a */ /* 0x001fcc0003f0e000 */
[----:B------:R-:W-:Y:S01]  /*40a0*/  @!P1 FSEL R9, R6, R9, !P0 ;  /* 0x0000000906099208 */ /* 0x000fe20004000000 */
[----:B------:R-:W-:Y:S01]  /*40b0*/  VIADD R6, R8, 0x4 ;  /* 0x0000000408067836 */ /* 0x000fe20000000000 */
[----:B------:R-:W-:-:S03]  /*40c0*/  @!P1 FSEL R0, R7, R0, !P0 ;  /* 0x0000000007009208 */ /* 0x000fc60004000000 */
[----:B------:R-:W-:Y:S01]  /*40d0*/  SHFL.DOWN PT, R2, R9, 0x4, R11 ;  /* 0x0880000009027989 */ /* 0x000fe200000e000b */
[----:B------:R-:W-:Y:S01]  /*40e0*/  ISETP.GT.AND P1, PT, R6, R11, PT ;  /* 0x0000000b0600720c */ /* 0x000fe20003f24270 */
[----:B------:R-:W-:Y:S02]  /*40f0*/  IMAD.MOV.U32 R6, RZ, RZ, R9 ;  /* 0x000000ffff067224 */ /* 0x000fe400078e0009 */
[----:B------:R-:W0:Y:S01]  /*4100*/  SHFL.DOWN PT, R3, R0, 0x4, R11 ;  /* 0x0880000000037989 */ /* 0x000e2200000e000b */
[----:B------:R-:W-:-:S06]  /*4110*/  IMAD.MOV.U32 R7, RZ, RZ, R0 ;  /* 0x000000ffff077224 */ /* 0x000fcc00078e0000 */
[----:B0-----:R-:W-:Y:S01]  /*4120*/  DSETP.GEU.AND P0, PT, R6, R2, PT ;  /* 0x000000020600722a */ /* 0x001fe20003f0e000 */
[----:B------:R-:W-:-:S05]  /*4130*/  VIADD R6, R8, 0x8 ;  /* 0x0000000808067836 */ /* 0x000fca0000000000 */
        /* <DEDUP_REMOVED lines=15> */
[----:B------:R-:W-:Y:S02]  /*4230*/  IMAD.MOV.U32 R6, RZ, RZ, R9 ;  /* 0x000000ffff067224 */ /* 0x000fe400078e0009 */
[----:B------:R-:W-:Y:S01]  /*4240*/  IMAD.MOV.U32 R7, RZ, RZ, R0 ;  /* 0x000000ffff077224 */ /* 0x000fe200078e0000 */
[----:B------:R-:W0:Y:S05]  /*4250*/  SHFL.DOWN PT, R3, R0, 0x10, R11 ;  /* 0x0a00000000037989 */ /* 0x000e2a00000e000b */
[----:B0-----:R-:W-:Y:S01]  /*4260*/  DSETP.GEU.AND P1, PT, R6, R2, PT ;  /* 0x000000020600722a */ /* 0x001fe20003f2e000 */
[----:B------:R-:W-:-:S02]  /*4270*/  @!P0 MOV R7, 0x400 ;  /* 0x0000040000078802 */ /* 0x000fc40000000f00 */
[----:B------:R-:W-:Y:S02]  /*4280*/  @!P0 SHF.R.U32.HI R6, RZ, 0x2, R5 ;  /* 0x00000002ff068819 */ /* 0x000fe40000011605 */
[----:B-1----:R-:W-:Y:S02]  /*4290*/  @!P0 LEA R7, R10, R7, 0x18 ;  /* 0x000000070a078211 */ /* 0x002fe400078ec0ff */
[----:B------:R-:W-:Y:S02]  /*42a0*/  @!P0 LOP3.LUT R6, R6, 0xf8, RZ, 0xc0, !PT ;  /* 0x000000f806068812 */ /* 0x000fe400078ec0ff */
[----:B------:R-:W-:Y:S02]  /*42b0*/  @!P2 FSEL R9, R2, R9, !P1 ;  /* 0x000000090209a208 */ /* 0x000fe40004800000 */
[----:B------:R-:W-:Y:S01]  /*42c0*/  @!P2 FSEL R0, R3, R0, !P1 ;  /* 0x000000000300a208 */ /* 0x000fe20004800000 */
[----:B------:R-:W-:Y:S02]  /*42d0*/  @!P0 IMAD.IADD R3, R6, 0x1, R7 ;  /* 0x0000000106038824 */ /* 0x000fe400078e0207 */
[----:B------:R-:W-:-:S02]  /*42e0*/  IMAD.MOV.U32 R6, RZ, RZ, R9 ;  /* 0x000000ffff067224 */ /* 0x000fc400078e0009 */
[----:B------:R-:W-:-:S05]  /*42f0*/  IMAD.MOV.U32 R7, RZ, RZ, R0 ;  /* 0x000000ffff077224 */ /* 0x000fca00078e0000 */
[----:B------:R1:W-:Y:S01]  /*4300*/  @!P0 STS.64 [R3+0x8], R6 ;  /* 0x0000080603008388 */ /* 0x0003e20000000a00 */
[----:B------:R-:W-:Y:S01]  /*4310*/  BAR.SYNC.DEFER_BLOCKING 0x0 ;  /* 0x0000000000007b1d */ /* 0x000fe20000010000 */
[----:B------:R-:W-:-:S13]  /*4320*/  ISETP.NE.AND P0, PT, R5, RZ, PT ;  /* 0x000000ff0500720c */ /* 0x000fda0003f05270 */
[----:B-1----:R-:W-:Y:S05]  /*4330*/  @P0 BRA `(.L_x_17) ;  /* 0x0000001800340947 */ /* 0x002fea0003800000 */
[----:B------:R-:W0:Y:S01]  /*4340*/  S2UR UR5, SR_CgaCtaId ;  /* 0x00000000000579c3 */ /* 0x000e220000008800 */
[----:B------:R-:W-:Y:S01]  /*4350*/  UMOV UR4, 0x400 ;  /* 0x0000040000047882 */ /* 0x000fe20000000000 */
[C---:B------:R-:W-:Y:S02]  /*4360*/  ISETP.GT.AND P3, PT, R4.reuse, 0x20, PT ;  /* 0x000000200400780c */ /* 0x040fe40003f64270 */
        /* <DEDUP_REMOVED lines=10> */
[----:B------:R-:W-:Y:S01]  /*4410*/  ISETP.GT.AND P1, PT, R4, 0x60, PT ;  /* 0x000000600400780c */ /* 0x000fe20003f24270 */
[----:B------:R-:W-:Y:S02]  /*4420*/  IMAD.MOV.U32 R2, RZ, RZ, R6 ;  /* 0x000000ffff027224 */ /* 0x000fe400078e0006 */
        /* <DEDUP_REMOVED lines=29> */
.L_x_30:
[----:B------:R-:W0:Y:S01]  /*4600*/  S2R R41, SR_TID.X ;  /* 0x0000000000297919 */ /* 0x000e220000002100 */
[----:B------:R-:W0:Y:S02]  /*4610*/  LDC.64 R6, c[0x0][0x380] ;  /* 0x0000e000ff067b82 */ /* 0x000e240000000a00 */
[----:B0-----:R-:W-:-:S05]  /*4620*/  IMAD.WIDE.U32 R6, R41, 0x8, R6 ;  /* 0x0000000829067825 */ /* 0x001fca00078e0006 */
[----:B------:R-:W2:Y:S04]  /*4630*/  LDG.E.64.CONSTANT R20, desc[UR6][R6.64] ;  /* 0x0000000606147981 */ /* 0x000ea8000c1e9b00 */
[----:B------:R-:W2:Y:S04]  /*4640*/  LDG.E.64.CONSTANT R2, desc[UR6][R6.64+0x800] ;  /* 0x0008000606027981 */ /* 0x000ea8000c1e9b00 */
[----:B------:R-:W3:Y:S04]  /*4650*/  LDG.E.64.CONSTANT R8, desc[UR6][R6.64+0x1000] ;  /* 0x0010000606087981 */ /* 0x000ee8000c1e9b00 */
[----:B------:R-:W4:Y:S04]  /*4660*/  LDG.E.64.CONSTANT R10, desc[UR6][R6.64+0x1800] ;  /* 0x00180006060a7981 */ /* 0x000f28000c1e9b00 */
[----:B------:R-:W5:Y:S04]  /*4670*/  LDG.E.64.CONSTANT R12, desc[UR6][R6.64+0x2000] ;  /* 0x00200006060c7981 */ /* 0x000f68000c1e9b00 */
[----:B------:R-:W5:Y:S04]  /*4680*/  LDG.E.64.CONSTANT R14, desc[UR6][R6.64+0x2800] ;  /* 0x00280006060e7981 */ /* 0x000f68000c1e9b00 */
[----:B------:R-:W5:Y:S04]  /*4690*/  LDG.E.64.CONSTANT R16, desc[UR6][R6.64+0x3000] ;  /* 0x0030000606107981 */ /* 0x000f68000c1e9b00 */
[----:B------:R-:W5:Y:S01]  /*46a0*/  LDG.E.64.CONSTANT R18, desc[UR6][R6.64+0x3800] ;  /* 0x0038000606127981 */ /* 0x000f62000c1e9b00 */
[----:B------:R-:W-:Y:S01]  /*46b0*/  ISETP.GE.U32.AND P1, PT, R4, 0x1000, PT ;  /* 0x000010000400780c */ /* 0x000fe20003f26070 */
[----:B------:R-:W-:Y:S01]  /*46c0*/  IMAD.MOV.U32 R45, RZ, RZ, 0x800 ;  /* 0x00000800ff2d7424 */ /* 0x000fe200078e00ff */
[----:B--2---:R-:W-:-:S06]  /*46d0*/  DSETP.GEU.AND P0, PT, R20, R2, PT ;  /* 0x000000021400722a */ /* 0x004fcc0003f0e000 */
        /* <DEDUP_REMOVED lines=21> */
[----:B------:R-:W0:Y:S01]  /*4830*/  LDC R24, c[0x0][0x390] ;  /* 0x0000e400ff187b82 */ /* 0x000e220000000800 */
[----:B------:R-:W-:Y:S02]  /*4840*/  VIADD R0, R4, 0xfffff800 ;  /* 0xfffff80004007836 */ /* 0x000fe40000000000 */
[----:B------:R-:W-:-:S07]  /*4850*/  IMAD.MOV.U32 R45, RZ, RZ, 0x800 ;  /* 0x00000800ff2d7424 */ /* 0x000fce00078e00ff */
.L_x_46:
[----:B------:R-:W-:-:S05]  /*4860*/  IMAD.WIDE R4, R45, 0x8, R6 ;  /* 0x000000082d047825 */ /* 0x000fca00078e0206 */
[----:B------:R-:W2:Y:S04]  /*4870*/  LDG.E.64.CONSTANT R10, desc[UR6][R4.64] ;  /* 0x00000006040a7981 */ /* 0x000ea8000c1e9b00 */
[----:B------:R-:W3:Y:S04]  /*4880*/  LDG.E.64.CONSTANT R12, desc[UR6][R4.64+0x800] ;  /* 0x00080006040c7981 */ /* 0x000ee8000c1e9b00 */
[----:B------:R-:W4:Y:S04]  /*4890*/  LDG.E.64.CONSTANT R14, desc[UR6][R4.64+0x1000] ;  /* 0x00100006040e7981 */ /* 0x000f28000c1e9b00 */
[----:B------:R-:W5:Y:S04]  /*48a0*/  LDG.E.64.CONSTANT R16, desc[UR6][R4.64+0x1800] ;  /* 0x0018000604107981 */ /* 0x000f68000c1e9b00 */
[----:B------:R-:W5:Y:S04]  /*48b0*/  LDG.E.64.CONSTANT R18, desc[UR6][R4.64+0x2000] ;  /* 0x0020000604127981 */ /* 0x000f68000c1e9b00 */
[----:B------:R-:W5:Y:S04]  /*48c0*/  LDG.E.64.CONSTANT R20, desc[UR6][R4.64+0x2800] ;  /* 0x0028000604147981 */ /* 0x000f68000c1e9b00 */
[----:B------:R-:W5:Y:S04]  /*48d0*/  LDG.E.64.CONSTANT R22, desc[UR6][R4.64+0x3000] ;  /* 0x0030000604167981 */ /* 0x000f68000c1e9b00 */
[----:B------:R0:W5:Y:S02]  /*48e0*/  LDG.E.64.CONSTANT R8, desc[UR6][R4.64+0x3800] ;  /* 0x0038000604087981 */ /* 0x000164000c1e9b00 */
[----:B0-----:R-:W-:-:S04]  /*48f0*/  IMAD.MOV.U32 R4, RZ, RZ, R24 ;  /* 0x000000ffff047224 */ /* 0x001fc800078e0018 */
[----:B------:R-:W-:-:S05]  /*4900*/  IMAD.IADD R5, R4, 0x1, -R45 ;  /* 0x0000000104057824 */ /* 0x000fca00078e0a2d */
[----:B------:R-:W-:Y:S01]  /*4910*/  ISETP.GE.AND P1, PT, R5, 0x800, PT ;  /* 0x000008000500780c */ /* 0x000fe20003f26270 */
        /* <DEDUP_REMOVED lines=25> */
[----:B------:R-:W-:-:S05]  /*4ab0*/  VIADD R45, R45, 0x800 ;  /* 0x000008002d2d7836 */ /* 0x000fca0000000000 */
[----:B------:R-:W-:-:S13]  /*4ac0*/  ISETP.GT.AND P0, PT, R45, R0, PT ;  /* 0x000000002d00720c */ /* 0x000fda0003f04270 */
[----:B------:R-:W-:Y:S05]  /*4ad0*/  @!P0 BRA `(.L_x_46) ;  /* 0xfffffffc00608947 */ /* 0x000fea000383ffff */
.L_x_44:
[----:B------:R-:W-:-:S13]  /*4ae0*/  ISETP.GE.AND P0, PT, R45, R4, PT ;  /* 0x000000042d00720c */ /* 0x000fda0003f06270 */
[----:B------:R-:W-:Y:S05]  /*4af0*/  @P0 BRA `(.L_x_45) ;  /* 0x0000000800fc0947 */ /* 0x000fea0003800000 */
[----:B------:R-:W-:Y:S01]  /*4b00*/  IMAD.IADD R0, R4, 0x1, -R45 ;  /* 0x0000000104007824 */ /* 0x000fe200078e0a2d */
[----:B------:R-:W-:Y:S04]  /*4b10*/  BSSY.RECONVERGENT B1, `(.L_x_45) ;  /* 0x00000bd000017945 */ /* 0x000fe80003800200 */
[----:B------:R-:W-:-:S13]  /*4b20*/  ISETP.GE.AND P0, PT, R41, R0, PT ;  /* 0x000000002900720c */ /* 0x000fda0003f06270 */
[----:B------:R-:W-:Y:S05]  /*4b30*/  @P0 BRA `(.L_x_47) ;  /* 0x0000000800e80947 */ /* 0x000fea0003800000 */
[----:B------:R-:W-:Y:S01]  /*4b40*/  LOP3.LUT R5, RZ, R41, RZ, 0x33, !PT ;  /* 0x00000029ff057212 */ /* 0x000fe200078e33ff */
[----:B------:R-:W-:Y:S01]  /*4b50*/  BSSY.RECONVERGENT B2, `(.L_x_48) ;  /* 0x0000017000027945 */ /* 0x000fe20003800200 */
[----:B------:R-:W-:Y:S02]  /*4b60*/  IMAD.MOV.U32 R43, RZ, RZ, R41 ;  /* 0x000000ffff2b7224 */ /* 0x000fe400078e0029 */
[----:B------:R-:W-:-:S04]  /*4b70*/  IADD3 R4, PT, PT, -R45, R4, R5 ;  /* 0x000000042d047210 */ /* 0x000fc80007ffe105 */
[C---:B------:R-:W-:Y:S02]  /*4b80*/  LOP3.LUT R5, R4.reuse, 0x300, RZ, 0xc0, !PT ;  /* 0x0000030004057812 */ /* 0x040fe400078ec0ff */
[----:B------:R-:W-:Y:S02]  /*4b90*/  ISETP.GE.U32.AND P2, PT, R4, 0x300, PT ;  /* 0x000003000400780c */ /* 0x000fe40003f46070 */
[----:B------:R-:W-:-:S13]  /*4ba0*/  ISETP.NE.AND P0, PT, R5, 0x300, PT ;  /* 0x000003000500780c */ /* 0x000fda0003f05270 */
[----:B------:R-:W-:Y:S05]  /*4bb0*/  @!P0 BRA `(.L_x_49) ;  /* 0x0000000000408947 */ /* 0x000fea0003800000 */
[----:B------:R-:W0:Y:S01]  /*4bc0*/  LDC.64 R6, c[0x0][0x380] ;  /* 0x0000e000ff067b82 */ /* 0x000e220000000a00 */
[----:B------:R-:W-:Y:S01]  /*4bd0*/  LEA.HI R4, R4, 0x1, RZ, 0x18 ;  /* 0x0000000104047811 */ /* 0x000fe200078fc0ff */
[----:B------:R-:W-:Y:S02]  /*4be0*/  IMAD.IADD R9, R41, 0x1, R45 ;  /* 0x0000000129097824 */ /* 0x000fe400078e022d */
[----:B------:R-:W-:Y:S01]  /*4bf0*/  IMAD.MOV.U32 R43, RZ, RZ, R41 ;  /* 0x000000ffff2b7224 */ /* 0x000fe200078e0029 */
[----:B------:R-:W-:-:S05]  /*4c00*/  LOP3.LUT R4, R4, 0x3, RZ, 0xc0, !PT ;  /* 0x0000000304047812 */ /* 0x000fca00078ec0ff */
[----:B------:R-:W-:-:S07]  /*4c10*/  IMAD.MOV R8, RZ, RZ, -R4 ;  /* 0x000000ffff087224 */ /* 0x000fce00078e0a04 */
.L_x_50:
[----:B0-----:R-:W-:-:S06]  /*4c20*/  IMAD.WIDE.U32 R4, R9, 0x8, R6 ;  /* 0x0000000809047825 */ /* 0x001fcc00078e0006 */
        /* <DEDUP_REMOVED lines=9> */
.L_x_49:
[----:B------:R-:W-:Y:S05]  /*4cc0*/  BSYNC.RECONVERGENT B2 ;  /* 0x0000000000027941 */ /* 0x000fea0003800200 */
.L_x_48:
[----:B------:R-:W-:Y:S05]  /*4cd0*/  @!P2 BRA `(.L_x_47) ;  /* 0x000000080080a947 */ /* 0x000fea0003800000 */
[----:B------:R-:W0:Y:S01]  /*4ce0*/  LDCU.64 UR4, c[0x0][0x380] ;  /* 0x00007000ff0477ac */ /* 0x000e220008000a00 */
[----:B------:R-:W-:Y:S01]  /*4cf0*/  IMAD.IADD R7, R0, 0x1, -R43 ;  /* 0x0000000100077824 */ /* 0x000fe200078e0a2b */
[C---:B------:R-:W-:Y:S01]  /*4d00*/  IADD3 R5, P0, PT, R43.reuse, R45, RZ ;  /* 0x0000002d2b057210 */ /* 0x040fe20007f1e0ff */
[----:B------:R-:W-:Y:S01]  /*4d10*/  BSSY.RECONVERGENT B2, `(.L_x_51) ;  /* 0x000005a000027945 */ /* 0x000fe20003800200 */
[----:B------:R-:W-:Y:S02]  /*4d20*/  IMAD.IADD R45, R43, 0x1, R45 ;  /* 0x000000012b2d7824 */ /* 0x000fe400078e022d */
        /* <DEDUP_REMOVED lines=8> */
[----:B------:R-:W0:Y:S01]  /*4db0*/  LDC.64 R6, c[0x0][0x380] ;  /* 0x0000e000ff067b82 */ /* 0x000e220000000a00 */
[----:B------:R-:W-:Y:S01]  /*4dc0*/  PLOP3.LUT P0, PT, PT, PT, PT, 0x8, 0x80 ;  /* 0x000000000080781c */ /* 0x000fe20003f0e170 */
[----:B------:R-:W-:-:S12]  /*4dd0*/  VIADD R40, R0, 0xfffff400 ;  /* 0xfffff40000287836 */ /* 0x000fd80000000000 */
.L_x_53:
[C---:B0-----:R-:W-:Y:S01]  /*4de0*/  IMAD.WIDE.U32 R38, R45.reuse, 0x8, R6 ;  /* 0x000000082d267825 */ /* 0x041fe200078e0006 */
        /* <DEDUP_REMOVED lines=76> */
.L_x_52:
[----:B------:R-:W-:Y:S05]  /*52b0*/  BSYNC.RECONVERGENT B2 ;  /* 0x0000000000027941 */ /* 0x000fea0003800200 */
.L_x_51:
[----:B------:R-:W-:Y:S01]  /*52c0*/  IMAD.IADD R6, R0, 0x1, -R43 ;  /* 0x0000000100067824 */ /* 0x000fe200078e0a2b */
[----:B------:R-:W-:Y:S04]  /*52d0*/  BSSY.RECONVERGENT B2, `(.L_x_54) ;  /* 0x000002c000027945 */ /* 0x000fe80003800200 */
[----:B------:R-:W-:-:S13]  /*52e0*/  ISETP.GT.AND P1, PT, R6, 0x400, PT ;  /* 0x000004000600780c */ /* 0x000fda0003f24270 */
[----:B------:R-:W-:Y:S05]  /*52f0*/  @!P1 BRA `(.L_x_55) ;  /* 0x0000000000a49947 */ /* 0x000fea0003800000 */
[----:B------:R-:W0:Y:S01]  /*5300*/  LDC.64 R16, c[0x0][0x380] ;  /* 0x0000e000ff107b82 */ /* 0x000e220000000a00 */
[----:B------:R-:W2:Y:S04]  /*5310*/  LDG.E.64.CONSTANT R10, desc[UR6][R4.64+-0x800] ;  /* 0xfff80006040a7981 */ /* 0x000ea8000c1e9b00 */
[----:B------:R-:W3:Y:S01]  /*5320*/  LDG.E.64.CONSTANT R12, desc[UR6][R4.64] ;  /* 0x00000006040c7981 */ /* 0x000ee2000c1e9b00 */
[----:B------:R-:W-:-:S03]  /*5330*/  VIADD R7, R45, 0x400 ;  /* 0x000004002d077836 */ /* 0x000fc60000000000 */
[----:B------:R-:W4:Y:S04]  /*5340*/  LDG.E.64.CONSTANT R14, desc[UR6][R4.64+0x800] ;  /* 0x00080006040e7981 */ /* 0x000f28000c1e9b00 */
[----:B------:R-:W5:Y:S04]  /*5350*/  LDG.E.64.CONSTANT R18, desc[UR6][R4.64+0x1800] ;  /* 0x0018000604127981 */ /* 0x000f68000c1e9b00 */
[----:B------:R-:W5:Y:S01]  /*5360*/  LDG.E.64.CONSTANT R20, desc[UR6][R4.64+0x2000] ;  /* 0x0020000604147981 */ /* 0x000f62000c1e9b00 */
[----:B0-----:R-:W-:-:S06]  /*5370*/  IMAD.WIDE.U32 R8, R45, 0x8, R16 ;  /* 0x000000082d087825 */ /* 0x001fcc00078e0010 */
[----:B------:R-:W2:Y:S01]  /*5380*/  LDG.E.64.CONSTANT R8, desc[UR6][R8.64] ;  /* 0x0000000608087981 */ /* 0x000ea2000c1e9b00 */
[----:B------:R-:W-:-:S03]  /*5390*/  IMAD.WIDE.U32 R16, R7, 0x8, R16 ;  /* 0x0000000807107825 */ /* 0x000fc600078e0010 */
[----:B------:R0:W5:Y:S04]  /*53a0*/  LDG.E.64.CONSTANT R6, desc[UR6][R4.64+0x2800] ;  /* 0x0028000604067981 */ /* 0x000168000c1e9b00 */
[----:B------:R-:W5:Y:S01]  /*53b0*/  LDG.E.64.CONSTANT R16, desc[UR6][R16.64] ;  /* 0x0000000610107981 */ /* 0x000f62000c1e9b00 */
[----:B------:R-:W-:Y:S01]  /*53c0*/  VIADD R43, R43, 0x800 ;  /* 0x000008002b2b7836 */ /* 0x000fe20000000000 */
[----:B0-----:R-:W-:Y:S01]  /*53d0*/  IADD3 R4, P2, PT, R4, 0x4000, RZ ;  /* 0x0000400004047810 */ /* 0x001fe20007f5e0ff */
[----:B------:R-:W-:-:S04]  /*53e0*/  VIADD R45, R45, 0x800 ;  /* 0x000008002d2d7836 */ /* 0x000fc80000000000 */
[----:B------:R-:W-:Y:S01]  /*53f0*/  IMAD.X R5, RZ, RZ, R5, P2 ;  /* 0x000000ffff057224 */ /* 0x000fe200010e0605 */
        /* <DEDUP_REMOVED lines=25> */
.L_x_55:
[----:B------:R-:W-:Y:S05]  /*5590*/  BSYNC.RECONVERGENT B2 ;  /* 0x0000000000027941 */ /* 0x000fea0003800200 */
.L_x_54:
[----:B------:R-:W-:-:S13]  /*55a0*/  ISETP.LT.OR P0, PT, R43, R0, P0 ;  /* 0x000000002b00720c */ /* 0x000fda0000701670 */
[----:B------:R-:W-:Y:S05]  /*55b0*/  @!P0 BRA `(.L_x_47) ;  /* 0x0000000000488947 */ /* 0x000fea0003800000 */
[----:B------:R-:W0:Y:S01]  /*55c0*/  LDC.64 R6, c[0x0][0x380] ;  /* 0x0000e000ff067b82 */ /* 0x000e220000000a00 */
[----:B------:R-:W2:Y:S04]  /*55d0*/  LDG.E.64.CONSTANT R8, desc[UR6][R4.64+-0x800] ;  /* 0xfff8000604087981 */ /* 0x000ea8000c1e9b00 */
[----:B------:R-:W3:Y:S04]  /*55e0*/  LDG.E.64.CONSTANT R10, desc[UR6][R4.64] ;  /* 0x00000006040a7981 */ /* 0x000ee8000c1e9b00 */
[----:B------:R-:W4:Y:S01]  /*55f0*/  LDG.E.64.CONSTANT R12, desc[UR6][R4.64+0x800] ;  /* 0x00080006040c7981 */ /* 0x000f22000c1e9b00 */
[----:B0-----:R-:W-:-:S06]  /*5600*/  IMAD.WIDE.U32 R6, R45, 0x8, R6 ;  /* 0x000000082d067825 */ /* 0x001fcc00078e0006 */
[----:B------:R-:W5:Y:S02]  /*5610*/  LDG.E.64.CONSTANT R6, desc[UR6][R6.64] ;  /* 0x0000000606067981 */ /* 0x000f64000c1e9b00 */
[----:B-----5:R-:W-:-:S06]  /*5620*/  DSETP.GEU.AND P0, PT, R2, R6, PT ;  /* 0x000000060200722a */ /* 0x020fcc0003f0e000 */
        /* <DEDUP_REMOVED lines=10> */
[----:B------:R-:W-:-:S07]  /*56d0*/  FSEL R3, R13, R3, !P0 ;  /* 0x000000030d037208 */ /* 0x000fce0004000000 */
.L_x_47:
[----:B------:R-:W-:Y:S05]  /*56e0*/  BSYNC.RECONVERGENT B1 ;  /* 0x0000000000017941 */ /* 0x000fea0003800200 */
.L_x_45:
        /* <DEDUP_REMOVED lines=54> */
[----:B------:R-:W1:Y:S01]  /*5a50*/  S2UR UR5, SR_CgaCtaId ;  /* 0x00000000000579c3 */ /* 0x000e620000008800 */
[----:B------:R-:W-:Y:S02]  /*5a60*/  UMOV UR4, 0x400 ;  /* 0x0000040000047882 */ /* 0x000fe40000000000 */
[----:B-1----:R-:W-:-:S09]  /*5a70*/  ULEA UR4, UR5, UR4, 0x18 ;  /* 0x0000000405047291 */ /* 0x002fd2000f8ec0ff */
[----:B0-----:R-:W0:Y:S04]  /*5a80*/  LDS.128 R8, [UR4+0x10] ;  /* 0x00001004ff087984 */ /* 0x001e280008000c00 */
        /* <DEDUP_REMOVED lines=23> */
[----:B------:R-:W-:-:S07]  /*5c00*/  FSEL R7, R3, R5, !P1 ;  /* 0x0000000503077208 */ /* 0x000fce0004800000 */
.L_x_17:
[----:B------:R-:W-:Y:S05]  /*5c10*/  BSYNC.RECONVERGENT B0 ;  /* 0x0000000000007941 */ /* 0x000fea0003800200 */
.L_x_1:
[----:B------:R-:W-:Y:S05]  /*5c20*/  @P0 EXIT ;  /* 0x000000000000094d */ /* 0x000fea0003800000 */
[----:B------:R-:W4:Y:S01]  /*5c30*/  LDCU.64 UR8, c[0x0][0x398] ;  /* 0x00007300ff0877ac */ /* 0x000f220008000a00 */
[----:B---3--:R-:W3:Y:S01]  /*5c40*/  LDC.64 R4, c[0x0][0x388] ;  /* 0x0000e200ff047b82 */ /* 0x008ee20000000a00 */
[----:B------:R-:W0:Y:S01]  /*5c50*/  LDCU.64 UR4, c[0x0][0x398] ;  /* 0x00007300ff0477ac */ /* 0x000e220008000a00 */
[----:B----4-:R-:W-:-:S06]  /*5c60*/  DSETP.GT.AND P0, PT, R6, UR8, PT ;  /* 0x0000000806007e2a */ /* 0x010fcc000bf04000 */
[----:B012---:R-:W-:Y:S02]  /*5c70*/  FSEL R2, R6, UR4, P0 ;  /* 0x0000000406027c08 */ /* 0x007fe40008000000 */
[----:B------:R-:W-:-:S05]  /*5c80*/  FSEL R3, R7, UR5, P0 ;  /* 0x0000000507037c08 */ /* 0x000fca0008000000 */
[----:B---3--:R-:W-:Y:S01]  /*5c90*/  STG.E.64 desc[UR6][R4.64], R2 ;  /* 0x0000000204007986 */ /* 0x008fe2000c101b06 */
[----:B------:R-:W-:Y:S05]  /*5ca0*/  EXIT ;  /* 0x000000000000794d */ /* 0x000fea0003800000 */
.L_x_56:
[----:B------:R-:W-:-:S00]  /*5cb0*/  BRA `(.L_x_56) ;  /* 0xfffffffc00fc7947 */ /* 0x000fc0000383ffff */
[----:B------:R-:W-:-:S00]  /*5cc0*/  NOP ;  /* 0x0000000000007918 */ /* 0x000fc00000000000 */
        /* <DEDUP_REMOVED lines=11> */
.L_x_150:


//--------------------- .text._ZN3cub18CUB_300001_SM_10006detail6reduce18DeviceReduceKernelINS2_10policy_hubIdjN4cuda3__47maximumIvEEE10Policy1000EPdjS8_dNS5_3std3__410__identityEEEvT0_PT3_T1_NS0_13GridEvenShareISI_EET2_T4_ --------------------------
	.section	.text._ZN3cub18CUB_300001_SM_10006detail6reduce18DeviceReduceKernelINS2_10policy_hubIdjN4cuda3__47maximumIvEEE10Policy1000EPdjS8_dNS5_3std3__410__identityEEEvT0_PT3_T1_NS0_13GridEvenShareISI_EET2_T4_,"ax",@progbits
	.align	128
        .global         _ZN3cub18CUB_300001_SM_10006detail6reduce18DeviceReduceKernelINS2_10policy_hubIdjN4cuda3__47maximumIvEEE10Policy1000EPdjS8_dNS5_3std3__410__identityEEEvT0_PT3_T1_NS0_13GridEvenShareISI_EET2_T4_
        .type           _ZN3cub18CUB_300001_SM_10006detail6reduce18DeviceReduceKernelINS2_10policy_hubIdjN4cuda3__47maximumIvEEE10Policy1000EPdjS8_dNS5_3std3__410__identityEEEvT0_PT3_T1_NS0_13GridEvenShareISI_EET2_T4_,@function
        .size           _ZN3cub18CUB_300001_SM_10006detail6reduce18DeviceReduceKernelINS2_10policy_hubIdjN4cuda3__47maximumIvEEE10Policy1000EPdjS8_dNS5_3std3__410__identityEEEvT0_PT3_T1_NS0_13GridEvenShareISI_EET2_T4_,(.L_x_151 - _ZN3cub18CUB_300001_SM_10006detail6reduce18DeviceReduceKernelINS2_10policy_hubIdjN4cuda3__47maximumIvEEE10Policy1000EPdjS8_dNS5_3std3__410__identityEEEvT0_PT3_T1_NS0_13GridEvenShareISI_EET2_T4_)
        .other          _ZN3cub18CUB_300001_SM_10006detail6reduce18DeviceReduceKernelINS2_10policy_hubIdjN4cuda3__47maximumIvEEE10Policy1000EPdjS8_dNS5_3std3__410__identityEEEvT0_PT3_T1_NS0_13GridEvenShareISI_EET2_T4_,@"STO_CUDA_ENTRY STV_DEFAULT"
_ZN3cub18CUB_300001_SM_10006detail6reduce18DeviceReduceKernelINS2_10policy_hubIdjN4cuda3__47maximumIvEEE10Policy1000EPdjS8_dNS5_3std3__410__identityEEEvT0_PT3_T1_NS0_13GridEvenShareISI_EET2_T4_:
.text._ZN3cub18CUB_300001_SM_10006detail6reduce18DeviceReduceKernelINS2_10policy_hubIdjN4cuda3__47maximumIvEEE10Policy1000EPdjS8_dNS5_3std3__410__identityEEEvT0_PT3_T1_NS0_13GridEvenShareISI_EET2_T4_:
[----:B------:R-:W-:Y:S01]  /*0000*/  LDC R1, c[0x0][0x37c] ;  /* 0x0000df00ff017b82 */ /* 0x000fe20000000800 */
[----:B------:R-:W0:Y:S07]  /*0010*/  LDCU UR4, c[0x0][0x380] ;  /* 0x00007000ff0477ac */ /* 0x000e2e0008000800 */
[----:B------:R-:W1:Y:S01]  /*0020*/  S2UR UR16, SR_CTAID.X ;  /* 0x00000000001079c3 */ /* 0x000e620000002500 */
[----:B------:R-:W-:Y:S01]  /*0030*/  BSSY.RECONVERGENT B0, `(.L_x_57) ;  /* 0x00003fa000007945 */ /* 0x000fe20003800200 */
[----:B------:R-:W2:Y:S01]  /*0040*/  LDCU UR5, c[0x0][0x3ac] ;  /* 0x00007580ff0577ac */ /* 0x000ea20008000800 */
[----:B------:R-:W3:Y:S01]  /*0050*/  LDCU.64 UR10, c[0x0][0x358] ;  /* 0x00006b00ff0a77ac */ /* 0x000ee20008000a00 */
[----:B0-----:R-:W-:-:S02]  /*0060*/  ULOP3.LUT UP0, URZ, UR4, 0x1f, URZ, 0xc0, !UPT ;  /* 0x0000001f04ff7892 */ /* 0x001fc4000f80c0ff */
[----:B--2---:R-:W-:-:S07]  /*0070*/  USHF.L.U32 UR5, UR5, 0xb, URZ ;  /* 0x0000000b05057899 */ /* 0x004fce00080006ff */
[----:B---3--:R-:W-:Y:S05]  /*0080*/  BRA.U UP0, `(.L_x_58) ;  /* 0x0000001d00dc7547 */ /* 0x008fea000b800000 */
[----:B------:R-:W1:Y:S02]  /*0090*/  LDCU UR8, c[0x0][0x3a8] ;  /* 0x00007500ff0877ac */ /* 0x000e640008000800 */
[----:B-1----:R-:W-:-:S04]  /*00a0*/  UIMAD UR12, UR16, -0x800, UR8 ;  /* 0xfffff800100c78a4 */ /* 0x002fc8000f8e0208 */
[----:B------:R-:W-:-:S09]  /*00b0*/  UISETP.GT.U32.AND UP0, UPT, UR12, 0x7ff, UPT ;  /* 0x000007ff0c00788c */ /* 0x000fd2000bf04070 */
[----:B------:R-:W-:Y:S05]  /*00c0*/  BRA.U UP0, `(.L_x_59) ;  /* 0x0000001100407547 */ /* 0x000fea000b800000 */
[----:B------:R-:W0:Y:S01]  /*00d0*/  S2R R0, SR_TID.X ;  /* 0x0000000000007919 */ /* 0x000e220000002100 */
[----:B------:R-:W-:Y:S01]  /*00e0*/  BSSY.RECONVERGENT B1, `(.L_x_60) ;  /* 0x000000b000017945 */ /* 0x000fe20003800200 */
[----:B------:R-:W-:Y:S02]  /*00f0*/  CS2R R2, SRZ ;  /* 0x0000000000027805 */ /* 0x000fe4000001ff00 */
[----:B0-----:R-:W-:Y:S01]  /*0100*/  ISETP.GE.U32.AND P0, PT, R0, UR12, PT ;  /* 0x0000000c00007c0c */ /* 0x001fe2000bf06070 */
[----:B------:R-:W-:-:S12]  /*0110*/  IMAD.MOV.U32 R8, RZ, RZ, R0 ;  /* 0x000000ffff087224 */ /* 0x000fd800078e0000 */
[----:B------:R-:W-:Y:S05]  /*0120*/  @P0 BRA `(.L_x_61) ;  /* 0x0000000000180947 */ /* 0x000fea0003800000 */
[----:B------:R-:W0:Y:S01]  /*0130*/  LDC.64 R2, c[0x0][0x380] ;  /* 0x0000e000ff027b82 */ /* 0x000e220000000a00 */
[----:B------:R-:W-:-:S04]  /*0140*/  IMAD.U32 R5, RZ, RZ, UR16 ;  /* 0x00000010ff057e24 */ /* 0x000fc8000f8e00ff */
[----:B------:R-:W-:-:S04]  /*0150*/  IMAD R5, R5, 0x800, R0 ;  /* 0x0000080005057824 */ /* 0x000fc800078e0200 */
[----:B0-----:R-:W-:-:S06]  /*0160*/  IMAD.WIDE.U32 R2, R5, 0x8, R2 ;  /* 0x0000000805027825 */ /* 0x001fcc00078e0002 */
[----:B------:R-:W5:Y:S01]  /*0170*/  LDG.E.64.CONSTANT R2, desc[UR10][R2.64] ;  /* 0x0000000a02027981 */ /* 0x000f62000c1e9b00 */
[----:B------:R-:W-:-:S07]  /*0180*/  VIADD R8, R0, 0x100 ;  /* 0x0000010000087836 */ /* 0x000fce0000000000 */
.L_x_61:
[----:B------:R-:W-:Y:S05]  /*0190*/  BSYNC.RECONVERGENT B1 ;  /* 0x0000000000017941 */ /* 0x000fea0003800200 */
.L_x_60:
[----:B------:R-:W-:Y:S01]  /*01a0*/  ISETP.GE.U32.AND P0, PT, R8, UR12, PT ;  /* 0x0000000c08007c0c */ /* 0x000fe2000bf06070 */
[----:B------:R-:W-:-:S12]  /*01b0*/  BSSY.RECONVERGENT B1, `(.L_x_62) ;  /* 0x000003d000017945 */ /* 0x000fd80003800200 */
[----:B------:R-:W-:Y:S05]  /*01c0*/  @P0 BRA `(.L_x_63) ;  /* 0x0000000000ec0947 */ /* 0x000fea0003800000 */
[----:B------:R-:W-:Y:S01]  /*01d0*/  LOP3.LUT R4, RZ, R8, RZ, 0x33, !PT ;  /* 0x00000008ff047212 */ /* 0x000fe200078e33ff */
[----:B------:R-:W-:Y:S01]  /*01e0*/  IMAD.U32 R6, RZ, RZ, UR16 ;  /* 0x00000010ff067e24 */ /* 0x000fe2000f8e00ff */
[----:B------:R-:W-:Y:S03]  /*01f0*/  BSSY.RECONVERGENT B2, `(.L_x_64) ;  /* 0x0000017000027945 */ /* 0x000fe60003800200 */
[----:B------:R-:W-:-:S04]  /*0200*/  VIADD R5, R4, UR8 ;  /* 0x0000000804057c36 */ /* 0x000fc80008000000 */
[----:B------:R-:W-:Y:S01]  /*0210*/  IMAD R4, R6, -0x800, R5 ;  /* 0xfffff80006047824 */ /* 0x000fe200078e0205 */
[----:B------:R-:W-:-:S04]  /*0220*/  LOP3.LUT R6, R5, 0x300, RZ, 0xc0, !PT ;  /* 0x0000030005067812 */ /* 0x000fc800078ec0ff */
[----:B------:R-:W-:Y:S02]  /*0230*/  ISETP.NE.AND P0, PT, R6, 0x300, PT ;  /* 0x000003000600780c */ /* 0x000fe40003f05270 */
[----:B------:R-:W-:-:S11]  /*0240*/  ISETP.GE.U32.AND P2, PT, R4, 0x300, PT ;  /* 0x000003000400780c */ /* 0x000fd60003f46070 */
[----:B------:R-:W-:Y:S05]  /*0250*/  @!P0 BRA `(.L_x_65) ;  /* 0x0000000000408947 */ /* 0x000fea0003800000 */
[----:B------:R-:W0:Y:S01]  /*0260*/  LDC.64 R6, c[0x0][0x380] ;  /* 0x0000e000ff067b82 */ /* 0x000e220000000a00 */
[----:B------:R-:W-:Y:S01]  /*0270*/  LEA.HI R4, R5, 0x1, RZ, 0x18 ;  /* 0x0000000105047811 */ /* 0x000fe200078fc0ff */
[----:B------:R-:W-:-:S03]  /*0280*/  IMAD.U32 R9, RZ, RZ, UR16 ;  /* 0x00000010ff097e24 */ /* 0x000fc6000f8e00ff */
[----:B------:R-:W-:Y:S01]  /*0290*/  LOP3.LUT R4, R4, 0x3, RZ, 0xc0, !PT ;  /* 0x0000000304047812 */ /* 0x000fe200078ec0ff */
[----:B------:R-:W-:-:S04]  /*02a0*/  IMAD R9, R9, 0x800, R8 ;  /* 0x0000080009097824 */ /* 0x000fc800078e0208 */
[----:B------:R-:W-:-:S07]  /*02b0*/  IMAD.MOV R10, RZ, RZ, -R4 ;  /* 0x000000ffff0a7224 */ /* 0x000fce00078e0a04 */
.L_x_66:
[----:B0-----:R-:W-:-:S06]  /*02c0*/  IMAD.WIDE.U32 R4, R9, 0x8, R6 ;  /* 0x0000000809047825 */ /* 0x001fcc00078e0006 */
[----:B------:R-:W2:Y:S01]  /*02d0*/  LDG.E.64.CONSTANT R4, desc[UR10][R4.64] ;  /* 0x0000000a04047981 */ /* 0x000ea2000c1e9b00 */
[----:B------:R-:W-:Y:S02]  /*02e0*/  VIADD R10, R10, 0x1 ;  /* 0x000000010a0a7836 */ /* 0x000fe40000000000 */
[----:B------:R-:W-:Y:S02]  /*02f0*/  VIADD R8, R8, 0x100 ;  /* 0x0000010008087836 */ /* 0x000fe40000000000 */
[----:B------:R-:W-:Y:S01]  /*0300*/  VIADD R9, R9, 0x100 ;  /* 0x0000010009097836 */ /* 0x000fe20000000000 */
[----:B------:R-:W-:Y:S01]  /*0310*/  ISETP.NE.AND P1, PT, R10, RZ, PT ;  /* 0x000000ff0a00720c */ /* 0x000fe20003f25270 */
[----:B--2--5:R-:W-:-:S06]  /*0320*/  DSETP.GEU.AND P0, PT, R2, R4, PT ;  /* 0x000000040200722a */ /* 0x024fcc0003f0e000 */
[----:B------:R-:W-:Y:S02]  /*0330*/  FSEL R2, R4, R2, !P0 ;  /* 0x0000000204027208 */ /* 0x000fe40004000000 */
[----:B------:R-:W-:-:S04]  /*0340*/  FSEL R3, R5, R3, !P0 ;  /* 0x0000000305037208 */ /* 0x000fc80004000000 */
[----:B------:R-:W-:Y:S05]  /*0350*/  @P1 BRA `(.L_x_66) ;  /* 0xfffffffc00d81947 */ /* 0x000fea000383ffff */
.L_x_65:
[----:B------:R-:W-:Y:S05]  /*0360*/  BSYNC.RECONVERGENT B2 ;  /* 0x0000000000027941 */ /* 0x000fea0003800200 */
.L_x_64:
[----:B------:R-:W-:Y:S05]  /*0370*/  @!P2 BRA `(.L_x_63) ;  /* 0x000000000080a947 */ /* 0x000fea0003800000 */
[----:B------:R-:W0:Y:S01]  /*0380*/  LDC.64 R4, c[0x0][0x380] ;  /* 0x0000e000ff047b82 */ /* 0x000e220000000a00 */
[----:B------:R-:W-:Y:S02]  /*0390*/  IMAD.U32 R7, RZ, RZ, UR16 ;  /* 0x00000010ff077e24 */ /* 0x000fe4000f8e00ff */
[----:B------:R-:W-:Y:S02]  /*03a0*/  VIADD R6, R8, 0x200 ;  /* 0x0000020008067836 */ /* 0x000fe40000000000 */
[----:B------:R-:W-:-:S07]  /*03b0*/  IMAD R7, R7, 0x800, R8 ;  /* 0x0000080007077824 */ /* 0x000fce00078e0208 */
.L_x_67:
[----:B0-----:R-:W-:-:S04]  /*03c0*/  IMAD.WIDE.U32 R8, R7, 0x8, R4 ;  /* 0x0000000807087825 */ /* 0x001fc800078e0004 */
[----:B------:R-:W-:Y:S02]  /*03d0*/  VIADD R11, R7, 0x100 ;  /* 0x00000100070b7836 */ /* 0x000fe40000000000 */
[----:B------:R-:W2:Y:S02]  /*03e0*/  LDG.E.64.CONSTANT R8, desc[UR10][R8.64] ;  /* 0x0000000a08087981 */ /* 0x000ea4000c1e9b00 */
[----:B------:R-:W-:-:S04]  /*03f0*/  IMAD.WIDE.U32 R10, R11, 0x8, R4 ;  /* 0x000000080b0a7825 */ /* 0x000fc800078e0004 */
[----:B------:R-:W-:Y:S02]  /*0400*/  VIADD R13, R7, 0x200 ;  /* 0x00000200070d7836 */ /* 0x000fe40000000000 */
[----:B------:R-:W3:Y:S02]  /*0410*/  LDG.E.64.CONSTANT R10, desc[UR10][R10.64] ;  /* 0x0000000a0a0a7981 */ /* 0x000ee4000c1e9b00 */
[----:B------:R-:W-:-:S04]  /*0420*/  IMAD.WIDE.U32 R12, R13, 0x8, R4 ;  /* 0x000000080d0c7825 */ /* 0x000fc800078e0004 */
[----:B------:R-:W-:Y:S02]  /*0430*/  VIADD R15, R7, 0x300 ;  /* 0x00000300070f7836 */ /* 0x000fe40000000000 */
[----:B------:R-:W4:Y:S02]  /*0440*/  LDG.E.64.CONSTANT R12, desc[UR10][R12.64] ;  /* 0x0000000a0c0c7981 */ /* 0x000f24000c1e9b00 */
[----:B------:R-:W-:-:S06]  /*0450*/  IMAD.WIDE.U32 R14, R15, 0x8, R4 ;  /* 0x000000080f0e7825 */ /* 0x000fcc00078e0004 */
[----:B------:R-:W4:Y:S01]  /*0460*/  LDG.E.64.CONSTANT R14, desc[UR10][R14.64] ;  /* 0x0000000a0e0e7981 */ /* 0x000f22000c1e9b00 */
[----:B------:R-:W-:Y:S01]  /*0470*/  VIADD R7, R7, 0x400 ;  /* 0x0000040007077836 */ /* 0x000fe20000000000 */
[----:B--2--5:R-:W-:-:S06]  /*0480*/  DSETP.GEU.AND P0, PT, R2, R8, PT ;  /* 0x000000080200722a */ /* 0x024fcc0003f0e000 */
[----:B------:R-:W-:Y:S01]  /*0490*/  FSEL R2, R8, R2, !P0 ;  /* 0x0000000208027208 */ /* 0x000fe20004000000 */
[C---:B------:R-:W-:Y:S01]  /*04a0*/  VIADD R8, R6.reuse, 0x200 ;  /* 0x0000020006087836 */ /* 0x040fe20000000000 */
[----:B------:R-:W-:Y:S01]  /*04b0*/  FSEL R3, R9, R3, !P0 ;  /* 0x0000000309037208 */ /* 0x000fe20004000000 */
[----:B------:R-:W-:-:S03]  /*04c0*/  VIADD R6, R6, 0x400 ;  /* 0x0000040006067836 */ /* 0x000fc60000000000 */
[----:B------:R-:W-:Y:S02]  /*04d0*/  ISETP.GE.AND P1, PT, R8, UR12, PT ;  /* 0x0000000c08007c0c */ /* 0x000fe4000bf26270 */
        /* <DEDUP_REMOVED lines=8> */
[----:B------:R-:W-:Y:S01]  /*0560*/  FSEL R3, R15, R3, !P0 ;  /* 0x000000030f037208 */ /* 0x000fe20004000000 */
[----:B------:R-:W-:Y:S06]  /*0570*/  @!P1 BRA `(.L_x_67) ;  /* 0xfffffffc00909947 */ /* 0x000fec000383ffff */
.L_x_63:
[----:B------:R-:W-:Y:S05]  /*0580*/  BSYNC.RECONVERGENT B1 ;  /* 0x0000000000017941 */ /* 0x000fea0003800200 */
.L_x_62:
[----:B------:R-:W-:-:S09]  /*0590*/  UISETP.GE.U32.AND UP0, UPT, UR12, 0x100, UPT ;  /* 0x000001000c00788c */ /* 0x000fd2000bf06070 */
[----:B------:R-:W-:Y:S05]  /*05a0*/  BRA.U !UP0, `(.L_x_68) ;  /* 0x00000005082c7547 */ /* 0x000fea000b800000 */
        /* <DEDUP_REMOVED lines=11> */
[----:B------:R-:W-:Y:S04]  /*0660*/  SHFL.DOWN PT, R6, R4, 0x2, 0x1f ;  /* 0x08401f0004067f89 */ /* 0x000fe800000e0000 */
[----:B------:R-:W0:Y:S01]  /*0670*/  SHFL.DOWN PT, R7, R5, 0x2, 0x1f ;  /* 0x08401f0005077f89 */ /* 0x000e2200000e0000 */
[----:B------:R-:W1:Y:S01]  /*0680*/  @!P2 S2R R8, SR_CgaCtaId ;  /* 0x000000000008a919 */ /* 0x000e620000008800 */
[----:B0-----:R-:W-:-:S06]  /*0690*/  DSETP.GEU.AND P1, PT, R4, R6, PT ;  /* 0x000000060400722a */ /* 0x001fcc0003f2e000 */
[----:B------:R-:W-:Y:S02]  /*06a0*/  @!P0 FSEL R4, R6, R4, !P1 ;  /* 0x0000000406048208 */ /* 0x000fe40004800000 */
[----:B------:R-:W-:Y:S02]  /*06b0*/  @!P0 FSEL R5, R7, R5, !P1 ;  /* 0x0000000507058208 */ /* 0x000fe40004800000 */
[----:B------:R-:W-:Y:S01]  /*06c0*/  ISETP.GT.AND P0, PT, R9, 0x1b, PT ;  /* 0x0000001b0900780c */ /* 0x000fe20003f04270 */
[----:B------:R-:W-:Y:S01]  /*06d0*/  SHFL.DOWN PT, R2, R4, 0x4, 0x1f ;  /* 0x08801f0004027f89 */ /* 0x000fe200000e0000 */
[----:B------:R-:W-:Y:S02]  /*06e0*/  @!P2 MOV R7, 0x400 ;  /* 0x000004000007a802 */ /* 0x000fe40000000f00 */
[----:B------:R-:W-:Y:S01]  /*06f0*/  @!P2 SHF.R.U32.HI R6, RZ, 0x2, R0 ;  /* 0x00000002ff06a819 */ /* 0x000fe20000011600 */
[----:B------:R-:W0:Y:S01]  /*0700*/  SHFL.DOWN PT, R3, R5, 0x4, 0x1f ;  /* 0x08801f0005037f89 */ /* 0x000e2200000e0000 */
[----:B-1----:R-:W-:-:S02]  /*0710*/  @!P2 LEA R11, R8, R7, 0x18 ;  /* 0x00000007080ba211 */ /* 0x002fc400078ec0ff */
[----:B------:R-:W-:-:S05]  /*0720*/  @!P2 LOP3.LUT R8, R6, 0xf8, RZ, 0xc0, !PT ;  /* 0x000000f80608a812 */ /* 0x000fca00078ec0ff */
        /* <DEDUP_REMOVED lines=26> */
[----:B-1----:R-:W1:Y:S04]  /*08d0*/  LDS.128 R4, [UR4+0x20] ;  /* 0x00002004ff047984 */ /* 0x002e680008000c00 */
[----:B------:R-:W2:Y:S01]  /*08e0*/  LDS.128 R8, [UR4+0x30] ;  /* 0x00003004ff087984 */ /* 0x000ea20008000c00 */
        /* <DEDUP_REMOVED lines=8> */
[----:B------:R-:W-:Y:S02]  /*0970*/  FSEL R5, R5, R3, !P1 ;  /* 0x0000000305057208 */ /* 0x000fe40004800000 */
[----:B------:R-:W0:Y:S04]  /*0980*/  LDS.64 R2, [UR4+0x40] ;  /* 0x00004004ff027984 */ /* 0x000e280008000a00 */
[----:B------:R-:W-:-:S06]  /*0990*/  DSETP.GEU.AND P1, PT, R4, R6, PT ;  /* 0x000000060400722a */ /* 0x000fcc0003f2e000 */
[----:B------:R-:W-:Y:S02]  /*09a0*/  FSEL R4, R6, R4, !P1 ;  /* 0x0000000406047208 */ /* 0x000fe40004800000 */
[----:B------:R-:W-:-:S06]  /*09b0*/  FSEL R5, R7, R5, !P1 ;  /* 0x0000000507057208 */ /* 0x000fcc0004800000 */
[----:B--2---:R-:W-:-:S06]  /*09c0*/  DSETP.GEU.AND P1, PT, R4, R8, PT ;  /* 0x000000080400722a */ /* 0x004fcc0003f2e000 */
[----:B------:R-:W-:Y:S02]  /*09d0*/  FSEL R4, R8, R4, !P1 ;  /* 0x0000000408047208 */ /* 0x000fe40004800000 */
[----:B------:R-:W-:-:S06]  /*09e0*/  FSEL R5, R9, R5, !P1 ;  /* 0x0000000509057208 */ /* 0x000fcc0004800000 */
[----:B------:R-:W-:-:S06]  /*09f0*/  DSETP.GEU.AND P1, PT, R4, R10, PT ;  /* 0x0000000a0400722a */ /* 0x000fcc0003f2e000 */
[----:B------:R-:W-:Y:S02]  /*0a00*/  FSEL R4, R10, R4, !P1 ;  /* 0x000000040a047208 */ /* 0x000fe40004800000 */
[----:B------:R-:W-:-:S06]  /*0a10*/  FSEL R5, R11, R5, !P1 ;  /* 0x000000050b057208 */ /* 0x000fcc0004800000 */
[----:B0-----:R-:W-:-:S06]  /*0a20*/  DSETP.GEU.AND P1, PT, R4, R2, PT ;  /* 0x000000020400722a */ /* 0x001fcc0003f2e000 */
[----:B------:R-:W-:Y:S02]  /*0a30*/  FSEL R2, R2, R4, !P1 ;  /* 0x0000000402027208 */ /* 0x000fe40004800000 */
[----:B------:R-:W-:Y:S01]  /*0a40*/  FSEL R3, R3, R5, !P1 ;  /* 0x0000000503037208 */ /* 0x000fe20004800000 */
[----:B------:R-:W-:Y:S06]  /*0a50*/  BRA `(.L_x_69) ;  /* 0x00000034005c7947 */ /* 0x000fec0003800000 */
.L_x_68:
[----:B------:R-:W-:Y:S01]  /*0a60*/  LOP3.LUT R4, R0, 0x3e0, RZ, 0xc0, !PT ;  /* 0x000003e000047812 */ /* 0x000fe200078ec0ff */
[----:B------:R-:W0:Y:S04]  /*0a70*/  S2R R10, SR_LANEID ;  /* 0x00000000000a7919 */ /* 0x000e280000000000 */
[----:B------:R-:W-:Y:S01]  /*0a80*/  VIADD R5, R4, 0x20 ;  /* 0x0000002004057836 */ /* 0x000fe20000000000 */
[----:B------:R-:W-:-:S04]  /*0a90*/  LOP3.LUT R4, RZ, R4, RZ, 0x33, !PT ;  /* 0x00000004ff047212 */ /* 0x000fc800078e33ff */
[----:B------:R-:W-:Y:S01]  /*0aa0*/  ISETP.GT.U32.AND P0, PT, R5, UR12, PT ;  /* 0x0000000c05007c0c */ /* 0x000fe2000bf04070 */
[----:B------:R-:W-:-:S05]  /*0ab0*/  VIADD R4, R4, UR12 ;  /* 0x0000000c04047c36 */ /* 0x000fca0008000000 */
[----:B------:R-:W-:-:S05]  /*0ac0*/  SEL R5, R4, 0x1f, P0 ;  /* 0x0000001f04057807 */ /* 0x000fca0000000000 */
[----:B-----5:R-:W-:Y:S04]  /*0ad0*/  SHFL.DOWN PT, R6, R2, 0x1, R5 ;  /* 0x0820000002067989 */ /* 0x020fe800000e0005 */
[----:B------:R-:W1:Y:S01]  /*0ae0*/  SHFL.DOWN PT, R7, R3, 0x1, R5 ;  /* 0x0820000003077989 */ /* 0x000e6200000e0005 */
[----:B0-----:R-:W-:Y:S01]  /*0af0*/  ISETP.GE.AND P0, PT, R10, R5, PT ;  /* 0x000000050a00720c */ /* 0x001fe20003f06270 */
[----:B-1----:R-:W-:-:S06]  /*0b00*/  DSETP.GEU.AND P1, PT, R2, R6, PT ;  /* 0x000000060200722a */ /* 0x002fcc0003f2e000 */
[-C--:B------:R-:W-:Y:S01]  /*0b10*/  FSEL R9, R6, R2.reuse, !P1 ;  /* 0x0000000206097208 */ /* 0x080fe20004800000 */
[----:B------:R-:W-:Y:S01]  /*0b20*/  VIADD R6, R10, 0x2 ;  /* 0x000000020a067836 */ /* 0x000fe20000000000 */
[-C--:B------:R-:W-:Y:S02]  /*0b30*/  FSEL R7, R7, R3.reuse, !P1 ;  /* 0x0000000307077208 */ /* 0x080fe40004800000 */
[----:B------:R-:W-:Y:S02]  /*0b40*/  FSEL R4, R9, R2, !P0 ;  /* 0x0000000209047208 */ /* 0x000fe40004000000 */
[----:B------:R-:W-:Y:S02]  /*0b50*/  FSEL R7, R7, R3, !P0 ;  /* 0x0000000307077208 */ /* 0x000fe40004000000 */
[----:B------:R-:W-:Y:S01]  /*0b60*/  ISETP.GT.AND P0, PT, R6, R5, PT ;  /* 0x000000050600720c */ /* 0x000fe20003f04270 */
[----:B------:R-:W-:Y:S01]  /*0b70*/  SHFL.DOWN PT, R8, R4, 0x2, R5 ;  /* 0x0840000004087989 */ /* 0x000fe200000e0005 */
[----:B------:R-:W-:-:S03]  /*0b80*/  IMAD.MOV.U32 R6, RZ, RZ, R4 ;  /* 0x000000ffff067224 */ /* 0x000fc600078e0004 */
[----:B------:R-:W0:Y:S03]  /*0b90*/  SHFL.DOWN PT, R9, R7, 0x2, R5 ;  /* 0x0840000007097989 */ /* 0x000e2600000e0005 */
[----:B0-----:R-:W-:Y:S01]  /*0ba0*/  DSETP.GEU.AND P1, PT, R6, R8, PT ;  /* 0x000000080600722a */ /* 0x001fe20003f2e000 */
[----:B------:R-:W-:-:S05]  /*0bb0*/  VIADD R6, R10, 0x4 ;  /* 0x000000040a067836 */ /* 0x000fca0000000000 */
[----:B------:R-:W-:Y:S02]  /*0bc0*/  @!P0 FSEL R4, R8, R4, !P1 ;  /* 0x0000000408048208 */ /* 0x000fe40004800000 */
[----:B------:R-:W-:Y:S02]  /*0bd0*/  @!P0 FSEL R7, R9, R7, !P1 ;  /* 0x0000000709078208 */ /* 0x000fe40004800000 */
        /* <DEDUP_REMOVED lines=10> */
[----:B------:R-:W-:Y:S01]  /*0c80*/  IMAD.MOV.U32 R6, RZ, RZ, R4 ;  /* 0x000000ffff067224 */ /* 0x000fe200078e0004 */
[C---:B------:R-:W-:Y:S02]  /*0c90*/  ISETP.NE.AND P0, PT, R10.reuse, RZ, PT ;  /* 0x000000ff0a00720c */ /* 0x040fe40003f05270 */
[----:B------:R-:W0:Y:S11]  /*0ca0*/  SHFL.DOWN PT, R3, R7, 0x8, R5 ;  /* 0x0900000007037989 */ /* 0x000e3600000e0005 */
[----:B------:R-:W1:Y:S01]  /*0cb0*/  @!P0 S2R R9, SR_CgaCtaId ;  /* 0x0000000000098919 */ /* 0x000e620000008800 */
[----:B------:R-:W-:Y:S01]  /*0cc0*/  @!P0 MOV R8, 0x400 ;  /* 0x0000040000088802 */ /* 0x000fe20000000f00 */
[----:B0-----:R-:W-:Y:S01]  /*0cd0*/  DSETP.GEU.AND P2, PT, R6, R2, PT ;  /* 0x000000020600722a */ /* 0x001fe20003f4e000 */
[----:B------:R-:W-:-:S05]  /*0ce0*/  VIADD R6, R10, 0x10 ;  /* 0x000000100a067836 */ /* 0x000fca0000000000 */
[----:B------:R-:W-:Y:S02]  /*0cf0*/  @!P1 FSEL R4, R2, R4, !P2 ;  /* 0x0000000402049208 */ /* 0x000fe40005000000 */
[----:B------:R-:W-:Y:S02]  /*0d00*/  @!P1 FSEL R7, R3, R7, !P2 ;  /* 0x0000000703079208 */ /* 0x000fe40005000000 */
[----:B------:R-:W-:Y:S01]  /*0d10*/  ISETP.GT.AND P1, PT, R6, R5, PT ;  /* 0x000000050600720c */ /* 0x000fe20003f24270 */
[----:B------:R-:W-:Y:S01]  /*0d20*/  SHFL.DOWN PT, R2, R4, 0x10, R5 ;  /* 0x0a00000004027989 */ /* 0x000fe200000e0005 */
[----:B------:R-:W-:-:S03]  /*0d30*/  @!P0 SHF.R.U32.HI R6, RZ, 0x2, R0 ;  /* 0x00000002ff068819 */ /* 0x000fc60000011600 */
[----:B------:R0:W2:Y:S01]  /*0d40*/  SHFL.DOWN PT, R3, R7, 0x10, R5 ;  /* 0x0a00000007037989 */ /* 0x0000a200000e0005 */
[----:B------:R-:W-:Y:S02]  /*0d50*/  @!P0 LOP3.LUT R6, R6, 0xf8, RZ, 0xc0, !PT ;  /* 0x000000f806068812 */ /* 0x000fe400078ec0ff */
[----:B-1----:R-:W-:-:S05]  /*0d60*/  @!P0 LEA R9, R9, R8, 0x18 ;  /* 0x0000000809098211 */ /* 0x002fca00078ec0ff */
[----:B------:R-:W-:Y:S02]  /*0d70*/  @!P0 IMAD.IADD R9, R6, 0x1, R9 ;  /* 0x0000000106098824 */ /* 0x000fe400078e0209 */
[----:B0-----:R-:W-:-:S06]  /*0d80*/  IMAD.MOV.U32 R5, RZ, RZ, R7 ;  /* 0x000000ffff057224 */ /* 0x001fcc00078e0007 */
[----:B--2---:R-:W-:-:S06]  /*0d90*/  DSETP.GEU.AND P2, PT, R4, R2, PT ;  /* 0x000000020400722a */ /* 0x004fcc0003f4e000 */
[----:B------:R-:W-:Y:S02]  /*0da0*/  @!P1 FSEL R4, R2, R4, !P2 ;  /* 0x0000000402049208 */ /* 0x000fe40005000000 */
[----:B------:R-:W-:-:S03]  /*0db0*/  @!P1 FSEL R7, R3, R7, !P2 ;  /* 0x0000000703079208 */ /* 0x000fc60005000000 */
[----:B------:R-:W-:Y:S02]  /*0dc0*/  IMAD.MOV.U32 R2, RZ, RZ, R4 ;  /* 0x000000ffff027224 */ /* 0x000fe400078e0004 */
[----:B------:R-:W-:-:S05]  /*0dd0*/  IMAD.MOV.U32 R3, RZ, RZ, R7 ;  /* 0x000000ffff037224 */ /* 0x000fca00078e0007 */
[----:B------:R1:W-:Y:S01]  /*0de0*/  @!P0 STS.64 [R9+0x8], R2 ;  /* 0x0000080209008388 */ /* 0x0003e20000000a00 */
[----:B------:R-:W-:Y:S01]  /*0df0*/  BAR.SYNC.DEFER_BLOCKING 0x0 ;  /* 0x0000000000007b1d */ /* 0x000fe20000010000 */
[----:B------:R-:W-:-:S13]  /*0e00*/  ISETP.NE.AND P0, PT, R0, RZ, PT ;  /* 0x000000ff0000720c */ /* 0x000fda0003f05270 */
[----:B-1----:R-:W-:Y:S05]  /*0e10*/  @P0 BRA `(.L_x_69) ;  /* 0x00000030006c0947 */ /* 0x002fea0003800000 */
[----:B------:R-:W0:Y:S01]  /*0e20*/  S2UR UR5, SR_CgaCtaId ;  /* 0x00000000000579c3 */ /* 0x000e220000008800 */
[----:B------:R-:W-:Y:S01]  /*0e30*/  UMOV UR4, 0x400 ;  /* 0x0000040000047882 */ /* 0x000fe20000000000 */
[----:B------:R-:W-:Y:S02]  /*0e40*/  UISETP.GT.U32.AND UP0, UPT, UR12, 0x20, UPT ;  /* 0x000000200c00788c */ /* 0x000fe4000bf04070 */
[----:B------:R-:W-:-:S04]  /*0e50*/  UISETP.GT.U32.AND UP1, UPT, UR12, 0x40, UPT ;  /* 0x000000400c00788c */ /* 0x000fc8000bf24070 */
[----:B------:R-:W-:Y:S01]  /*0e60*/  PLOP3.LUT P3, PT, PT, PT, UP0, 0x80, 0x8 ;  /* 0x000000000008781c */ /* 0x000fe20003f6f008 */
[----:B------:R-:W-:Y:S01]  /*0e70*/  UISETP.GT.U32.AND UP0, UPT, UR12, 0x60, UPT ;  /* 0x000000600c00788c */ /* 0x000fe2000bf04070 */
[----:B------:R-:W-:Y:S01]  /*0e80*/  PLOP3.LUT P2, PT, PT, PT, UP1, 0x80, 0x8 ;  /* 0x000000000008781c */ /* 0x000fe20003f4f018 */
[----:B0-----:R-:W-:-:S09]  /*0e90*/  ULEA UR4, UR5, UR4, 0x18 ;  /* 0x0000000405047291 */ /* 0x001fd2000f8ec0ff */
[----:B------:R-:W0:Y:S04]  /*0ea0*/  LDS.128 R12, [UR4+0x10] ;  /* 0x00001004ff0c7984 */ /* 0x000e280008000c00 */
[----:B------:R-:W1:Y:S01]  /*0eb0*/  LDS.128 R4, [UR4+0x20] ;  /* 0x00002004ff047984 */ /* 0x000e620008000c00 */
[----:B0-----:R-:W-:-:S06]  /*0ec0*/  DSETP.GEU.AND P1, PT, R2, R12, PT ;  /* 0x0000000c0200722a */ /* 0x001fcc0003f2e000 */
[-C--:B------:R-:W-:Y:S02]  /*0ed0*/  FSEL R9, R12, R2.reuse, !P1 ;  /* 0x000000020c097208 */ /* 0x080fe40004800000 */
[-C--:B------:R-:W-:Y:S02]  /*0ee0*/  FSEL R11, R13, R3.reuse, !P1 ;  /* 0x000000030d0b7208 */ /* 0x080fe40004800000 */
[----:B------:R-:W-:Y:S02]  /*0ef0*/  FSEL R13, R9, R2, P3 ;  /* 0x00000002090d7208 */ /* 0x000fe40001800000 */
[----:B------:R-:W-:Y:S02]  /*0f00*/  FSEL R0, R11, R3, P3 ;  /* 0x000000030b007208 */ /* 0x000fe40001800000 */
[----:B------:R-:W-:Y:S01]  /*0f10*/  PLOP3.LUT P1, PT, PT, PT, UP0, 0x80, 0x8 ;  /* 0x000000000008781c */ /* 0x000fe20003f2f008 */
[----:B------:R-:W-:Y:S01]  /*0f20*/  IMAD.MOV.U32 R2, RZ, RZ, R13 ;  /* 0x000000ffff027224 */ /* 0x000fe200078e000d */
[----:B------:R-:W0:Y:S01]  /*0f30*/  LDS.128 R8, [UR4+0x30] ;  /* 0x00003004ff087984 */ /* 0x000e220008000c00 */
[----:B------:R-:W-:Y:S01]  /*0f40*/  IMAD.MOV.U32 R3, RZ, RZ, R0 ;  /* 0x000000ffff037224 */ /* 0x000fe200078e0000 */
[----:B------:R-:W-:-:S05]  /*0f50*/  UISETP.GT.U32.AND UP0, UPT, UR12, 0x80, UPT ;  /* 0x000000800c00788c */ /* 0x000fca000bf04070 */
[----:B------:R-:W-:-:S06]  /*0f60*/  DSETP.GEU.AND P3, PT, R2, R14, PT ;  /* 0x0000000e0200722a */ /* 0x000fcc0003f6e000 */
[----:B------:R-:W-:Y:S02]  /*0f70*/  @P2 FSEL R13, R14, R13, !P3 ;  /* 0x0000000d0e0d2208 */ /* 0x000fe40005800000 */
[----:B------:R-:W-:Y:S02]  /*0f80*/  @P2 FSEL R0, R15, R0, !P3 ;  /* 0x000000000f002208 */ /* 0x000fe40005800000 */
[----:B------:R-:W-:Y:S01]  /*0f90*/  PLOP3.LUT P2, PT, PT, PT, UP0, 0x80, 0x8 ;  /* 0x000000000008781c */ /* 0x000fe20003f4f008 */
[----:B------:R-:W-:Y:S01]  /*0fa0*/  IMAD.MOV.U32 R2, RZ, RZ, R13 ;  /* 0x000000ffff027224 */ /* 0x000fe200078e000d */
[----:B------:R-:W-:Y:S01]  /*0fb0*/  UISETP.GT.U32.AND UP0, UPT, UR12, 0xa0, UPT ;  /* 0x000000a00c00788c */ /* 0x000fe2000bf04070 */
[----:B------:R-:W-:-:S06]  /*0fc0*/  IMAD.MOV.U32 R3, RZ, RZ, R0 ;  /* 0x000000ffff037224 */ /* 0x000fcc00078e0000 */
[----:B-1----:R-:W-:Y:S01]  /*0fd0*/  DSETP.GEU.AND P3, PT, R2, R4, PT ;  /* 0x000000040200722a */ /* 0x002fe20003f6e000 */
[----:B------:R-:W1:Y:S05]  /*0fe0*/  LDS.64 R2, [UR4+0x40] ;  /* 0x00004004ff027984 */ /* 0x000e6a0008000a00 */
[----:B------:R-:W-:Y:S02]  /*0ff0*/  @P1 FSEL R13, R4, R13, !P3 ;  /* 0x0000000d040d1208 */ /* 0x000fe40005800000 */
[----:B------:R-:W-:Y:S02]  /*1000*/  @P1 FSEL R0, R5, R0, !P3 ;  /* 0x0000000005001208 */ /* 0x000fe40005800000 */
[----:B------:R-:W-:Y:S01]  /*1010*/  PLOP3.LUT P1, PT, PT, PT, UP0, 0x80, 0x8 ;  /* 0x000000000008781c */ /* 0x000fe20003f2f008 */
[----:B------:R-:W-:Y:S01]  /*1020*/  IMAD.MOV.U32 R4, RZ, RZ, R13 ;  /* 0x000000ffff047224 */ /* 0x000fe200078e000d */
[----:B------:R-:W-:Y:S01]  /*1030*/  UISETP.GT.U32.AND UP0, UPT, UR12, 0xc0, UPT ;  /* 0x000000c00c00788c */ /* 0x000fe2000bf04070 */
[----:B------:R-:W-:-:S06]  /*1040*/  IMAD.MOV.U32 R5, RZ, RZ, R0 ;  /* 0x000000ffff057224 */ /* 0x000fcc00078e0000 */
[----:B------:R-:W-:-:S06]  /*1050*/  DSETP.GEU.AND P3, PT, R4, R6, PT ;  /* 0x000000060400722a */ /* 0x000fcc0003f6e000 */
[----:B------:R-:W-:Y:S02]  /*1060*/  @P2 FSEL R13, R6, R13, !P3 ;  /* 0x0000000d060d2208 */ /* 0x000fe40005800000 */
[----:B------:R-:W-:Y:S02]  /*1070*/  @P2 FSEL R0, R7, R0, !P3 ;  /* 0x0000000007002208 */ /* 0x000fe40005800000 */
[----:B------:R-:W-:Y:S01]  /*1080*/  PLOP3.LUT P2, PT, PT, PT, UP0, 0x80, 0x8 ;  /* 0x000000000008781c */ /* 0x000fe20003f4f008 */
[----:B------:R-:W-:Y:S01]  /*1090*/  IMAD.MOV.U32 R4, RZ, RZ, R13 ;  /* 0x000000ffff047224 */ /* 0x000fe200078e000d */
[----:B------:R-:W-:Y:S01]  /*10a0*/  UISETP.GT.U32.AND UP0, UPT, UR12, 0xe0, UPT ;  /* 0x000000e00c00788c */ /* 0x000fe2000bf04070 */
[----:B------:R-:W-:-:S06]  /*10b0*/  IMAD.MOV.U32 R5, RZ, RZ, R0 ;  /* 0x000000ffff057224 */ /* 0x000fcc00078e0000 */
[----:B0-----:R-:W-:-:S06]  /*10c0*/  DSETP.GEU.AND P3, PT, R4, R8, PT ;  /* 0x000000080400722a */ /* 0x001fcc0003f6e000 */
[----:B------:R-:W-:Y:S02]  /*10d0*/  @P1 FSEL R13, R8, R13, !P3 ;  /* 0x0000000d080d1208 */ /* 0x000fe40005800000 */
[----:B------:R-:W-:Y:S02]  /*10e0*/  @P1 FSEL R0, R9, R0, !P3 ;  /* 0x0000000009001208 */ /* 0x000fe40005800000 */
[----:B------:R-:W-:Y:S01]  /*10f0*/  PLOP3.LUT P1, PT, PT, PT, UP0, 0x80, 0x8 ;  /* 0x000000000008781c */ /* 0x000fe20003f2f008 */
[----:B------:R-:W-:Y:S02]  /*1100*/  IMAD.MOV.U32 R4, RZ, RZ, R13 ;  /* 0x000000ffff047224 */ /* 0x000fe400078e000d */
[----:B------:R-:W-:-:S06]  /*1110*/  IMAD.MOV.U32 R5, RZ, RZ, R0 ;  /* 0x000000ffff057224 */ /* 0x000fcc00078e0000 */
[----:B------:R-:W-:-:S06]  /*1120*/  DSETP.GEU.AND P3, PT, R4, R10, PT ;  /* 0x0000000a0400722a */ /* 0x000fcc0003f6e000 */
[----:B------:R-:W-:Y:S02]  /*1130*/  @P2 FSEL R13, R10, R13, !P3 ;  /* 0x0000000d0a0d2208 */ /* 0x000fe40005800000 */
[----:B------:R-:W-:-:S03]  /*1140*/  @P2 FSEL R0, R11, R0, !P3 ;  /* 0x000000000b002208 */ /* 0x000fc60005800000 */
[----:B------:R-:W-:Y:S02]  /*1150*/  IMAD.MOV.U32 R4, RZ, RZ, R13 ;  /* 0x000000ffff047224 */ /* 0x000fe400078e000d */
[----:B------:R-:W-:-:S06]  /*1160*/  IMAD.MOV.U32 R5, RZ, RZ, R0 ;  /* 0x000000ffff057224 */ /* 0x000fcc00078e0000 */
[----:B-1----:R-:W-:-:S06]  /*1170*/  DSETP.GEU.AND P2, PT, R4, R2, PT ;  /* 0x000000020400722a */ /* 0x002fcc0003f4e000 */
[----:B------:R-:W-:Y:S02]  /*1180*/  @P1 FSEL R13, R2, R13, !P2 ;  /* 0x0000000d020d1208 */ /* 0x000fe40005000000 */
[----:B------:R-:W-:-:S03]  /*1190*/  @P1 FSEL R0, R3, R0, !P2 ;  /* 0x0000000003001208 */ /* 0x000fc60005000000 */
[----:B------:R-:W-:Y:S02]  /*11a0*/  IMAD.MOV.U32 R2, RZ, RZ, R13 ;  /* 0x000000ffff027224 */ /* 0x000fe400078e000d */
[----:B------:R-:W-:Y:S01]  /*11b0*/  IMAD.MOV.U32 R3, RZ, RZ, R0 ;  /* 0x000000ffff037224 */ /* 0x000fe200078e0000 */
[----:B------:R-:W-:Y:S06]  /*11c0*/  BRA `(.L_x_69) ;  /* 0x0000002c00807947 */ /* 0x000fec0003800000 */
.L_x_59:
[----:B------:R-:W0:Y:S01]  /*11d0*/  S2R R0, SR_TID.X ;  /* 0x0000000000007919 */ /* 0x000e220000002100 */
[----:B------:R-:W1:Y:S01]  /*11e0*/  LDC.64 R20, c[0x0][0x380] ;  /* 0x0000e000ff147b82 */ /* 0x000e620000000a00 */
[----:B------:R-:W-:Y:S02]  /*11f0*/  IMAD.U32 R3, RZ, RZ, UR16 ;  /* 0x00000010ff037e24 */ /* 0x000fe4000f8e00ff */
[----:B0-----:R-:W-:-:S04]  /*1200*/  IMAD.SHL.U32 R2, R0, 0x4, RZ ;  /* 0x0000000400027824 */ /* 0x001fc800078e00ff */
[----:B------:R-:W-:-:S04]  /*1210*/  IMAD R3, R3, 0x800, R2 ;  /* 0x0000080003037824 */ /* 0x000fc800078e0202 */
[----:B-1----:R-:W-:-:S05]  /*1220*/  IMAD.WIDE.U32 R20, R3, 0x8, R20 ;  /* 0x0000000803147825 */ /* 0x002fca00078e0014 */
[----:B------:R-:W2:Y:S04]  /*1230*/  LDG.E.128.CONSTANT R4, desc[UR10][R20.64] ;  /* 0x0000000a14047981 */ /* 0x000ea8000c1e9d00 */
[----:B------:R-:W3:Y:S04]  /*1240*/  LDG.E.128.CONSTANT R8, desc[UR10][R20.64+0x10] ;  /* 0x0000100a14087981 */ /* 0x000ee8000c1e9d00 */
[----:B------:R-:W4:Y:S04]  /*1250*/  LDG.E.128.CONSTANT R12, desc[UR10][R20.64+0x2000] ;  /* 0x0020000a140c7981 */ /* 0x000f28000c1e9d00 */
[----:B------:R-:W5:Y:S01]  /*1260*/  LDG.E.128.CONSTANT R16, desc[UR10][R20.64+0x2010] ;  /* 0x0020100a14107981 */ /* 0x000f62000c1e9d00 */
[----:B------:R-:W-:Y:S01]  /*1270*/  UISETP.GE.U32.AND UP0, UPT, UR12, UR5, UPT ;  /* 0x000000050c00728c */ /* 0x000fe2000bf06070 */
        /* <DEDUP_REMOVED lines=21> */
[----:B------:R-:W-:Y:S06]  /*13d0*/  BRA.U !UP0, `(.L_x_70) ;  /* 0x0000000508dc7547 */ /* 0x000fec000b800000 */
[----:B------:R-:W-:Y:S02]  /*13e0*/  ULEA UR6, UR16, UR5, 0xb ;  /* 0x0000000510067291 */ /* 0x000fe4000f8e58ff */
[----:B------:R-:W-:Y:S01]  /*13f0*/  UIADD3 UR14, UPT, UPT, UR8, -0x800, URZ ;  /* 0xfffff800080e7890 */ /* 0x000fe2000fffe0ff */
[----:B------:R-:W0:Y:S03]  /*1400*/  LDCU UR9, c[0x0][0x3a8] ;  /* 0x00007500ff0977ac */ /* 0x000e260008000800 */
[----:B------:R-:W-:Y:S01]  /*1410*/  VIADD R3, R0, UR6 ;  /* 0x0000000600037c36 */ /* 0x000fe20008000000 */
[----:B------:R-:W-:Y:S01]  /*1420*/  UISETP.GT.U32.AND UP0, UPT, UR6, UR14, UPT ;  /* 0x0000000e0600728c */ /* 0x000fe2000bf04070 */
[----:B------:R-:W1:Y:S01]  /*1430*/  LDCU.64 UR18, c[0x0][0x380] ;  /* 0x00007000ff1277ac */ /* 0x000e620008000a00 */
[----:B------:R-:W-:Y:S01]  /*1440*/  UIADD3 UR13, UPT, UPT, UR6, 0x100, URZ ;  /* 0x00000100060d7890 */ /* 0x000fe2000fffe0ff */
[----:B------:R-:W-:Y:S01]  /*1450*/  UMOV UR4, URZ ;  /* 0x000000ff00047c82 */ /* 0x000fe20008000000 */
[----:B------:R-:W-:-:S05]  /*1460*/  UMOV UR7, UR6 ;  /* 0x0000000600077c82 */ /* 0x000fca0008000000 */
[----:B------:R-:W-:Y:S05]  /*1470*/  BRA.U UP0, `(.L_x_71) ;  /* 0x0000000100a87547 */ /* 0x000fea000b800000 */
.L_x_72:
[----:B------:R-:W-:-:S05]  /*1480*/  IADD3 R4, P0, PT, R2, UR7, RZ ;  /* 0x0000000702047c10 */ /* 0x000fca000ff1e0ff */
[----:B------:R-:W-:Y:S01]  /*1490*/  IMAD.X R5, RZ, RZ, RZ, P0 ;  /* 0x000000ffff057224 */ /* 0x000fe200000e06ff */
[----:B-1----:R-:W-:-:S04]  /*14a0*/  LEA R22, P0, R4, UR18, 0x3 ;  /* 0x0000001204167c11 */ /* 0x002fc8000f8018ff */
[----:B------:R-:W-:-:S05]  /*14b0*/  LEA.HI.X R23, R4, UR19, R5, 0x3, P0 ;  /* 0x0000001304177c11 */ /* 0x000fca00080f1c05 */
[----:B------:R-:W2:Y:S04]  /*14c0*/  LDG.E.128.CONSTANT R4, desc[UR10][R22.64] ;  /* 0x0000000a16047981 */ /* 0x000ea8000c1e9d00 */
[----:B------:R-:W3:Y:S04]  /*14d0*/  LDG.E.128.CONSTANT R8, desc[UR10][R22.64+0x10] ;  /* 0x0000100a16087981 */ /* 0x000ee8000c1e9d00 */
[----:B------:R-:W4:Y:S04]  /*14e0*/  LDG.E.128.CONSTANT R12, desc[UR10][R22.64+0x2000] ;  /* 0x0020000a160c7981 */ /* 0x000f28000c1e9d00 */
[----:B------:R-:W5:Y:S01]  /*14f0*/  LDG.E.128.CONSTANT R16, desc[UR10][R22.64+0x2010] ;  /* 0x0020100a16107981 */ /* 0x000f62000c1e9d00 */
[----:B0-----:R-:W-:-:S02]  /*1500*/  UMOV UR8, UR9 ;  /* 0x0000000900087c82 */ /* 0x001fc40008000000 */
[----:B------:R-:W-:-:S04]  /*1510*/  UIADD3 UR15, UPT, UPT, -UR7, UR8, URZ ;  /* 0x00000008070f7290 */ /* 0x000fc8000fffe1ff */
[----:B------:R-:W-:Y:S01]  /*1520*/  UISETP.GE.U32.AND UP0, UPT, UR15, UR5, UPT ;  /* 0x000000050f00728c */ /* 0x000fe2000bf06070 */
        /* <DEDUP_REMOVED lines=25> */
[----:B------:R-:W-:Y:S02]  /*16c0*/  UIADD3 UR7, UPT, UPT, UR5, UR7, URZ ;  /* 0x0000000705077290 */ /* 0x000fe4000fffe0ff */
[----:B------:R-:W-:Y:S01]  /*16d0*/  VIADD R3, R3, UR5 ;  /* 0x0000000503037c36 */ /* 0x000fe20008000000 */
[----:B------:R-:W-:Y:S02]  /*16e0*/  UIADD3 UR4, UPT, UPT, UR4, 0x1, URZ ;  /* 0x0000000104047890 */ /* 0x000fe4000fffe0ff */
[----:B------:R-:W-:Y:S02]  /*16f0*/  UISETP.GT.U32.AND UP0, UPT, UR7, UR14, UPT ;  /* 0x0000000e0700728c */ /* 0x000fe4000bf04070 */
[----:B------:R-:W-:-:S07]  /*1700*/  UIADD3 UR13, UPT, UPT, UR5, UR13, URZ ;  /* 0x0000000d050d7290 */ /* 0x000fce000fffe0ff */
[----:B------:R-:W-:Y:S05]  /*1710*/  BRA.U !UP0, `(.L_x_72) ;  /* 0xfffffffd08587547 */ /* 0x000fea000b83ffff */
.L_x_71:
[----:B------:R-:W-:-:S09]  /*1720*/  UISETP.GE.U32.AND UP0, UPT, UR7, UR8, UPT ;  /* 0x000000080700728c */ /* 0x000fd2000bf06070 */
[----:B------:R-:W-:Y:S05]  /*1730*/  BRA.U UP0, `(.L_x_70) ;  /* 0x0000000500047547 */ /* 0x000fea000b800000 */
[----:B------:R-:W-:Y:S01]  /*1740*/  UIADD3 UR5, UPT, UPT, -UR7, UR8, URZ ;  /* 0x0000000807057290 */ /* 0x000fe2000fffe1ff */
[----:B------:R-:W-:Y:S05]  /*1750*/  BSSY.RECONVERGENT B1, `(.L_x_70) ;  /* 0x000003f000017945 */ /* 0x000fea0003800200 */
[----:B------:R-:W-:-:S13]  /*1760*/  ISETP.GE.AND P0, PT, R0, UR5, PT ;  /* 0x0000000500007c0c */ /* 0x000fda000bf06270 */
[----:B------:R-:W-:Y:S05]  /*1770*/  @P0 BRA `(.L_x_73) ;  /* 0x0000000000f00947 */ /* 0x000fea0003800000 */
[----:B------:R-:W2:Y:S01]  /*1780*/  LDC R5, c[0x0][0x3ac] ;  /* 0x0000eb00ff057b82 */ /* 0x000ea20000000800 */
[----:B------:R-:W-:Y:S01]  /*1790*/  LOP3.LUT R2, RZ, R0, RZ, 0x33, !PT ;  /* 0x00000000ff027212 */ /* 0x000fe200078e33ff */
[----:B------:R-:W-:Y:S01]  /*17a0*/  BSSY.RECONVERGENT B2, `(.L_x_74) ;  /* 0x0000019000027945 */ /* 0x000fe20003800200 */
[----:B------:R-:W-:-:S03]  /*17b0*/  IMAD.MOV.U32 R8, RZ, RZ, R0 ;  /* 0x000000ffff087224 */ /* 0x000fc600078e0000 */
[----:B------:R-:W-:-:S04]  /*17c0*/  VIADD R2, R2, UR8 ;  /* 0x0000000802027c36 */ /* 0x000fc80008000000 */
[C---:B------:R-:W-:Y:S01]  /*17d0*/  VIADD R4, R2.reuse, -UR6 ;  /* 0x8000000602047c36 */ /* 0x040fe20008000000 */
[C---:B------:R-:W-:Y:S02]  /*17e0*/  LOP3.LUT R6, R2.reuse, 0x300, RZ, 0xc0, !PT ;  /* 0x0000030002067812 */ /* 0x040fe400078ec0ff */
[----:B------:R-:W-:Y:S02]  /*17f0*/  LEA.HI R2, R2, 0x1, RZ, 0x18 ;  /* 0x0000000102027811 */ /* 0x000fe400078fc0ff */
[----:B------:R-:W-:Y:S01]  /*1800*/  ISETP.NE.AND P0, PT, R6, 0x300, PT ;  /* 0x000003000600780c */ /* 0x000fe20003f05270 */
[----:B--2---:R-:W-:-:S04]  /*1810*/  IMAD R5, R5, UR4, RZ ;  /* 0x0000000405057c24 */ /* 0x004fc8000f8e02ff */
[----:B------:R-:W-:-:S05]  /*1820*/  IMAD R4, R5, -0x800, R4 ;  /* 0xfffff80005047824 */ /* 0x000fca00078e0204 */
[----:B------:R-:W-:-:S03]  /*1830*/  ISETP.GE.U32.AND P2, PT, R4, 0x300, PT ;  /* 0x000003000400780c */ /* 0x000fc60003f46070 */
[----:B------:R-:W-:Y:S10]  /*1840*/  @!P0 BRA `(.L_x_75) ;  /* 0x0000000000388947 */ /* 0x000ff40003800000 */
[----:B------:R-:W2:Y:S01]  /*1850*/  LDC.64 R6, c[0x0][0x380] ;  /* 0x0000e000ff067b82 */ /* 0x000ea20000000a00 */
[----:B------:R-:W-:Y:S01]  /*1860*/  LOP3.LUT R2, R2, 0x3, RZ, 0xc0, !PT ;  /* 0x0000000302027812 */ /* 0x000fe200078ec0ff */
[----:B------:R-:W-:-:S04]  /*1870*/  IMAD.MOV.U32 R8, RZ, RZ, R0 ;  /* 0x000000ffff087224 */ /* 0x000fc800078e0000 */
[----:B------:R-:W-:-:S07]  /*1880*/  IMAD.MOV R2, RZ, RZ, -R2 ;  /* 0x000000ffff027224 */ /* 0x000fce00078e0a02 */
.L_x_76:
[----:B--2---:R-:W-:-:S06]  /*1890*/  IMAD.WIDE.U32 R4, R3, 0x8, R6 ;  /* 0x0000000803047825 */ /* 0x004fcc00078e0006 */
        /* <DEDUP_REMOVED lines=9> */
.L_x_75:
[----:B01----:R-:W-:Y:S05]  /*1930*/  BSYNC.RECONVERGENT B2 ;  /* 0x0000000000027941 */ /* 0x003fea0003800200 */
.L_x_74:
[----:B------:R-:W-:Y:S05]  /*1940*/  @!P2 BRA `(.L_x_73) ;  /* 0x00000000007ca947 */ /* 0x000fea0003800000 */
[----:B------:R-:W0:Y:S01]  /*1950*/  LDC.64 R2, c[0x0][0x380] ;  /* 0x0000e000ff027b82 */ /* 0x000e220000000a00 */
[C---:B------:R-:W-:Y:S02]  /*1960*/  VIADD R4, R8.reuse, 0x200 ;  /* 0x0000020008047836 */ /* 0x040fe40000000000 */
[----:B------:R-:W-:-:S07]  /*1970*/  VIADD R5, R8, UR13 ;  /* 0x0000000d08057c36 */ /* 0x000fce0008000000 */
.L_x_77:
[----:B------:R-:W-:-:S04]  /*1980*/  VIADD R7, R5, 0xffffff00 ;  /* 0xffffff0005077836 */ /* 0x000fc80000000000 */
[----:B0-----:R-:W-:-:S06]  /*1990*/  IMAD.WIDE.U32 R6, R7, 0x8, R2 ;  /* 0x0000000807067825 */ /* 0x001fcc00078e0002 */
[----:B------:R-:W2:Y:S01]  /*19a0*/  LDG.E.64.CONSTANT R6, desc[UR10][R6.64] ;  /* 0x0000000a06067981 */ /* 0x000ea2000c1e9b00 */
[----:B------:R-:W-:-:S04]  /*19b0*/  IMAD.WIDE.U32 R8, R5, 0x8, R2 ;  /* 0x0000000805087825 */ /* 0x000fc800078e0002 */
[----:B------:R-:W-:Y:S02]  /*19c0*/  VIADD R11, R5, 0x100 ;  /* 0x00000100050b7836 */ /* 0x000fe40000000000 */
[----:B------:R-:W3:Y:S02]  /*19d0*/  LDG.E.64.CONSTANT R8, desc[UR10][R8.64] ;  /* 0x0000000a08087981 */ /* 0x000ee4000c1e9b00 */
[----:B------:R-:W-:-:S04]  /*19e0*/  IMAD.WIDE.U32 R10, R11, 0x8, R2 ;  /* 0x000000080b0a7825 */ /* 0x000fc800078e0002 */
[----:B------:R-:W-:Y:S02]  /*19f0*/  VIADD R13, R5, 0x200 ;  /* 0x00000200050d7836 */ /* 0x000fe40000000000 */
[----:B------:R-:W4:Y:S02]  /*1a00*/  LDG.E.64.CONSTANT R10, desc[UR10][R10.64] ;  /* 0x0000000a0a0a7981 */ /* 0x000f24000c1e9b00 */
[----:B------:R-:W-:-:S06]  /*1a10*/  IMAD.WIDE.U32 R12, R13, 0x8, R2 ;  /* 0x000000080d0c7825 */ /* 0x000fcc00078e0002 */
[----:B------:R-:W5:Y:S01]  /*1a20*/  LDG.E.64.CONSTANT R12, desc[UR10][R12.64] ;  /* 0x0000000a0c0c7981 */ /* 0x000f62000c1e9b00 */
[----:B------:R-:W-:Y:S01]  /*1a30*/  VIADD R5, R5, 0x400 ;  /* 0x0000040005057836 */ /* 0x000fe20000000000 */
[----:B--2---:R-:W-:-:S06]  /*1a40*/  DSETP.GEU.AND P0, PT, R20, R6, PT ;  /* 0x000000061400722a */ /* 0x004fcc0003f0e000 */
[----:B------:R-:W-:Y:S02]  /*1a50*/  FSEL R14, R6, R20, !P0 ;  /* 0x00000014060e7208 */ /* 0x000fe40004000000 */
[----:B------:R-:W-:-:S06]  /*1a60*/  FSEL R15, R7, R21, !P0 ;  /* 0x00000015070f7208 */ /* 0x000fcc0004000000 */
[----:B---3--:R-:W-:-:S06]  /*1a70*/  DSETP.GEU.AND P0, PT, R14, R8, PT ;  /* 0x000000080e00722a */ /* 0x008fcc0003f0e000 */
[----:B------:R-:W-:Y:S01]  /*1a80*/  FSEL R6, R8, R14, !P0 ;  /* 0x0000000e08067208 */ /* 0x000fe20004000000 */
[C---:B------:R-:W-:Y:S01]  /*1a90*/  VIADD R8, R4.reuse, 0x200 ;  /* 0x0000020004087836 */ /* 0x040fe20000000000 */
[----:B------:R-:W-:Y:S01]  /*1aa0*/  FSEL R7, R9, R15, !P0 ;  /* 0x0000000f09077208 */ /* 0x000fe20004000000 */
[----:B------:R-:W-:-:S05]  /*1ab0*/  VIADD R4, R4, 0x400 ;  /* 0x0000040004047836 */ /* 0x000fca0000000000 */
[----:B----4-:R-:W-:-:S06]  /*1ac0*/  DSETP.GEU.AND P0, PT, R6, R10, PT ;  /* 0x0000000a0600722a */ /* 0x010fcc0003f0e000 */
[----:B------:R-:W-:Y:S02]  /*1ad0*/  FSEL R6, R10, R6, !P0 ;  /* 0x000000060a067208 */ /* 0x000fe40004000000 */
[----:B------:R-:W-:-:S06]  /*1ae0*/  FSEL R7, R11, R7, !P0 ;  /* 0x000000070b077208 */ /* 0x000fcc0004000000 */
[----:B-----5:R-:W-:-:S06]  /*1af0*/  DSETP.GEU.AND P0, PT, R6, R12, PT ;  /* 0x0000000c0600722a */ /* 0x020fcc0003f0e000 */
[----:B------:R-:W-:Y:S02]  /*1b00*/  FSEL R20, R12, R6, !P0 ;  /* 0x000000060c147208 */ /* 0x000fe40004000000 */
[----:B------:R-:W-:Y:S02]  /*1b10*/  FSEL R21, R13, R7, !P0 ;  /* 0x000000070d157208 */ /* 0x000fe40004000000 */
[----:B------:R-:W-:-:S13]  /*1b20*/  ISETP.GE.AND P0, PT, R8, UR5, PT ;  /* 0x0000000508007c0c */ /* 0x000fda000bf06270 */
[----:B------:R-:W-:Y:S05]  /*1b30*/  @!P0 BRA `(.L_x_77) ;  /* 0xfffffffc00908947 */ /* 0x000fea000383ffff */
.L_x_73:
[----:B01----:R-:W-:Y:S05]  /*1b40*/  BSYNC.RECONVERGENT B1 ;  /* 0x0000000000017941 */ /* 0x003fea0003800200 */
.L_x_70:
[----:B------:R-:W2:Y:S01]  /*1b50*/  S2R R7, SR_LANEID ;  /* 0x0000000000077919 */ /* 0x000ea20000000000 */
[----:B------:R-:W-:Y:S04]  /*1b60*/  SHFL.DOWN PT, R2, R20, 0x1, 0x1f ;  /* 0x08201f0014027f89 */ /* 0x000fe800000e0000 */
[----:B------:R-:W3:Y:S02]  /*1b70*/  SHFL.DOWN PT, R3, R21, 0x1, 0x1f ;  /* 0x08201f0015037f89 */ /* 0x000ee400000e0000 */
[----:B---3--:R-:W-:Y:S01]  /*1b80*/  DSETP.GEU.AND P0, PT, R20, R2, PT ;  /* 0x000000021400722a */ /* 0x008fe20003f0e000 */
[C---:B--2---:R-:W-:Y:S02]  /*1b90*/  ISETP.GT.AND P1, PT, R7.reuse, 0x1e, PT ;  /* 0x0000001e0700780c */ /* 0x044fe40003f24270 */
        /* <DEDUP_REMOVED lines=9> */
[----:B------:R-:W2:Y:S03]  /*1c30*/  SHFL.DOWN PT, R5, R3, 0x2, 0x1f ;  /* 0x08401f0003057f89 */ /* 0x000ea600000e0000 */
[----:B------:R-:W-:Y:S01]  /*1c40*/  @!P2 LOP3.LUT R6, R6, 0xf8, RZ, 0xc0, !PT ;  /* 0x000000f80606a812 */ /* 0x000fe200078ec0ff */
[----:B------:R-:W3:Y:S01]  /*1c50*/  @!P2 S2R R9, SR_CgaCtaId ;  /* 0x000000000009a919 */ /* 0x000ee20000008800 */
[----:B--2---:R-:W-:-:S06]  /*1c60*/  DSETP.GEU.AND P0, PT, R2, R4, PT ;  /* 0x000000040200722a */ /* 0x004fcc0003f0e000 */
[----:B------:R-:W-:Y:S02]  /*1c70*/  @!P1 FSEL R2, R4, R2, !P0 ;  /* 0x0000000204029208 */ /* 0x000fe40004000000 */
[----:B------:R-:W-:Y:S02]  /*1c80*/  @!P1 FSEL R3, R5, R3, !P0 ;  /* 0x0000000305039208 */ /* 0x000fe40004000000 */
[----:B------:R-:W-:Y:S01]  /*1c90*/  ISETP.GT.AND P1, PT, R7, 0x1b, PT ;  /* 0x0000001b0700780c */ /* 0x000fe20003f24270 */
[----:B------:R-:W-:Y:S01]  /*1ca0*/  SHFL.DOWN PT, R4, R2, 0x4, 0x1f ;  /* 0x08801f0002047f89 */ /* 0x000fe200000e0000 */
[----:B---3--:R-:W-:-:S03]  /*1cb0*/  @!P2 LEA R9, R9, R8, 0x18 ;  /* 0x000000080909a211 */ /* 0x008fc600078ec0ff */
[----:B------:R-:W2:Y:S02]  /*1cc0*/  SHFL.DOWN PT, R5, R3, 0x4, 0x1f ;  /* 0x08801f0003057f89 */ /* 0x000ea400000e0000 */
[----:B------:R-:W-:Y:S01]  /*1cd0*/  @!P2 IMAD.IADD R9, R6, 0x1, R9 ;  /* 0x000000010609a824 */ /* 0x000fe200078e0209 */
[----:B--2---:R-:W-:-:S06]  /*1ce0*/  DSETP.GEU.AND P0, PT, R2, R4, PT ;  /* 0x000000040200722a */ /* 0x004fcc0003f0e000 */
[----:B------:R-:W-:Y:S02]  /*1cf0*/  @!P1 FSEL R2, R4, R2, !P0 ;  /* 0x0000000204029208 */ /* 0x000fe40004000000 */
[----:B------:R-:W-:Y:S02]  /*1d00*/  @!P1 FSEL R3, R5, R3, !P0 ;  /* 0x0000000305039208 */ /* 0x000fe40004000000 */
[----:B------:R-:W-:Y:S01]  /*1d10*/  ISETP.GT.AND P1, PT, R7, 0x17, PT ;  /* 0x000000170700780c */ /* 0x000fe20003f24270 */
[----:B------:R-:W-:Y:S04]  /*1d20*/  SHFL.DOWN PT, R4, R2, 0x8, 0x1f ;  /* 0x09001f0002047f89 */ /* 0x000fe800000e0000 */
[----:B------:R-:W2:Y:S02]  /*1d30*/  SHFL.DOWN PT, R5, R3, 0x8, 0x1f ;  /* 0x09001f0003057f89 */ /* 0x000ea400000e0000 */
[----:B--2---:R-:W-:-:S06]  /*1d40*/  DSETP.GEU.AND P0, PT, R2, R4, PT ;  /* 0x000000040200722a */ /* 0x004fcc0003f0e000 */
[----:B------:R-:W-:Y:S02]  /*1d50*/  @!P1 FSEL R2, R4, R2, !P0 ;  /* 0x0000000204029208 */ /* 0x000fe40004000000 */
[----:B------:R-:W-:Y:S02]  /*1d60*/  @!P1 FSEL R3, R5, R3, !P0 ;  /* 0x0000000305039208 */ /* 0x000fe40004000000 */
[----:B------:R-:W-:Y:S01]  /*1d70*/  ISETP.GT.AND P1, PT, R7, 0xf, PT ;  /* 0x0000000f0700780c */ /* 0x000fe20003f24270 */
[----:B------:R-:W-:Y:S04]  /*1d80*/  SHFL.DOWN PT, R4, R2, 0x10, 0x1f ;  /* 0x0a001f0002047f89 */ /* 0x000fe800000e0000 */
[----:B------:R-:W2:Y:S02]  /*1d90*/  SHFL.DOWN PT, R5, R3, 0x10, 0x1f ;  /* 0x0a001f0003057f89 */ /* 0x000ea400000e0000 */
[----:B--2---:R-:W-:-:S06]  /*1da0*/  DSETP.GEU.AND P0, PT, R2, R4, PT ;  /* 0x000000040200722a */ /* 0x004fcc0003f0e000 */
        /* <DEDUP_REMOVED lines=8> */
[----:B------:R-:W3:Y:S01]  /*1e30*/  S2UR UR5, SR_CgaCtaId ;  /* 0x00000000000579c3 */ /* 0x000ee20000008800 */
[----:B------:R-:W-:Y:S02]  /*1e40*/  UMOV UR4, 0x400 ;  /* 0x0000040000047882 */ /* 0x000fe40000000000 */
[----:B---3--:R-:W-:-:S09]  /*1e50*/  ULEA UR4, UR5, UR4, 0x18 ;  /* 0x0000000405047291 */ /* 0x008fd2000f8ec0ff */
[----:B------:R-:W3:Y:S04]  /*1e60*/  LDS.128 R12, [UR4+0x10] ;  /* 0x00001004ff0c7984 */ /* 0x000ee80008000c00 */
[----:B--2---:R-:W2:Y:S04]  /*1e70*/  LDS.128 R4, [UR4+0x20] ;  /* 0x00002004ff047984 */ /* 0x004ea80008000c00 */
[----:B------:R-:W4:Y:S01]  /*1e80*/  LDS.128 R8, [UR4+0x30] ;  /* 0x00003004ff087984 */ /* 0x000f220008000c00 */
[----:B---3--:R-:W-:-:S06]  /*1e90*/  DSETP.GEU.AND P1, PT, R2, R12, PT ;  /* 0x0000000c0200722a */ /* 0x008fcc0003f2e000 */
[----:B------:R-:W-:Y:S02]  /*1ea0*/  FSEL R2, R12, R2, !P1 ;  /* 0x000000020c027208 */ /* 0x000fe40004800000 */
[----:B------:R-:W-:-:S06]  /*1eb0*/  FSEL R3, R13, R3, !P1 ;  /* 0x000000030d037208 */ /* 0x000fcc0004800000 */
[----:B------:R-:W-:-:S06]  /*1ec0*/  DSETP.GEU.AND P1, PT, R2, R14, PT ;  /* 0x0000000e0200722a */ /* 0x000fcc0003f2e000 */
[----:B------:R-:W-:Y:S02]  /*1ed0*/  FSEL R2, R14, R2, !P1 ;  /* 0x000000020e027208 */ /* 0x000fe40004800000 */
[----:B------:R-:W-:-:S06]  /*1ee0*/  FSEL R3, R15, R3, !P1 ;  /* 0x000000030f037208 */ /* 0x000fcc0004800000 */
[----:B--2---:R-:W-:-:S06]  /*1ef0*/  DSETP.GEU.AND P1, PT, R2, R4, PT ;  /* 0x000000040200722a */ /* 0x004fcc0003f2e000 */
[----:B------:R-:W-:Y:S02]  /*1f00*/  FSEL R4, R4, R2, !P1 ;  /* 0x0000000204047208 */ /* 0x000fe40004800000 */
[----:B------:R-:W-:Y:S02]  /*1f10*/  FSEL R5, R5, R3, !P1 ;  /* 0x0000000305057208 */ /* 0x000fe40004800000 */
[----:B------:R-:W2:Y:S04]  /*1f20*/  LDS.64 R2, [UR4+0x40] ;  /* 0x00004004ff027984 */ /* 0x000ea80008000a00 */
        /* <DEDUP_REMOVED lines=9> */
[----:B--2---:R-:W-:-:S06]  /*1fc0*/  DSETP.GEU.AND P1, PT, R4, R2, PT ;  /* 0x000000020400722a */ /* 0x004fcc0003f2e000 */
[----:B------:R-:W-:Y:S02]  /*1fd0*/  FSEL R2, R2, R4, !P1 ;  /* 0x0000000402027208 */ /* 0x000fe40004800000 */
[----:B------:R-:W-:Y:S01]  /*1fe0*/  FSEL R3, R3, R5, !P1 ;  /* 0x0000000503037208 */ /* 0x000fe20004800000 */
[----:B------:R-:W-:Y:S06]  /*1ff0*/  BRA `(.L_x_69) ;  /* 0x0000001c00f47947 */ /* 0x000fec0003800000 */
.L_x_58:
        /* <DEDUP_REMOVED lines=16> */
.L_x_80:
[----:B------:R-:W-:Y:S05]  /*2100*/  BSYNC.RECONVERGENT B1 ;  /* 0x0000000000017941 */ /* 0x000fea0003800200 */
.L_x_79:
        /* <DEDUP_REMOVED lines=18> */
.L_x_85:
        /* <DEDUP_REMOVED lines=10> */
.L_x_84:
[----:B------:R-:W-:Y:S05]  /*22d0*/  BSYNC.RECONVERGENT B2 ;  /* 0x0000000000027941 */ /* 0x000fea0003800200 */
.L_x_83:
[----:B------:R-:W-:Y:S05]  /*22e0*/  @!P2 BRA `(.L_x_82) ;  /* 0x000000000080a947 */ /* 0x000fea0003800000 */
[----:B------:R-:W0:Y:S01]  /*22f0*/  LDC.64 R4, c[0x0][0x380] ;  /* 0x0000e000ff047b82 */ /* 0x000e220000000a00 */
[----:B------:R-:W-:Y:S02]  /*2300*/  IMAD.U32 R7, RZ, RZ, UR16 ;  /* 0x00000010ff077e24 */ /* 0x000fe4000f8e00ff */
[----:B------:R-:W-:Y:S02]  /*2310*/  VIADD R6, R8, 0x200 ;  /* 0x0000020008067836 */ /* 0x000fe40000000000 */
[----:B------:R-:W-:-:S07]  /*2320*/  IMAD R7, R7, 0x800, R8 ;  /* 0x0000080007077824 */ /* 0x000fce00078e0208 */
.L_x_86:
        /* <DEDUP_REMOVED lines=28> */
.L_x_82:
[----:B------:R-:W-:Y:S05]  /*24f0*/  BSYNC.RECONVERGENT B1 ;  /* 0x0000000000017941 */ /* 0x000fea0003800200 */
.L_x_81:
        /* <DEDUP_REMOVED lines=45> */
[----:B------:R-:W-:-:S03]  /*27d0*/  FSEL R5, R5, R3, P1 ;  /* 0x0000000305057208 */ /* 0x000fc60000800000 */
[----:B0-----:R-:W-:Y:S02]  /*27e0*/  IMAD.MOV.U32 R2, RZ, RZ, R4 ;  /* 0x000000ffff027224 */ /* 0x001fe400078e0004 */
[----:B------:R-:W-:Y:S01]  /*27f0*/  IMAD.MOV.U32 R3, RZ, RZ, R5 ;  /* 0x000000ffff037224 */ /* 0x000fe200078e0005 */
[----:B------:R-:W-:Y:S06]  /*2800*/  BAR.SYNC.DEFER_BLOCKING 0x0 ;  /* 0x0000000000007b1d */ /* 0x000fec0000010000 */
[----:B------:R-:W-:Y:S05]  /*2810*/  @P0 BRA `(.L_x_69) ;  /* 0x0000001400ec0947 */ /* 0x000fea0003800000 */
[----:B------:R-:W0:Y:S01]  /*2820*/  S2UR UR5, SR_CgaCtaId ;  /* 0x00000000000579c3 */ /* 0x000e220000008800 */
[----:B------:R-:W-:Y:S02]  /*2830*/  UMOV UR4, 0x400 ;  /* 0x0000040000047882 */ /* 0x000fe40000000000 */
[----:B0-----:R-:W-:-:S09]  /*2840*/  ULEA UR4, UR5, UR4, 0x18 ;  /* 0x0000000405047291 */ /* 0x001fd2000f8ec0ff */
[----:B------:R-:W0:Y:S04]  /*2850*/  LDS.128 R12, [UR4+0x10] ;  /* 0x00001004ff0c7984 */ /* 0x000e280008000c00 */
[----:B------:R-:W1:Y:S04]  /*2860*/  LDS.128 R4, [UR4+0x20] ;  /* 0x00002004ff047984 */ /* 0x000e680008000c00 */
        /* <DEDUP_REMOVED lines=24> */
.L_x_87:
        /* <DEDUP_REMOVED lines=36> */
[----:B------:R-:W-:Y:S01]  /*2c30*/  VIADD R10, R10, 0x10 ;  /* 0x000000100a0a7836 */ /* 0x000fe20000000000 */
[----:B------:R-:W0:Y:S11]  /*2c40*/  SHFL.DOWN PT, R3, R7, 0x8, R5 ;  /* 0x0900000007037989 */ /* 0x000e3600000e0005 */
[----:B------:R-:W1:Y:S01]  /*2c50*/  @!P0 S2R R9, SR_CgaCtaId ;  /* 0x0000000000098919 */ /* 0x000e620000008800 */
[----:B------:R-:W-:Y:S01]  /*2c60*/  @!P0 MOV R8, 0x400 ;  /* 0x0000040000088802 */ /* 0x000fe20000000f00 */
[----:B0-----:R-:W-:Y:S01]  /*2c70*/  DSETP.GEU.AND P1, PT, R6, R2, PT ;  /* 0x000000020600722a */ /* 0x001fe20003f2e000 */
[----:B------:R-:W-:-:S05]  /*2c80*/  @!P0 SHF.R.U32.HI R6, RZ, 0x2, R0 ;  /* 0x00000002ff068819 */ /* 0x000fca0000011600 */
[----:B------:R-:W-:Y:S02]  /*2c90*/  @!P2 FSEL R4, R2, R4, !P1 ;  /* 0x000000040204a208 */ /* 0x000fe40004800000 */
[----:B------:R-:W-:Y:S02]  /*2ca0*/  @!P2 FSEL R7, R3, R7, !P1 ;  /* 0x000000070307a208 */ /* 0x000fe40004800000 */
[----:B------:R-:W-:Y:S01]  /*2cb0*/  ISETP.GT.AND P2, PT, R10, R5, PT ;  /* 0x000000050a00720c */ /* 0x000fe20003f44270 */
[----:B------:R-:W-:Y:S01]  /*2cc0*/  SHFL.DOWN PT, R2, R4, 0x10, R5 ;  /* 0x0a00000004027989 */ /* 0x000fe200000e0005 */
[----:B------:R-:W-:-:S03]  /*2cd0*/  @!P0 LOP3.LUT R6, R6, 0xf8, RZ, 0xc0, !PT ;  /* 0x000000f806068812 */ /* 0x000fc600078ec0ff */
[----:B------:R0:W2:Y:S01]  /*2ce0*/  SHFL.DOWN PT, R3, R7, 0x10, R5 ;  /* 0x0a00000007037989 */ /* 0x0000a200000e0005 */
        /* <DEDUP_REMOVED lines=11> */
[----:B0-----:R-:W-:Y:S05]  /*2da0*/  @P0 BRA `(.L_x_69) ;  /* 0x0000001000880947 */ /* 0x001fea0003800000 */
        /* <DEDUP_REMOVED lines=59> */
.L_x_78:
[----:B------:R-:W0:Y:S01]  /*3160*/  S2R R0, SR_TID.X ;  /* 0x0000000000007919 */ /* 0x000e220000002100 */
[----:B------:R-:W1:Y:S01]  /*3170*/  LDCU.64 UR8, c[0x0][0x380] ;  /* 0x00007000ff0877ac */ /* 0x000e620008000a00 */
[----:B------:R-:W-:Y:S02]  /*3180*/  IMAD.U32 R19, RZ, RZ, UR16 ;  /* 0x00000010ff137e24 */ /* 0x000fe4000f8e00ff */
[----:B-1----:R-:W-:Y:S02]  /*3190*/  IMAD.U32 R2, RZ, RZ, UR8 ;  /* 0x00000008ff027e24 */ /* 0x002fe4000f8e00ff */
[----:B------:R-:W-:Y:S02]  /*31a0*/  IMAD.U32 R3, RZ, RZ, UR9 ;  /* 0x00000009ff037e24 */ /* 0x000fe4000f8e00ff */
[----:B0-----:R-:W-:-:S04]  /*31b0*/  IMAD R19, R19, 0x800, R0 ;  /* 0x0000080013137824 */ /* 0x001fc800078e0200 */
[----:B------:R-:W-:-:S05]  /*31c0*/  IMAD.WIDE.U32 R18, R19, 0x8, R2 ;  /* 0x0000000813127825 */ /* 0x000fca00078e0002 */
        /* <DEDUP_REMOVED lines=8> */
[----:B------:R-:W-:Y:S01]  /*3250*/  UISETP.GE.U32.AND UP0, UPT, UR13, UR5, UPT ;  /* 0x000000050d00728c */ /* 0x000fe2000bf06070 */
        /* <DEDUP_REMOVED lines=21> */
[----:B------:R-:W-:Y:S06]  /*33b0*/  BRA.U !UP0, `(.L_x_88) ;  /* 0x0000000508dc7547 */ /* 0x000fec000b800000 */
[----:B------:R-:W-:Y:S02]  /*33c0*/  ULEA UR8, UR16, UR5, 0xb ;  /* 0x0000000510087291 */ /* 0x000fe4000f8e58ff */
[----:B------:R-:W-:Y:S02]  /*33d0*/  UIADD3 UR14, UPT, UPT, UR7, -0x800, URZ ;  /* 0xfffff800070e7890 */ /* 0x000fe4000fffe0ff */
[----:B------:R-:W-:Y:S02]  /*33e0*/  UIADD3 UR9, UPT, UPT, UR8, 0x100, URZ ;  /* 0x0000010008097890 */ /* 0x000fe4000fffe0ff */
[----:B------:R-:W-:Y:S02]  /*33f0*/  UISETP.GT.U32.AND UP0, UPT, UR8, UR14, UPT ;  /* 0x0000000e0800728c */ /* 0x000fe4000bf04070 */
[----:B------:R-:W-:Y:S01]  /*3400*/  VIADD R7, R0, UR8 ;  /* 0x0000000800077c36 */ /* 0x000fe20008000000 */
[----:B------:R-:W-:Y:S01]  /*3410*/  UMOV UR4, URZ ;  /* 0x000000ff00047c82 */ /* 0x000fe20008000000 */
[----:B------:R-:W-:-:S05]  /*3420*/  UMOV UR6, UR8 ;  /* 0x0000000800067c82 */ /* 0x000fca0008000000 */
[----:B------:R-:W-:Y:S05]  /*3430*/  BRA.U UP0, `(.L_x_89) ;  /* 0x0000000100b87547 */ /* 0x000fea000b800000 */
[----:B------:R-:W0:Y:S01]  /*3440*/  LDC.64 R2, c[0x0][0x380] ;  /* 0x0000e000ff027b82 */ /* 0x000e220000000a00 */
[----:B------:R-:W1:Y:S01]  /*3450*/  LDCU UR7, c[0x0][0x3a8] ;  /* 0x00007500ff0777ac */ /* 0x000e620008000800 */
[----:B------:R-:W-:Y:S01]  /*3460*/  NOP ;  /* 0x0000000000007918 */ /* 0x000fe20000000000 */
.L_x_90:
[----:B------:R-:W-:-:S04]  /*3470*/  VIADD R23, R0, UR6 ;  /* 0x0000000600177c36 */ /* 0x000fc80008000000 */
[----:B0-----:R-:W-:-:S05]  /*3480*/  IMAD.WIDE.U32 R22, R23, 0x8, R2 ;  /* 0x0000000817167825 */ /* 0x001fca00078e0002 */
[----:B------:R-:W2:Y:S04]  /*3490*/  LDG.E.64.CONSTANT R24, desc[UR10][R22.64] ;  /* 0x0000000a16187981 */ /* 0x000ea8000c1e9b00 */
[----:B------:R-:W3:Y:S04]  /*34a0*/  LDG.E.64.CONSTANT R18, desc[UR10][R22.64+0x800] ;  /* 0x0008000a16127981 */ /* 0x000ee8000c1e9b00 */
[----:B------:R-:W4:Y:S04]  /*34b0*/  LDG.E.64.CONSTANT R16, desc[UR10][R22.64+0x1000] ;  /* 0x0010000a16107981 */ /* 0x000f28000c1e9b00 */
[----:B------:R-:W5:Y:S04]  /*34c0*/  LDG.E.64.CONSTANT R14, desc[UR10][R22.64+0x1800] ;  /* 0x0018000a160e7981 */ /* 0x000f68000c1e9b00 */
[----:B------:R-:W5:Y:S04]  /*34d0*/  LDG.E.64.CONSTANT R12, desc[UR10][R22.64+0x2000] ;  /* 0x0020000a160c7981 */ /* 0x000f68000c1e9b00 */
[----:B------:R-:W5:Y:S04]  /*34e0*/  LDG.E.64.CONSTANT R10, desc[UR10][R22.64+0x2800] ;  /* 0x0028000a160a7981 */ /* 0x000f68000c1e9b00 */
[----:B------:R-:W5:Y:S04]  /*34f0*/  LDG.E.64.CONSTANT R8, desc[UR10][R22.64+0x3000] ;  /* 0x0030000a16087981 */ /* 0x000f68000c1e9b00 */
[----:B------:R-:W5:Y:S01]  /*3500*/  LDG.E.64.CONSTANT R20, desc[UR10][R22.64+0x3800] ;  /* 0x0038000a16147981 */ /* 0x000f62000c1e9b00 */
[----:B-1----:R-:W-:-:S04]  /*3510*/  UIADD3 UR12, UPT, UPT, -UR6, UR7, URZ ;  /* 0x00000007060c7290 */ /* 0x002fc8000fffe1ff */
        /* <DEDUP_REMOVED lines=32> */
.L_x_89:
[----:B------:R-:W-:-:S09]  /*3720*/  UISETP.GE.U32.AND UP0, UPT, UR6, UR7, UPT ;  /* 0x000000070600728c */ /* 0x000fd2000bf06070 */
[----:B------:R-:W-:Y:S05]  /*3730*/  BRA.U UP0, `(.L_x_88) ;  /* 0x0000000100fc7547 */ /* 0x000fea000b800000 */
[----:B------:R-:W-:Y:S01]  /*3740*/  UIADD3 UR5, UPT, UPT, -UR6, UR7, URZ ;  /* 0x0000000706057290 */ /* 0x000fe2000fffe1ff */
[----:B------:R-:W-:Y:S05]  /*3750*/  BSSY.RECONVERGENT B1, `(.L_x_88) ;  /* 0x000003d000017945 */ /* 0x000fea0003800200 */
[----:B------:R-:W-:-:S13]  /*3760*/  ISETP.GE.AND P0, PT, R0, UR5, PT ;  /* 0x0000000500007c0c */ /* 0x000fda000bf06270 */
[----:B------:R-:W-:Y:S05]  /*3770*/  @P0 BRA `(.L_x_91) ;  /* 0x0000000000e80947 */ /* 0x000fea0003800000 */
[----:B------:R-:W0:Y:S01]  /*3780*/  LDC R10, c[0x0][0x3ac] ;  /* 0x0000eb00ff0a7b82 */ /* 0x000e220000000800 */
[----:B------:R-:W-:Y:S01]  /*3790*/  LOP3.LUT R6, RZ, R0, RZ, 0x33, !PT ;  /* 0x00000000ff067212 */ /* 0x000fe200078e33ff */
[----:B------:R-:W-:Y:S04]  /*37a0*/  BSSY.RECONVERGENT B2, `(.L_x_92) ;  /* 0x0000018000027945 */ /* 0x000fe80003800200 */
[----:B------:R-:W-:-:S04]  /*37b0*/  VIADD R8, R6, UR7 ;  /* 0x0000000706087c36 */ /* 0x000fc80008000000 */
[----:B------:R-:W-:Y:S02]  /*37c0*/  VIADD R9, R8, -UR8 ;  /* 0x8000000808097c36 */ /* 0x000fe40008000000 */
[----:B0-----:R-:W-:Y:S01]  /*37d0*/  IMAD R6, R10, UR4, RZ ;  /* 0x000000040a067c24 */ /* 0x001fe2000f8e02ff */
[C---:B------:R-:W-:Y:S02]  /*37e0*/  LOP3.LUT R10, R8.reuse, 0x300, RZ, 0xc0, !PT ;  /* 0x00000300080a7812 */ /* 0x040fe400078ec0ff */
[----:B------:R-:W-:Y:S01]  /*37f0*/  LEA.HI R8, R8, 0x1, RZ, 0x18 ;  /* 0x0000000108087811 */ /* 0x000fe200078fc0ff */
[----:B------:R-:W-:Y:S01]  /*3800*/  IMAD R6, R6, -0x800, R9 ;  /* 0xfffff80006067824 */ /* 0x000fe200078e0209 */
[----:B------:R-:W-:Y:S01]  /*3810*/  ISETP.NE.AND P0, PT, R10, 0x300, PT ;  /* 0x000003000a00780c */ /* 0x000fe20003f05270 */
[----:B------:R-:W-:-:S03]  /*3820*/  IMAD.MOV.U32 R10, RZ, RZ, R0 ;  /* 0x000000ffff0a7224 */ /* 0x000fc600078e0000 */
[----:B------:R-:W-:-:S09]  /*3830*/  ISETP.GE.U32.AND P2, PT, R6, 0x300, PT ;  /* 0x000003000600780c */ /* 0x000fd20003f46070 */
[----:B------:R-:W-:Y:S05]  /*3840*/  @!P0 BRA `(.L_x_93) ;  /* 0x0000000000348947 */ /* 0x000fea0003800000 */
[----:B------:R-:W-:Y:S01]  /*3850*/  LOP3.LUT R8, R8, 0x3, RZ, 0xc0, !PT ;  /* 0x0000000308087812 */ /* 0x000fe200078ec0ff */
[----:B------:R-:W-:-:S04]  /*3860*/  IMAD.MOV.U32 R10, RZ, RZ, R0 ;  /* 0x000000ffff0a7224 */ /* 0x000fc800078e0000 */
[----:B------:R-:W-:-:S07]  /*3870*/  IMAD.MOV R6, RZ, RZ, -R8 ;  /* 0x000000ffff067224 */ /* 0x000fce00078e0a08 */
.L_x_94:
        /* <DEDUP_REMOVED lines=10> */
.L_x_93:
[----:B------:R-:W-:Y:S05]  /*3920*/  BSYNC.RECONVERGENT B2 ;  /* 0x0000000000027941 */ /* 0x000fea0003800200 */
.L_x_92:
[----:B------:R-:W-:Y:S05]  /*3930*/  @!P2 BRA `(.L_x_91) ;  /* 0x000000000078a947 */ /* 0x000fea0003800000 */
[C---:B------:R-:W-:Y:S02]  /*3940*/  VIADD R6, R10.reuse, 0x200 ;  /* 0x000002000a067836 */ /* 0x040fe40000000000 */
[----:B------:R-:W-:-:S07]  /*3950*/  VIADD R7, R10, UR9 ;  /* 0x000000090a077c36 */ /* 0x000fce0008000000 */
.L_x_95:
[----:B------:R-:W-:-:S04]  /*3960*/  VIADD R9, R7, 0xffffff00 ;  /* 0xffffff0007097836 */ /* 0x000fc80000000000 */
[----:B------:R-:W-:-:S06]  /*3970*/  IMAD.WIDE.U32 R8, R9, 0x8, R2 ;  /* 0x0000000809087825 */ /* 0x000fcc00078e0002 */
        /* <DEDUP_REMOVED lines=11> */
[----:B------:R-:W-:Y:S01]  /*3a30*/  FSEL R4, R8, R4, !P0 ;  /* 0x0000000408047208 */ /* 0x000fe20004000000 */
[C---:B------:R-:W-:Y:S01]  /*3a40*/  VIADD R8, R6.reuse, 0x200 ;  /* 0x0000020006087836 */ /* 0x040fe20000000000 */
[----:B------:R-:W-:Y:S01]  /*3a50*/  FSEL R5, R9, R5, !P0 ;  /* 0x0000000509057208 */ /* 0x000fe20004000000 */
[----:B------:R-:W-:-:S05]  /*3a60*/  VIADD R6, R6, 0x400 ;  /* 0x0000040006067836 */ /* 0x000fca0000000000 */
        /* <DEDUP_REMOVED lines=11> */
.L_x_91:
[----:B------:R-:W-:Y:S05]  /*3b20*/  BSYNC.RECONVERGENT B1 ;  /* 0x0000000000017941 */ /* 0x000fea0003800200 */
.L_x_88:
        /* <DEDUP_REMOVED lines=49> */
[----:B------:R-:W1:Y:S04]  /*3e40*/  LDS.128 R12, [UR4+0x10] ;  /* 0x00001004ff0c7984 */ /* 0x000e680008000c00 */
[----:B0-----:R-:W0:Y:S04]  /*3e50*/  LDS.128 R4, [UR4+0x20] ;  /* 0x00002004ff047984 */ /* 0x001e280008000c00 */
[----:B------:R-:W2:Y:S01]  /*3e60*/  LDS.128 R8, [UR4+0x30] ;  /* 0x00003004ff087984 */ /* 0x000ea20008000c00 */
[----:B-1----:R-:W-:-:S06]  /*3e70*/  DSETP.GEU.AND P1, PT, R2, R12, PT ;  /* 0x0000000c0200722a */ /* 0x002fcc0003f2e000 */
[----:B------:R-:W-:Y:S02]  /*3e80*/  FSEL R2, R12, R2, !P1 ;  /* 0x000000020c027208 */ /* 0x000fe40004800000 */
[----:B------:R-:W-:-:S06]  /*3e90*/  FSEL R3, R13, R3, !P1 ;  /* 0x000000030d037208 */ /* 0x000fcc0004800000 */
[----:B------:R-:W-:-:S06]  /*3ea0*/  DSETP.GEU.AND P1, PT, R2, R14, PT ;  /* 0x0000000e0200722a */ /* 0x000fcc0003f2e000 */
[----:B------:R-:W-:Y:S02]  /*3eb0*/  FSEL R2, R14, R2, !P1 ;  /* 0x000000020e027208 */ /* 0x000fe40004800000 */
[----:B------:R-:W-:-:S06]  /*3ec0*/  FSEL R3, R15, R3, !P1 ;  /* 0x000000030f037208 */ /* 0x000fcc0004800000 */
[----:B0-----:R-:W-:-:S06]  /*3ed0*/  DSETP.GEU.AND P1, PT, R2, R4, PT ;  /* 0x000000040200722a */ /* 0x001fcc0003f2e000 */
        /* <DEDUP_REMOVED lines=14> */
[----:B------:R-:W-:-:S07]  /*3fc0*/  FSEL R3, R3, R5, !P1 ;  /* 0x0000000503037208 */ /* 0x000fce0004800000 */
.L_x_69:
[----:B01----:R-:W-:Y:S05]  /*3fd0*/  BSYNC.RECONVERGENT B0 ;  /* 0x0000000000007941 */ /* 0x003fea0003800200 */
.L_x_57:
[----:B------:R-:W-:Y:S05]  /*3fe0*/  @P0 EXIT ;  /* 0x000000000000094d */ /* 0x000fea0003800000 */
[----:B------:R-:W0:Y:S02]  /*3ff0*/  LDCU.64 UR4, c[0x0][0x388] ;  /* 0x00007100ff0477ac */ /* 0x000e240008000a00 */
[----:B0-----:R-:W-:-:S06]  /*4000*/  UIMAD.WIDE.U32 UR4, UR16, 0x8, UR4 ;  /* 0x00000008100478a5 */ /* 0x001fcc000f8e0004 */
[----:B--2---:R-:W-:Y:S02]  /*4010*/  IMAD.U32 R4, RZ, RZ, UR4 ;  /* 0x00000004ff047e24 */ /* 0x004fe4000f8e00ff */
[----:B------:R-:W-:-:S05]  /*4020*/  IMAD.U32 R5, RZ, RZ, UR5 ;  /* 0x00000005ff057e24 */ /* 0x000fca000f8e00ff */
[----:B------:R-:W-:Y:S01]  /*4030*/  STG.E.64 desc[UR10][R4.64], R2 ;  /* 0x0000000204007986 */ /* 0x000fe2000c101b0a */
[----:B------:R-:W-:Y:S05]  /*4040*/  EXIT ;  /* 0x000000000000794d */ /* 0x000fea0003800000 */
.L_x_96:
        /* <DEDUP_REMOVED lines=11> */
.L_x_151:


//--------------------- .text._ZN3cub18CUB_300001_SM_10006detail6reduce28DeviceReduceSingleTileKernelINS2_10policy_hubIdjN4cuda3__47maximumIvEEE10Policy1000EPdSB_jS8_ddNS5_3std3__410__identityEEEvT0_T1_T2_T3_T4_T6_ --------------------------
	.section	.text._ZN3cub18CUB_300001_SM_10006detail6reduce28DeviceReduceSingleTileKernelINS2_10policy_hubIdjN4cuda3__47maximumIvEEE10Policy1000EPdSB_jS8_ddNS5_3std3__410__identityEEEvT0_T1_T2_T3_T4_T6_,"ax",@progbits
	.align	128
        .global         _ZN3cub18CUB_300001_SM_10006detail6reduce28DeviceReduceSingleTileKernelINS2_10policy_hubIdjN4cuda3__47maximumIvEEE10Policy1000EPdSB_jS8_ddNS5_3std3__410__identityEEEvT0_T1_T2_T3_T4_T6_
        .type           _ZN3cub18CUB_300001_SM_10006detail6reduce28DeviceReduceSingleTileKernelINS2_10policy_hubIdjN4cuda3__47maximumIvEEE10Policy1000EPdSB_jS8_ddNS5_3std3__410__identityEEEvT0_T1_T2_T3_T4_T6_,@function
        .size           _ZN3cub18CUB_300001_SM_10006detail6reduce28DeviceReduceSingleTileKernelINS2_10policy_hubIdjN4cuda3__47maximumIvEEE10Policy1000EPdSB_jS8_ddNS5_3std3__410__identityEEEvT0_T1_T2_T3_T4_T6_,(.L_x_152 - _ZN3cub18CUB_300001_SM_10006detail6reduce28DeviceReduceSingleTileKernelINS2_10policy_hubIdjN4cuda3__47maximumIvEEE10Policy1000EPdSB_jS8_ddNS5_3std3__410__identityEEEvT0_T1_T2_T3_T4_T6_)
        .other          _ZN3cub18CUB_300001_SM_10006detail6reduce28DeviceReduceSingleTileKernelINS2_10policy_hubIdjN4cuda3__47maximumIvEEE10Policy1000EPdSB_jS8_ddNS5_3std3__410__identityEEEvT0_T1_T2_T3_T4_T6_,@"STO_CUDA_ENTRY STV_DEFAULT"
_ZN3cub18CUB_300001_SM_10006detail6reduce28DeviceReduceSingleTileKernelINS2_10policy_hubIdjN4cuda3__47maximumIvEEE10Policy1000EPdSB_jS8_ddNS5_3std3__410__identityEEEvT0_T1_T2_T3_T4_T6_:
.text._ZN3cub18CUB_300001_SM_10006detail6reduce28DeviceReduceSingleTileKernelINS2_10policy_hubIdjN4cuda3__47maximumIvEEE10Policy1000EPdSB_jS8_ddNS5_3std3__410__identityEEEvT0_T1_T2_T3_T4_T6_:
        /* <DEDUP_REMOVED lines=13> */
.L_x_97:
[----:B------:R-:W0:Y:S01]  /*00d0*/  LDCU UR4, c[0x0][0x380] ;  /* 0x00007000ff0477ac */ /* 0x000e220008000800 */
[----:B------:R-:W-:Y:S01]  /*00e0*/  BSSY.RECONVERGENT B0, `(.L_x_98) ;  /* 0x00004ae000007945 */ /* 0x000fe20003800200 */
[----:B0-----:R-:W-:-:S09]  /*00f0*/  ULOP3.LUT UP0, URZ, UR4, 0x1f, URZ, 0xc0, !UPT ;  /* 0x0000001f04ff7892 */ /* 0x001fd2000f80c0ff */
[----:B------:R-:W-:Y:S05]  /*0100*/  BRA.U UP0, `(.L_x_99) ;  /* 0x0000002500447547 */ /* 0x000fea000b800000 */
[----:B------:R-:W-:-:S13]  /*0110*/  ISETP.GT.U32.AND P0, PT, R0, 0x7ff, PT ;  /* 0x000007ff0000780c */ /* 0x000fda0003f04070 */
[----:B------:R-:W-:Y:S05]  /*0120*/  @P0 BRA `(.L_x_100) ;  /* 0x0000001400f80947 */ /* 0x000fea0003800000 */
[----:B------:R-:W0:Y:S01]  /*0130*/  S2R R3, SR_TID.X ;  /* 0x0000000000037919 */ /* 0x000e220000002100 */
[----:B------:R-:W-:Y:S01]  /*0140*/  BSSY.RECONVERGENT B1, `(.L_x_101) ;  /* 0x0000009000017945 */ /* 0x000fe20003800200 */
[----:B------:R-:W-:Y:S02]  /*0150*/  CS2R R4, SRZ ;  /* 0x0000000000047805 */ /* 0x000fe4000001ff00 */
[----:B0-----:R-:W-:Y:S01]  /*0160*/  ISETP.GE.U32.AND P0, PT, R3, R0, PT ;  /* 0x000000000300720c */ /* 0x001fe20003f06070 */
[----:B------:R-:W-:-:S12]  /*0170*/  IMAD.MOV.U32 R9, RZ, RZ, R3 ;  /* 0x000000ffff097224 */ /* 0x000fd800078e0003 */
[----:B------:R-:W-:Y:S05]  /*0180*/  @P0 BRA `(.L_x_102) ;  /* 0x0000000000100947 */ /* 0x000fea0003800000 */
[----:B------:R-:W0:Y:S02]  /*0190*/  LDC.64 R4, c[0x0][0x380] ;  /* 0x0000e000ff047b82 */ /* 0x000e240000000a00 */
[----:B0-----:R-:W-:-:S06]  /*01a0*/  IMAD.WIDE.U32 R4, R3, 0x8, R4 ;  /* 0x0000000803047825 */ /* 0x001fcc00078e0004 */
[----:B------:R-:W5:Y:S01]  /*01b0*/  LDG.E.64.CONSTANT R4, desc[UR6][R4.64] ;  /* 0x0000000604047981 */ /* 0x000f62000c1e9b00 */
[----:B------:R-:W-:-:S07]  /*01c0*/  VIADD R9, R3, 0x100 ;  /* 0x0000010003097836 */ /* 0x000fce0000000000 */
.L_x_102:
[----:B------:R-:W-:Y:S05]  /*01d0*/  BSYNC.RECONVERGENT B1 ;  /* 0x0000000000017941 */ /* 0x000fea0003800200 */
.L_x_101:
[----:B------:R-:W-:Y:S01]  /*01e0*/  ISETP.GE.U32.AND P0, PT, R9, R0, PT ;  /* 0x000000000900720c */ /* 0x000fe20003f06070 */
        /* <DEDUP_REMOVED lines=16> */
.L_x_107:
        /* <DEDUP_REMOVED lines=12> */
.L_x_106:
[----:B------:R-:W-:Y:S05]  /*03b0*/  BSYNC.RECONVERGENT B2 ;  /* 0x0000000000027941 */ /* 0x000fea0003800200 */
.L_x_105:
[----:B------:R-:W-:Y:S05]  /*03c0*/  @!P0 BRA `(.L_x_104) ;  /* 0x0000000800288947 */ /* 0x000fea0003800000 */
[----:B------:R-:W0:Y:S01]  /*03d0*/  LDC.64 R6, c[0x0][0x380] ;  /* 0x0000e000ff067b82 */ /* 0x000e220000000a00 */
[----:B------:R-:W-:Y:S01]  /*03e0*/  IMAD.IADD R2, R0, 0x1, -R9 ;  /* 0x0000000100027824 */ /* 0x000fe200078e0a09 */
[----:B------:R-:W-:Y:S01]  /*03f0*/  BSSY.RECONVERGENT B2, `(.L_x_108) ;  /* 0x000004c000027945 */ /* 0x000fe20003800200 */
[----:B------:R-:W-:-:S03]  /*0400*/  PLOP3.LUT P0, PT, PT, PT, PT, 0x80, 0x8 ;  /* 0x000000000008781c */ /* 0x000fc60003f0f070 */
[----:B------:R-:W-:Y:S01]  /*0410*/  ISETP.GT.AND P1, PT, R2, 0xc00, PT ;  /* 0x00000c000200780c */ /* 0x000fe20003f24270 */
[----:B0-----:R-:W-:-:S12]  /*0420*/  IMAD.WIDE.U32 R6, R9, 0x8, R6 ;  /* 0x0000000809067825 */ /* 0x001fd800078e0006 */
[----:B------:R-:W-:Y:S05]  /*0430*/  @!P1 BRA `(.L_x_109) ;  /* 0x00000004001c9947 */ /* 0x000fea0003800000 */
[----:B------:R-:W-:Y:S01]  /*0440*/  PLOP3.LUT P0, PT, PT, PT, PT, 0x8, 0x80 ;  /* 0x000000000080781c */ /* 0x000fe20003f0e170 */
[----:B------:R-:W-:-:S12]  /*0450*/  VIADD R2, R0, 0xfffff400 ;  /* 0xfffff40000027836 */ /* 0x000fd80000000000 */
.L_x_110:
[----:B------:R-:W2:Y:S04]  /*0460*/  LDG.E.64.CONSTANT R40, desc[UR6][R6.64] ;  /* 0x0000000606287981 */ /* 0x000ea8000c1e9b00 */
[----:B------:R-:W3:Y:S04]  /*0470*/  LDG.E.64.CONSTANT R38, desc[UR6][R6.64+0x800] ;  /* 0x0008000606267981 */ /* 0x000ee8000c1e9b00 */
[----:B------:R-:W4:Y:S04]  /*0480*/  LDG.E.64.CONSTANT R36, desc[UR6][R6.64+0x1000] ;  /* 0x0010000606247981 */ /* 0x000f28000c1e9b00 */
        /* <DEDUP_REMOVED lines=12> */
[----:B------:R0:W4:Y:S01]  /*0550*/  LDG.E.64.CONSTANT R10, desc[UR6][R6.64+0x7800] ;  /* 0x00780006060a7981 */ /* 0x000122000c1e9b00 */
[----:B------:R-:W-:-:S05]  /*0560*/  VIADD R9, R9, 0x1000 ;  /* 0x0000100009097836 */ /* 0x000fca0000000000 */
[----:B------:R-:W-:Y:S02]  /*0570*/  ISETP.GE.AND P2, PT, R9, R2, PT ;  /* 0x000000020900720c */ /* 0x000fe40003f46270 */
[----:B0-----:R-:W-:-:S05]  /*0580*/  IADD3 R6, P3, PT, R6, 0x8000, RZ ;  /* 0x0000800006067810 */ /* 0x001fca0007f7e0ff */
[----:B------:R-:W-:Y:S01]  /*0590*/  IMAD.X R7, RZ, RZ, R7, P3 ;  /* 0x000000ffff077224 */ /* 0x000fe200018e0607 */
        /* <DEDUP_REMOVED lines=49> */
.L_x_109:
[----:B------:R-:W-:Y:S05]  /*08b0*/  BSYNC.RECONVERGENT B2 ;  /* 0x0000000000027941 */ /* 0x000fea0003800200 */
.L_x_108:
[----:B------:R-:W-:Y:S01]  /*08c0*/  IMAD.IADD R2, R0, 0x1, -R9 ;  /* 0x0000000100027824 */ /* 0x000fe200078e0a09 */
[----:B------:R-:W-:Y:S04]  /*08d0*/  BSSY.RECONVERGENT B2, `(.L_x_111) ;  /* 0x0000027000027945 */ /* 0x000fe80003800200 */
[----:B------:R-:W-:-:S13]  /*08e0*/  ISETP.GT.AND P1, PT, R2, 0x400, PT ;  /* 0x000004000200780c */ /* 0x000fda0003f24270 */
[----:B------:R-:W-:Y:S05]  /*08f0*/  @!P1 BRA `(.L_x_112) ;  /* 0x0000000000909947 */ /* 0x000fea0003800000 */
[----:B------:R-:W2:Y:S04]  /*0900*/  LDG.E.64.CONSTANT R12, desc[UR6][R6.64] ;  /* 0x00000006060c7981 */ /* 0x000ea8000c1e9b00 */
[----:B------:R-:W3:Y:S04]  /*0910*/  LDG.E.64.CONSTANT R14, desc[UR6][R6.64+0x800] ;  /* 0x00080006060e7981 */ /* 0x000ee8000c1e9b00 */
[----:B------:R-:W4:Y:S04]  /*0920*/  LDG.E.64.CONSTANT R16, desc[UR6][R6.64+0x1000] ;  /* 0x0010000606107981 */ /* 0x000f28000c1e9b00 */
[----:B------:R-:W4:Y:S04]  /*0930*/  LDG.E.64.CONSTANT R18, desc[UR6][R6.64+0x1800] ;  /* 0x0018000606127981 */ /* 0x000f28000c1e9b00 */
[----:B------:R-:W4:Y:S04]  /*0940*/  LDG.E.64.CONSTANT R20, desc[UR6][R6.64+0x2000] ;  /* 0x0020000606147981 */ /* 0x000f28000c1e9b00 */
[----:B------:R-:W4:Y:S04]  /*0950*/  LDG.E.64.CONSTANT R22, desc[UR6][R6.64+0x2800] ;  /* 0x0028000606167981 */ /* 0x000f28000c1e9b00 */
[----:B------:R-:W4:Y:S04]  /*0960*/  LDG.E.64.CONSTANT R24, desc[UR6][R6.64+0x3000] ;  /* 0x0030000606187981 */ /* 0x000f28000c1e9b00 */
[----:B------:R0:W4:Y:S01]  /*0970*/  LDG.E.64.CONSTANT R10, desc[UR6][R6.64+0x3800] ;  /* 0x00380006060a7981 */ /* 0x000122000c1e9b00 */
[----:B------:R-:W-:Y:S01]  /*0980*/  VIADD R9, R9, 0x800 ;  /* 0x0000080009097836 */ /* 0x000fe20000000000 */
        /* <DEDUP_REMOVED lines=27> */
.L_x_112:
[----:B------:R-:W-:Y:S05]  /*0b40*/  BSYNC.RECONVERGENT B2 ;  /* 0x0000000000027941 */ /* 0x000fea0003800200 */
.L_x_111:
[----:B------:R-:W-:-:S13]  /*0b50*/  ISETP.LT.OR P0, PT, R9, R0, P0 ;  /* 0x000000000900720c */ /* 0x000fda0000701670 */
[----:B------:R-:W-:Y:S05]  /*0b60*/  @!P0 BRA `(.L_x_104) ;  /* 0x0000000000408947 */ /* 0x000fea0003800000 */
        /* <DEDUP_REMOVED lines=16> */
.L_x_104:
[----:B------:R-:W-:Y:S05]  /*0c70*/  BSYNC.RECONVERGENT B1 ;  /* 0x0000000000017941 */ /* 0x000fea0003800200 */
.L_x_103:
[----:B------:R-:W-:-:S13]  /*0c80*/  ISETP.GE.U32.AND P0, PT, R0, 0x100, PT ;  /* 0x000001000000780c */ /* 0x000fda0003f06070 */
        /* <DEDUP_REMOVED lines=58> */
[----:B-1----:R-:W0:Y:S04]  /*1030*/  LDS.128 R8, [UR4+0x10] ;  /* 0x00001004ff087984 */ /* 0x002e280008000c00 */
        /* <DEDUP_REMOVED lines=25> */
.L_x_113:
[----:B------:R-:W-:Y:S01]  /*11d0*/  LOP3.LUT R2, R3, 0x3e0, RZ, 0xc0, !PT ;  /* 0x000003e003027812 */ /* 0x000fe200078ec0ff */
[----:B------:R-:W0:Y:S03]  /*11e0*/  S2R R10, SR_LANEID ;  /* 0x00000000000a7919 */ /* 0x000e260000000000 */
[----:B------:R-:W-:Y:S01]  /*11f0*/  LOP3.LUT R9, RZ, R2, RZ, 0x33, !PT ;  /* 0x00000002ff097212 */ /* 0x000fe200078e33ff */
[----:B------:R-:W-:-:S04]  /*1200*/  VIADD R7, R2, 0x20 ;  /* 0x0000002002077836 */ /* 0x000fc80000000000 */
[----:B------:R-:W-:Y:S01]  /*1210*/  IMAD.IADD R9, R9, 0x1, R0 ;  /* 0x0000000109097824 */ /* 0x000fe200078e0200 */
[----:B------:R-:W-:-:S04]  /*1220*/  ISETP.GT.U32.AND P0, PT, R7, R0, PT ;  /* 0x000000000700720c */ /* 0x000fc80003f04070 */
        /* <DEDUP_REMOVED lines=60> */
[----:B------:R-:W-:Y:S01]  /*15f0*/  ISETP.GT.U32.AND P2, PT, R0, 0x20, PT ;  /* 0x000000200000780c */ /* 0x000fe20003f44070 */
        /* <DEDUP_REMOVED lines=8> */
[C---:B------:R-:W-:Y:S01]  /*1680*/  ISETP.GT.U32.AND P1, PT, R0.reuse, 0x40, PT ;  /* 0x000000400000780c */ /* 0x040fe20003f24070 */
[----:B------:R-:W-:Y:S01]  /*1690*/  IMAD.MOV.U32 R2, RZ, RZ, R13 ;  /* 0x000000ffff027224 */ /* 0x000fe200078e000d */
[----:B------:R-:W-:Y:S01]  /*16a0*/  ISETP.GT.U32.AND P2, PT, R0, 0x60, PT ;  /* 0x000000600000780c */ /* 0x000fe20003f44070 */
[----:B------:R-:W-:Y:S01]  /*16b0*/  IMAD.MOV.U32 R3, RZ, RZ, R12 ;  /* 0x000000ffff037224 */ /* 0x000fe200078e000c */
[----:B------:R-:W0:Y:S05]  /*16c0*/  LDS.128 R4, [UR4+0x30] ;  /* 0x00003004ff047984 */ /* 0x000e2a0008000c00 */
[----:B------:R-:W-:-:S06]  /*16d0*/  DSETP.GEU.AND P3, PT, R2, R14, PT ;  /* 0x0000000e0200722a */ /* 0x000fcc0003f6e000 */
[----:B------:R-:W-:Y:S02]  /*16e0*/  @P1 FSEL R13, R14, R13, !P3 ;  /* 0x0000000d0e0d1208 */ /* 0x000fe40005800000 */
[----:B------:R-:W-:Y:S02]  /*16f0*/  @P1 FSEL R12, R15, R12, !P3 ;  /* 0x0000000c0f0c1208 */ /* 0x000fe40005800000 */
[----:B------:R-:W-:Y:S01]  /*1700*/  ISETP.GT.U32.AND P1, PT, R0, 0x80, PT ;  /* 0x000000800000780c */ /* 0x000fe20003f24070 */
[----:B------:R-:W-:Y:S02]  /*1710*/  IMAD.MOV.U32 R2, RZ, RZ, R13 ;  /* 0x000000ffff027224 */ /* 0x000fe400078e000d */
[----:B------:R-:W-:-:S06]  /*1720*/  IMAD.MOV.U32 R3, RZ, RZ, R12 ;  /* 0x000000ffff037224 */ /* 0x000fcc00078e000c */
[----:B-1----:R-:W-:Y:S01]  /*1730*/  DSETP.GEU.AND P3, PT, R2, R8, PT ;  /* 0x000000080200722a */ /* 0x002fe20003f6e000 */
[----:B------:R-:W1:Y:S05]  /*1740*/  LDS.64 R2, [UR4+0x40] ;  /* 0x00004004ff027984 */ /* 0x000e6a0008000a00 */
[----:B------:R-:W-:Y:S02]  /*1750*/  @P2 FSEL R13, R8, R13, !P3 ;  /* 0x0000000d080d2208 */ /* 0x000fe40005800000 */
[----:B------:R-:W-:Y:S02]  /*1760*/  @P2 FSEL R12, R9, R12, !P3 ;  /* 0x0000000c090c2208 */ /* 0x000fe40005800000 */
[----:B------:R-:W-:Y:S01]  /*1770*/  ISETP.GT.U32.AND P2, PT, R0, 0xa0, PT ;  /* 0x000000a00000780c */ /* 0x000fe20003f44070 */
[----:B------:R-:W-:-:S02]  /*1780*/  IMAD.MOV.U32 R8, RZ, RZ, R13 ;  /* 0x000000ffff087224 */ /* 0x000fc400078e000d */
[----:B------:R-:W-:-:S06]  /*1790*/  IMAD.MOV.U32 R9, RZ, RZ, R12 ;  /* 0x000000ffff097224 */ /* 0x000fcc00078e000c */
[----:B------:R-:W-:-:S06]  /*17a0*/  DSETP.GEU.AND P3, PT, R8, R10, PT ;  /* 0x0000000a0800722a */ /* 0x000fcc0003f6e000 */
[----:B------:R-:W-:Y:S02]  /*17b0*/  @P1 FSEL R13, R10, R13, !P3 ;  /* 0x0000000d0a0d1208 */ /* 0x000fe40005800000 */
[----:B------:R-:W-:Y:S02]  /*17c0*/  @P1 FSEL R12, R11, R12, !P3 ;  /* 0x0000000c0b0c1208 */ /* 0x000fe40005800000 */
[----:B------:R-:W-:Y:S01]  /*17d0*/  ISETP.GT.U32.AND P1, PT, R0, 0xc0, PT ;  /* 0x000000c00000780c */ /* 0x000fe20003f24070 */
[----:B------:R-:W-:Y:S02]  /*17e0*/  IMAD.MOV.U32 R8, RZ, RZ, R13 ;  /* 0x000000ffff087224 */ /* 0x000fe400078e000d */
[----:B------:R-:W-:-:S06]  /*17f0*/  IMAD.MOV.U32 R9, RZ, RZ, R12 ;  /* 0x000000ffff097224 */ /* 0x000fcc00078e000c */
[----:B0-----:R-:W-:-:S06]  /*1800*/  DSETP.GEU.AND P3, PT, R8, R4, PT ;  /* 0x000000040800722a */ /* 0x001fcc0003f6e000 */
[----:B------:R-:W-:Y:S02]  /*1810*/  @P2 FSEL R13, R4, R13, !P3 ;  /* 0x0000000d040d2208 */ /* 0x000fe40005800000 */
[----:B------:R-:W-:Y:S02]  /*1820*/  @P2 FSEL R12, R5, R12, !P3 ;  /* 0x0000000c050c2208 */ /* 0x000fe40005800000 */
[----:B------:R-:W-:Y:S01]  /*1830*/  ISETP.GT.U32.AND P2, PT, R0, 0xe0, PT ;  /* 0x000000e00000780c */ /* 0x000fe20003f44070 */
        /* <DEDUP_REMOVED lines=13> */
.L_x_100:
[----:B------:R-:W0:Y:S01]  /*1910*/  S2R R4, SR_TID.X ;  /* 0x0000000000047919 */ /* 0x000e220000002100 */
[----:B------:R-:W1:Y:S01]  /*1920*/  LDC.64 R2, c[0x0][0x380] ;  /* 0x0000e000ff027b82 */ /* 0x000e620000000a00 */
[----:B0-----:R-:W-:-:S04]  /*1930*/  IMAD.SHL.U32 R5, R4, 0x4, RZ ;  /* 0x0000000404057824 */ /* 0x001fc800078e00ff */
[----:B-1----:R-:W-:-:S05]  /*1940*/  IMAD.WIDE.U32 R2, R5, 0x8, R2 ;  /* 0x0000000805027825 */ /* 0x002fca00078e0002 */
[----:B------:R-:W2:Y:S04]  /*1950*/  LDG.E.128.CONSTANT R16, desc[UR6][R2.64] ;  /* 0x0000000602107981 */ /* 0x000ea8000c1e9d00 */
[----:B------:R-:W3:Y:S04]  /*1960*/  LDG.E.128.CONSTANT R20, desc[UR6][R2.64+0x10] ;  /* 0x0000100602147981 */ /* 0x000ee8000c1e9d00 */
[----:B------:R-:W4:Y:S04]  /*1970*/  LDG.E.128.CONSTANT R12, desc[UR6][R2.64+0x2000] ;  /* 0x00200006020c7981 */ /* 0x000f28000c1e9d00 */
[----:B------:R-:W5:Y:S01]  /*1980*/  LDG.E.128.CONSTANT R8, desc[UR6][R2.64+0x2010] ;  /* 0x0020100602087981 */ /* 0x000f62000c1e9d00 */
[----:B------:R-:W-:-:S02]  /*1990*/  VIADD R24, R0, 0xfffff800 ;  /* 0xfffff80000187836 */ /* 0x000fc40000000000 */
[----:B------:R-:W-:-:S03]  /*19a0*/  IMAD.MOV.U32 R5, RZ, RZ, 0x800 ;  /* 0x00000800ff057424 */ /* 0x000fc600078e00ff */
[----:B------:R-:W-:Y:S01]  /*19b0*/  ISETP.GE.U32.AND P1, PT, R24, 0x800, PT ;  /* 0x000008001800780c */ /* 0x000fe20003f26070 */
        /* <DEDUP_REMOVED lines=23> */
[----:B------:R-:W-:-:S07]  /*1b30*/  IMAD.MOV.U32 R5, RZ, RZ, 0x800 ;  /* 0x00000800ff057424 */ /* 0x000fce00078e00ff */
.L_x_117:
[----:B------:R-:W-:-:S05]  /*1b40*/  IMAD.WIDE.U32 R26, R5, 0x8, R2 ;  /* 0x00000008051a7825 */ /* 0x000fca00078e0002 */
[----:B------:R-:W2:Y:S04]  /*1b50*/  LDG.E.128.CONSTANT R20, desc[UR6][R26.64] ;  /* 0x000000061a147981 */ /* 0x000ea8000c1e9d00 */
[----:B------:R-:W3:Y:S04]  /*1b60*/  LDG.E.128.CONSTANT R16, desc[UR6][R26.64+0x10] ;  /* 0x000010061a107981 */ /* 0x000ee8000c1e9d00 */
[----:B------:R-:W4:Y:S04]  /*1b70*/  LDG.E.128.CONSTANT R12, desc[UR6][R26.64+0x2000] ;  /* 0x002000061a0c7981 */ /* 0x000f28000c1e9d00 */
[----:B------:R-:W5:Y:S01]  /*1b80*/  LDG.E.128.CONSTANT R8, desc[UR6][R26.64+0x2010] ;  /* 0x002010061a087981 */ /* 0x000f62000c1e9d00 */
        /* <DEDUP_REMOVED lines=20> */
[----:B0-----:R-:W-:Y:S01]  /*1cd0*/  IMAD.IADD R8, R0, 0x1, -R5 ;  /* 0x0000000100087824 */ /* 0x001fe200078e0a05 */
[----:B------:R-:W-:-:S04]  /*1ce0*/  FSEL R7, R9, R7, !P0 ;  /* 0x0000000709077208 */ /* 0x000fc80004000000 */
[----:B------:R-:W-:Y:S02]  /*1cf0*/  ISETP.GE.U32.AND P1, PT, R8, 0x800, PT ;  /* 0x000008000800780c */ /* 0x000fe40003f26070 */
[----:B------:R-:W-:-:S06]  /*1d00*/  DSETP.GEU.AND P0, PT, R6, R10, PT ;  /* 0x0000000a0600722a */ /* 0x000fcc0003f0e000 */
[----:B------:R-:W-:Y:S02]  /*1d10*/  FSEL R6, R10, R6, !P0 ;  /* 0x000000060a067208 */ /* 0x000fe40004000000 */
[----:B------:R-:W-:-:S03]  /*1d20*/  FSEL R7, R11, R7, !P0 ;  /* 0x000000070b077208 */ /* 0x000fc60004000000 */
[----:B------:R-:W-:Y:S05]  /*1d30*/  @!P1 BRA `(.L_x_116) ;  /* 0x00000004000c9947 */ /* 0x000fea0003800000 */
[----:B------:R-:W-:-:S05]  /*1d40*/  VIADD R5, R5, 0x800 ;  /* 0x0000080005057836 */ /* 0x000fca0000000000 */
[----:B------:R-:W-:-:S13]  /*1d50*/  ISETP.GT.U32.AND P0, PT, R5, R24, PT ;  /* 0x000000180500720c */ /* 0x000fda0003f04070 */
[----:B------:R-:W-:Y:S05]  /*1d60*/  @!P0 BRA `(.L_x_117) ;  /* 0xfffffffc00748947 */ /* 0x000fea000383ffff */
.L_x_115:
[----:B------:R-:W-:-:S13]  /*1d70*/  ISETP.GE.U32.AND P0, PT, R5, R0, PT ;  /* 0x000000000500720c */ /* 0x000fda0003f06070 */
[----:B------:R-:W-:Y:S05]  /*1d80*/  @P0 BRA `(.L_x_116) ;  /* 0x0000000000f80947 */ /* 0x000fea0003800000 */
[----:B------:R-:W-:Y:S01]  /*1d90*/  IMAD.IADD R3, R0, 0x1, -R5 ;  /* 0x0000000100037824 */ /* 0x000fe200078e0a05 */
[----:B------:R-:W-:Y:S04]  /*1da0*/  BSSY.RECONVERGENT B1, `(.L_x_116) ;  /* 0x000003c000017945 */ /* 0x000fe80003800200 */
[----:B------:R-:W-:-:S13]  /*1db0*/  ISETP.GE.AND P0, PT, R4, R3, PT ;  /* 0x000000030400720c */ /* 0x000fda0003f06270 */
[----:B------:R-:W-:Y:S05]  /*1dc0*/  @P0 BRA `(.L_x_118) ;  /* 0x0000000000e40947 */ /* 0x000fea0003800000 */
[----:B------:R-:W-:Y:S01]  /*1dd0*/  LOP3.LUT R2, RZ, R4, RZ, 0x33, !PT ;  /* 0x00000004ff027212 */ /* 0x000fe200078e33ff */
[----:B------:R-:W-:Y:S03]  /*1de0*/  BSSY.RECONVERGENT B2, `(.L_x_119) ;  /* 0x0000017000027945 */ /* 0x000fe60003800200 */
[----:B------:R-:W-:-:S04]  /*1df0*/  IADD3 R2, PT, PT, -R5, R0, R2 ;  /* 0x0000000005027210 */ /* 0x000fc80007ffe102 */
[C---:B------:R-:W-:Y:S02]  /*1e00*/  LOP3.LUT R0, R2.reuse, 0x300, RZ, 0xc0, !PT ;  /* 0x0000030002007812 */ /* 0x040fe400078ec0ff */
[----:B------:R-:W-:Y:S02]  /*1e10*/  ISETP.GE.U32.AND P2, PT, R2, 0x300, PT ;  /* 0x000003000200780c */ /* 0x000fe40003f46070 */
[----:B------:R-:W-:Y:S01]  /*1e20*/  ISETP.NE.AND P0, PT, R0, 0x300, PT ;  /* 0x000003000000780c */ /* 0x000fe20003f05270 */
[----:B------:R-:W-:-:S12]  /*1e30*/  IMAD.MOV.U32 R0, RZ, RZ, R4 ;  /* 0x000000ffff007224 */ /* 0x000fd800078e0004 */
[----:B------:R-:W-:Y:S05]  /*1e40*/  @!P0 BRA `(.L_x_120) ;  /* 0x0000000000408947 */ /* 0x000fea0003800000 */
[----:B------:R-:W0:Y:S01]  /*1e50*/  LDC.64 R10, c[0x0][0x380] ;  /* 0x0000e000ff0a7b82 */ /* 0x000e220000000a00 */
[----:B------:R-:W-:Y:S01]  /*1e60*/  LEA.HI R0, R2, 0x1, RZ, 0x18 ;  /* 0x0000000102007811 */ /* 0x000fe200078fc0ff */
[----:B------:R-:W-:-:S03]  /*1e70*/  IMAD.IADD R13, R4, 0x1, R5 ;  /* 0x00000001040d7824 */ /* 0x000fc600078e0205 */
[----:B------:R-:W-:Y:S01]  /*1e80*/  LOP3.LUT R2, R0, 0x3, RZ, 0xc0, !PT ;  /* 0x0000000300027812 */ /* 0x000fe200078ec0ff */
[----:B------:R-:W-:-:S04]  /*1e90*/  IMAD.MOV.U32 R0, RZ, RZ, R4 ;  /* 0x000000ffff007224 */ /* 0x000fc800078e0004 */
[----:B------:R-:W-:-:S07]  /*1ea0*/  IMAD.MOV R2, RZ, RZ, -R2 ;  /* 0x000000ffff027224 */ /* 0x000fce00078e0a02 */
.L_x_121:
        /* <DEDUP_REMOVED lines=10> */
.L_x_120:
[----:B------:R-:W-:Y:S05]  /*1f50*/  BSYNC.RECONVERGENT B2 ;  /* 0x0000000000027941 */ /* 0x000fea0003800200 */
.L_x_119:
[----:B------:R-:W-:Y:S05]  /*1f60*/  @!P2 BRA `(.L_x_118) ;  /* 0x00000000007ca947 */ /* 0x000fea0003800000 */
[----:B------:R-:W0:Y:S01]  /*1f70*/  LDC.64 R8, c[0x0][0x380] ;  /* 0x0000e000ff087b82 */ /* 0x000e220000000a00 */
[C---:B------:R-:W-:Y:S02]  /*1f80*/  IMAD.IADD R5, R0.reuse, 0x1, R5 ;  /* 0x0000000100057824 */ /* 0x040fe400078e0205 */
[----:B------:R-:W-:-:S07]  /*1f90*/  VIADD R0, R0, 0x200 ;  /* 0x0000020000007836 */ /* 0x000fce0000000000 */
.L_x_122:
        /* <DEDUP_REMOVED lines=11> */
[C---:B------:R-:W-:Y:S02]  /*2050*/  VIADD R2, R0.reuse, 0x200 ;  /* 0x0000020000027836 */ /* 0x040fe40000000000 */
[----:B------:R-:W-:Y:S02]  /*2060*/  VIADD R0, R0, 0x400 ;  /* 0x0000040000007836 */ /* 0x000fe40000000000 */
[----:B------:R-:W-:Y:S01]  /*2070*/  VIADD R5, R5, 0x400 ;  /* 0x0000040005057836 */ /* 0x000fe20000000000 */
[----:B------:R-:W-:Y:S01]  /*2080*/  ISETP.GE.AND P1, PT, R2, R3, PT ;  /* 0x000000030200720c */ /* 0x000fe20003f26270 */
        /* <DEDUP_REMOVED lines=11> */
[----:B------:R-:W-:Y:S01]  /*2140*/  FSEL R7, R17, R7, !P0 ;  /* 0x0000000711077208 */ /* 0x000fe20004000000 */
[----:B------:R-:W-:Y:S06]  /*2150*/  @!P1 BRA `(.L_x_122) ;  /* 0xfffffffc00909947 */ /* 0x000fec000383ffff */
.L_x_118:
[----:B------:R-:W-:Y:S05]  /*2160*/  BSYNC.RECONVERGENT B1 ;  /* 0x0000000000017941 */ /* 0x000fea0003800200 */
.L_x_116:
        /* <DEDUP_REMOVED lines=50> */
[----:B------:R-:W2:Y:S01]  /*2490*/  LDS.128 R12, [UR4+0x20] ;  /* 0x00002004ff0c7984 */ /* 0x000ea20008000c00 */
[----:B-1----:R-:W-:-:S06]  /*24a0*/  DSETP.GEU.AND P1, PT, R6, R8, PT ;  /* 0x000000080600722a */ /* 0x002fcc0003f2e000 */
[----:B0-----:R-:W-:Y:S02]  /*24b0*/  FSEL R2, R8, R6, !P1 ;  /* 0x0000000608027208 */ /* 0x001fe40004800000 */
[----:B------:R-:W-:Y:S02]  /*24c0*/  FSEL R3, R9, R7, !P1 ;  /* 0x0000000709037208 */ /* 0x000fe40004800000 */
[----:B------:R-:W0:Y:S04]  /*24d0*/  LDS.128 R4, [UR4+0x30] ;  /* 0x00003004ff047984 */ /* 0x000e280008000c00 */
[----:B------:R-:W-:-:S06]  /*24e0*/  DSETP.GEU.AND P1, PT, R2, R10, PT ;  /* 0x0000000a0200722a */ /* 0x000fcc0003f2e000 */
[----:B------:R-:W-:Y:S02]  /*24f0*/  FSEL R2, R10, R2, !P1 ;  /* 0x000000020a027208 */ /* 0x000fe40004800000 */
[----:B------:R-:W-:-:S06]  /*2500*/  FSEL R3, R11, R3, !P1 ;  /* 0x000000030b037208 */ /* 0x000fcc0004800000 */
[----:B--2---:R-:W-:-:S06]  /*2510*/  DSETP.GEU.AND P1, PT, R2, R12, PT ;  /* 0x0000000c0200722a */ /* 0x004fcc0003f2e000 */
        /* <DEDUP_REMOVED lines=16> */
.L_x_99:
        /* <DEDUP_REMOVED lines=12> */
.L_x_125:
[----:B------:R-:W-:Y:S05]  /*26e0*/  BSYNC.RECONVERGENT B1 ;  /* 0x0000000000017941 */ /* 0x000fea0003800200 */
.L_x_124:
        /* <DEDUP_REMOVED lines=17> */
.L_x_130:
        /* <DEDUP_REMOVED lines=12> */
.L_x_129:
[----:B------:R-:W-:Y:S05]  /*28c0*/  BSYNC.RECONVERGENT B2 ;  /* 0x0000000000027941 */ /* 0x000fea0003800200 */
.L_x_128:
        /* <DEDUP_REMOVED lines=10> */
.L_x_133:
        /* <DEDUP_REMOVED lines=69> */
.L_x_132:
[----:B------:R-:W-:Y:S05]  /*2dc0*/  BSYNC.RECONVERGENT B2 ;  /* 0x0000000000027941 */ /* 0x000fea0003800200 */
.L_x_131:
        /* <DEDUP_REMOVED lines=40> */
.L_x_135:
[----:B------:R-:W-:Y:S05]  /*3050*/  BSYNC.RECONVERGENT B2 ;  /* 0x0000000000027941 */ /* 0x000fea0003800200 */
.L_x_134:
        /* <DEDUP_REMOVED lines=18> */
.L_x_127:
[----:B------:R-:W-:Y:S05]  /*3180*/  BSYNC.RECONVERGENT B1 ;  /* 0x0000000000017941 */ /* 0x000fea0003800200 */
.L_x_126:
        /* <DEDUP_REMOVED lines=60> */
[----:B---3--:R-:W1:Y:S01]  /*3550*/  LDS.128 R12, [UR4+0x20] ;  /* 0x00002004ff0c7984 */ /* 0x008e620008000c00 */
        /* <DEDUP_REMOVED lines=24> */
.L_x_136:
        /* <DEDUP_REMOVED lines=63> */
[----:B----4-:R-:W-:Y:S05]  /*3ad0*/  @P0 BRA `(.L_x_114) ;  /* 0x0000001000380947 */ /* 0x010fea0003800000 */
[----:B------:R-:W0:Y:S01]  /*3ae0*/  S2UR UR5, SR_CgaCtaId ;  /* 0x00000000000579c3 */ /* 0x000e220000008800 */
[----:B------:R-:W-:Y:S01]  /*3af0*/  UMOV UR4, 0x400 ;  /* 0x0000040000047882 */ /* 0x000fe20000000000 */
[C---:B------:R-:W-:Y:S02]  /*3b00*/  ISETP.GT.U32.AND P3, PT, R0.reuse, 0x20, PT ;  /* 0x000000200000780c */ /* 0x040fe40003f64070 */
        /* <DEDUP_REMOVED lines=9> */
[----:B------:R-:W-:Y:S01]  /*3ba0*/  ISETP.GT.U32.AND P1, PT, R0, 0x60, PT ;  /* 0x000000600000780c */ /* 0x000fe20003f24070 */
[----:B------:R-:W-:Y:S01]  /*3bb0*/  IMAD.MOV.U32 R2, RZ, RZ, R13 ;  /* 0x000000ffff027224 */ /* 0x000fe200078e000d */
[----:B------:R-:W0:Y:S01]  /*3bc0*/  LDS.128 R4, [UR4+0x30] ;  /* 0x00003004ff047984 */ /* 0x000e220008000c00 */
[----:B------:R-:W-:-:S06]  /*3bd0*/  IMAD.MOV.U32 R3, RZ, RZ, R12 ;  /* 0x000000ffff037224 */ /* 0x000fcc00078e000c */
        /* <DEDUP_REMOVED lines=36> */
.L_x_123:
[----:B------:R-:W0:Y:S01]  /*3e20*/  S2R R7, SR_TID.X ;  /* 0x0000000000077919 */ /* 0x000e220000002100 */
[----:B------:R-:W1:Y:S02]  /*3e30*/  LDCU.64 UR4, c[0x0][0x380] ;  /* 0x00007000ff0477ac */ /* 0x000e640008000a00 */
[----:B-1----:R-:W-:Y:S02]  /*3e40*/  IMAD.U32 R2, RZ, RZ, UR4 ;  /* 0x00000004ff027e24 */ /* 0x002fe4000f8e00ff */
[----:B------:R-:W-:Y:S02]  /*3e50*/  IMAD.U32 R3, RZ, RZ, UR5 ;  /* 0x00000005ff037e24 */ /* 0x000fe4000f8e00ff */
        /* <DEDUP_REMOVED lines=9> */
[----:B------:R-:W-:-:S05]  /*3ef0*/  VIADD R6, R0, 0xfffff800 ;  /* 0xfffff80000067836 */ /* 0x000fca0000000000 */
[----:B------:R-:W-:Y:S01]  /*3f00*/  ISETP.GE.U32.AND P1, PT, R6, 0x800, PT ;  /* 0x000008000600780c */ /* 0x000fe20003f26070 */
[----:B--2---:R-:W-:-:S06]  /*3f10*/  DSETP.GEU.AND P0, PT, R22, R8, PT ;  /* 0x000000081600722a */ /* 0x004fcc0003f0e000 */
[----:B------:R-:W-:Y:S02]  /*3f20*/  FSEL R8, R8, R22, !P0 ;  /* 0x0000001608087208 */ /* 0x000fe40004000000 */
[----:B------:R-:W-:-:S06]  /*3f30*/  FSEL R9, R9, R23, !P0 ;  /* 0x0000001709097208 */ /* 0x000fcc0004000000 */
[----:B---3--:R-:W-:-:S06]  /*3f40*/  DSETP.GEU.AND P0, PT, R8, R10, PT ;  /* 0x0000000a0800722a */ /* 0x008fcc0003f0e000 */
[----:B------:R-:W-:Y:S02]  /*3f50*/  FSEL R8, R10, R8, !P0 ;  /* 0x000000080a087208 */ /* 0x000fe40004000000 */
[----:B------:R-:W-:Y:S01]  /*3f60*/  FSEL R9, R11, R9, !P0 ;  /* 0x000000090b097208 */ /* 0x000fe20004000000 */
[----:B------:R-:W-:-:S05]  /*3f70*/  IMAD.MOV.U32 R11, RZ, RZ, 0x800 ;  /* 0x00000800ff0b7424 */ /* 0x000fca00078e00ff */
        /* <DEDUP_REMOVED lines=18> */
[----:B------:R-:W1:Y:S02]  /*40a0*/  LDC.64 R2, c[0x0][0x380] ;  /* 0x0000e000ff027b82 */ /* 0x000e640000000a00 */
.L_x_139:
[----:B------:R-:W-:-:S04]  /*40b0*/  IMAD.IADD R17, R7, 0x1, R11 ;  /* 0x0000000107117824 */ /* 0x000fc800078e020b */
[----:B-1----:R-:W-:-:S06]  /*40c0*/  IMAD.WIDE.U32 R16, R17, 0x8, R2 ;  /* 0x0000000811107825 */ /* 0x002fcc00078e0002 */
[----:B------:R-:W2:Y:S01]  /*40d0*/  LDG.E.64.CONSTANT R16, desc[UR6][R16.64] ;  /* 0x0000000610107981 */ /* 0x000ea2000c1e9b00 */
[----:B------:R-:W-:-:S05]  /*40e0*/  IMAD.WIDE.U32 R18, R11, 0x8, R4 ;  /* 0x000000080b127825 */ /* 0x000fca00078e0004 */
[----:B------:R-:W3:Y:S04]  /*40f0*/  LDG.E.64.CONSTANT R20, desc[UR6][R18.64+0x800] ;  /* 0x0008000612147981 */ /* 0x000ee8000c1e9b00 */
[----:B------:R-:W4:Y:S04]  /*4100*/  LDG.E.64.CONSTANT R22, desc[UR6][R18.64+0x1000] ;  /* 0x0010000612167981 */ /* 0x000f28000c1e9b00 */
[----:B------:R-:W5:Y:S04]  /*4110*/  LDG.E.64.CONSTANT R24, desc[UR6][R18.64+0x1800] ;  /* 0x0018000612187981 */ /* 0x000f68000c1e9b00 */
[----:B------:R-:W5:Y:S04]  /*4120*/  LDG.E.64.CONSTANT R26, desc[UR6][R18.64+0x2000] ;  /* 0x00200006121a7981 */ /* 0x000f68000c1e9b00 */
[----:B------:R-:W5:Y:S04]  /*4130*/  LDG.E.64.CONSTANT R28, desc[UR6][R18.64+0x2800] ;  /* 0x00280006121c7981 */ /* 0x000f68000c1e9b00 */
[----:B------:R-:W5:Y:S04]  /*4140*/  LDG.E.64.CONSTANT R14, desc[UR6][R18.64+0x3000] ;  /* 0x00300006120e7981 */ /* 0x000f68000c1e9b00 */
[----:B------:R-:W5:Y:S01]  /*4150*/  LDG.E.64.CONSTANT R12, desc[UR6][R18.64+0x3800] ;  /* 0x00380006120c7981 */ /* 0x000f62000c1e9b00 */
[----:B0-----:R-:W-:-:S05]  /*4160*/  IMAD.IADD R10, R0, 0x1, -R11 ;  /* 0x00000001000a7824 */ /* 0x001fca00078e0a0b */
[----:B------:R-:W-:Y:S01]  /*4170*/  ISETP.GE.U32.AND P1, PT, R10, 0x800, PT ;  /* 0x000008000a00780c */ /* 0x000fe20003f26070 */
        /* <DEDUP_REMOVED lines=26> */
[----:B------:R-:W-:-:S13]  /*4320*/  ISETP.GT.U32.AND P0, PT, R11, R6, PT ;  /* 0x000000060b00720c */ /* 0x000fda0003f04070 */
[----:B------:R-:W-:Y:S05]  /*4330*/  @!P0 BRA `(.L_x_139) ;  /* 0xfffffffc005c8947 */ /* 0x000fea000383ffff */
.L_x_137:
        /* <DEDUP_REMOVED lines=14> */
[----:B------:R-:W-:Y:S01]  /*4420*/  LEA.HI R0, R5, 0x1, RZ, 0x18 ;  /* 0x0000000105007811 */ /* 0x000fe200078fc0ff */
[----:B------:R-:W-:-:S03]  /*4430*/  IMAD.IADD R15, R7, 0x1, R11 ;  /* 0x00000001070f7824 */ /* 0x000fc600078e020b */
[----:B------:R-:W-:Y:S01]  /*4440*/  LOP3.LUT R5, R0, 0x3, RZ, 0xc0, !PT ;  /* 0x0000000300057812 */ /* 0x000fe200078ec0ff */
[----:B------:R-:W-:-:S04]  /*4450*/  IMAD.MOV.U32 R0, RZ, RZ, R7 ;  /* 0x000000ffff007224 */ /* 0x000fc800078e0007 */
[----:B------:R-:W-:-:S07]  /*4460*/  IMAD.MOV R5, RZ, RZ, -R5 ;  /* 0x000000ffff057224 */ /* 0x000fce00078e0a05 */
.L_x_143:
        /* <DEDUP_REMOVED lines=10> */
.L_x_142:
[----:B------:R-:W-:Y:S05]  /*4510*/  BSYNC.RECONVERGENT B2 ;  /* 0x0000000000027941 */ /* 0x000fea0003800200 */
.L_x_141:
[----:B------:R-:W-:Y:S05]  /*4520*/  @!P2 BRA `(.L_x_140) ;  /* 0x000000000078a947 */ /* 0x000fea0003800000 */
[C---:B------:R-:W-:Y:S02]  /*4530*/  IMAD.IADD R5, R0.reuse, 0x1, R11 ;  /* 0x0000000100057824 */ /* 0x040fe400078e020b */
[----:B------:R-:W-:-:S07]  /*4540*/  VIADD R0, R0, 0x200 ;  /* 0x0000020000007836 */ /* 0x000fce0000000000 */
.L_x_144:
[----:B------:R-:W-:-:S04]  /*4550*/  IMAD.WIDE.U32 R10, R5, 0x8, R2 ;  /* 0x00000008050a7825 */ /* 0x000fc800078e0002 */
        /* <DEDUP_REMOVED lines=13> */
[----:B------:R-:W-:Y:S01]  /*4630*/  FSEL R9, R11, R9, !P0 ;  /* 0x000000090b097208 */ /* 0x000fe20004000000 */
[C---:B------:R-:W-:Y:S02]  /*4640*/  VIADD R11, R0.reuse, 0x200 ;  /* 0x00000200000b7836 */ /* 0x040fe40000000000 */
[----:B------:R-:W-:-:S03]  /*4650*/  VIADD R0, R0, 0x400 ;  /* 0x0000040000007836 */ /* 0x000fc60000000000 */
[----:B---3--:R-:W-:Y:S01]  /*4660*/  DSETP.GEU.AND P0, PT, R8, R12, PT ;  /* 0x0000000c0800722a */ /* 0x008fe20003f0e000 */
[----:B------:R-:W-:-:S05]  /*4670*/  ISETP.GE.AND P1, PT, R11, R4, PT ;  /* 0x000000040b00720c */ /* 0x000fca0003f26270 */
        /* <DEDUP_REMOVED lines=9> */
.L_x_140:
[----:B------:R-:W-:Y:S05]  /*4710*/  BSYNC.RECONVERGENT B1 ;  /* 0x0000000000017941 */ /* 0x000fea0003800200 */
.L_x_138:
        /* <DEDUP_REMOVED lines=74> */
.L_x_114:
[----:B------:R-:W-:Y:S05]  /*4bc0*/  BSYNC.RECONVERGENT B0 ;  /* 0x0000000000007941 */ /* 0x000fea0003800200 */
.L_x_98:
[----:B------:R-:W-:Y:S05]  /*4bd0*/  @P0 EXIT ;  /* 0x000000000000094d */ /* 0x000fea0003800000 */
[----:B------:R-:W4:Y:S01]  /*4be0*/  LDCU.64 UR8, c[0x0][0x398] ;  /* 0x00007300ff0877ac */ /* 0x000f220008000a00 */
[----:B01----:R-:W0:Y:S01]  /*4bf0*/  LDC.64 R4, c[0x0][0x388] ;  /* 0x0000e200ff047b82 */ /* 0x003e220000000a00 */
[----:B------:R-:W2:Y:S01]  /*4c00*/  LDCU.64 UR4, c[0x0][0x398] ;  /* 0x00007300ff0477ac */ /* 0x000ea20008000a00 */
[----:B----4-:R-:W-:-:S06]  /*4c10*/  DSETP.GT.AND P0, PT, R6, UR8, PT ;  /* 0x0000000806007e2a */ /* 0x010fcc000bf04000 */
[----:B--23--:R-:W-:Y:S02]  /*4c20*/  FSEL R2, R6, UR4, P0 ;  /* 0x0000000406027c08 */ /* 0x00cfe40008000000 */
[----:B------:R-:W-:-:S05]  /*4c30*/  FSEL R3, R7, UR5, P0 ;  /* 0x0000000507037c08 */ /* 0x000fca0008000000 */
[----:B0-----:R-:W-:Y:S01]  /*4c40*/  STG.E.64 desc[UR6][R4.64], R2 ;  /* 0x0000000204007986 */ /* 0x001fe2000c101b06 */
[----:B------:R-:W-:Y:S05]  /*4c50*/  EXIT ;  /* 0x000000000000794d */ /* 0x000fea0003800000 */
.L_x_145:
        /* <DEDUP_REMOVED lines=10> */
.L_x_152:


//--------------------- .text._ZN3cub18CUB_300001_SM_10006detail11EmptyKernelIvEEvv --------------------------
	.section	.text._ZN3cub18CUB_300001_SM_10006detail11EmptyKernelIvEEvv,"ax",@progbits
	.align	128
        .global         _ZN3cub18CUB_300001_SM_10006detail11EmptyKernelIvEEvv
        .type           _ZN3cub18CUB_300001_SM_10006detail11EmptyKernelIvEEvv,@function
        .size           _ZN3cub18CUB_300001_SM_10006detail11EmptyKernelIvEEvv,(.L_x_153 - _ZN3cub18CUB_300001_SM_10006detail11EmptyKernelIvEEvv)
        .other          _ZN3cub18CUB_300001_SM_10006detail11EmptyKernelIvEEvv,@"STO_CUDA_ENTRY STV_DEFAULT"
_ZN3cub18CUB_300001_SM_10006detail11EmptyKernelIvEEvv:
.text._ZN3cub18CUB_300001_SM_10006detail11EmptyKernelIvEEvv:
[----:B------:R-:W-:Y:S01]  /*0000*/  LDC R1, c[0x0][0x37c] ;  /* 0x0000df00ff017b82 */ /* 0x000fe20000000800 */
[----:B------:R-:W-:Y:S05]  /*0010*/  EXIT ;  /* 0x000000000000794d */ /* 0x000fea0003800000 */
.L_x_146:
        /* <DEDUP_REMOVED lines=14> */
.L_x_153:


//--------------------- .text._Z8abs_diffPdS_     --------------------------
	.section	.text._Z8abs_diffPdS_,"ax",@progbits
	.align	128
        .global         _Z8abs_diffPdS_
        .type           _Z8abs_diffPdS_,@function
        .size           _Z8abs_diffPdS_,(.L_x_154 - _Z8abs_diffPdS_)
        .other          _Z8abs_diffPdS_,@"STO_CUDA_ENTRY STV_DEFAULT"
_Z8abs_diffPdS_:
.text._Z8abs_diffPdS_:
[----:B------:R-:W-:Y:S01]  /*0000*/  LDC R1, c[0x0][0x37c] ;  /* 0x0000df00ff017b82 */ /* 0x000fe20000000800 */
[----:B------:R-:W0:Y:S07]  /*0010*/  S2R R0, SR_TID.Y ;  /* 0x0000000000007919 */ /* 0x000e2e0000002200 */
[----:B------:R-:W0:Y:S01]  /*0020*/  S2UR UR6, SR_CTAID.X ;  /* 0x00000000000679c3 */ /* 0x000e220000002500 */
[----:B------:R-:W1:Y:S01]  /*0030*/  LDCU UR7, c[0x0][0x360] ;  /* 0x00006c00ff0777ac */ /* 0x000e620008000800 */
[----:B------:R-:W1:Y:S01]  /*0040*/  S2R R5, SR_TID.X ;  /* 0x0000000000057919 */ /* 0x000e620000002100 */
[----:B------:R-:W2:Y:S05]  /*0050*/  LDCU.64 UR4, c[0x0][0x358] ;  /* 0x00006b00ff0477ac */ /* 0x000eaa0008000a00 */
[----:B------:R-:W3:Y:S08]  /*0060*/  S2UR UR8, SR_CTAID.Y ;  /* 0x00000000000879c3 */ /* 0x000ef00000002600 */
[----:B------:R-:W3:Y:S08]  /*0070*/  LDC R9, c[0x0][0x364] ;  /* 0x0000d900ff097b82 */ /* 0x000ef00000000800 */
[----:B------:R-:W4:Y:S01]  /*0080*/  LDC.64 R6, c[0x0][0x388] ;  /* 0x0000e200ff067b82 */ /* 0x000f220000000a00 */
[----:B0-----:R-:W-:-:S07]  /*0090*/  IADD3 R0, PT, PT, R0, UR6, RZ ;  /* 0x0000000600007c10 */ /* 0x001fce000fffe0ff */
[----:B------:R-:W0:Y:S01]  /*00a0*/  LDC.64 R2, c[0x0][0x380] ;  /* 0x0000e000ff027b82 */ /* 0x000e220000000a00 */
[----:B---3--:R-:W-:-:S04]  /*00b0*/  IMAD R0, R9, UR8, R0 ;  /* 0x0000000809007c24 */ /* 0x008fc8000f8e0200 */
[----:B-1----:R-:W-:-:S04]  /*00c0*/  IMAD R5, R0, UR7, R5 ;  /* 0x0000000700057c24 */ /* 0x002fc8000f8e0205 */
[----:B----4-:R-:W-:-:S06]  /*00d0*/  IMAD.WIDE R6, R5, 0x8, R6 ;  /* 0x0000000805067825 */ /* 0x010fcc00078e0206 */
[----:B--2---:R-:W2:Y:S01]  /*00e0*/  LDG.E.64 R6, desc[UR4][R6.64] ;  /* 0x0000000406067981 */ /* 0x004ea2000c1e1b00 */
[----:B0-----:R-:W-:-:S05]  /*00f0*/  IMAD.WIDE R2, R5, 0x8, R2 ;  /* 0x0000000805027825 */ /* 0x001fca00078e0202 */
[----:B------:R-:W2:Y:S02]  /*0100*/  LDG.E.64 R4, desc[UR4][R2.64] ;  /* 0x0000000402047981 */ /* 0x000ea4000c1e1b00 */
[----:B--2---:R-:W-:-:S08]  /*0110*/  DADD R4, R4, -R6 ;  /* 0x0000000004047229 */ /* 0x004fd00000000806 */
[----:B------:R-:W-:Y:S02]  /*0120*/  DADD R8, -RZ, -R4 ;  /* 0x00000000ff087229 */ /* 0x000fe40000000904 */
[----:B------:R-:W-:-:S08]  /*0130*/  DSETP.GEU.AND P0, PT, R4, RZ, PT ;  /* 0x000000ff0400722a */ /* 0x000fd00003f0e000 */
[----:B------:R-:W-:Y:S02]  /*0140*/  FSEL R4, R8, R4, !P0 ;  /* 0x0000000408047208 */ /* 0x000fe40004000000 */
[----:B------:R-:W-:-:S05]  /*0150*/  FSEL R5, R9, R5, !P0 ;  /* 0x0000000509057208 */ /* 0x000fca0004000000 */
[----:B------:R-:W-:Y:S01]  /*0160*/  STG.E.64 desc[UR4][R2.64], R4 ;  /* 0x0000000402007986 */ /* 0x000fe2000c101b04 */
[----:B------:R-:W-:Y:S05]  /*0170*/  EXIT ;  /* 0x000000000000794d */ /* 0x000fea0003800000 */
.L_x_147:
        /* <DEDUP_REMOVED lines=16> */
.L_x_154:


//--------------------- .text._Z11interpolatePdS_ --------------------------
	.section	.text._Z11interpolatePdS_,"ax",@progbits
	.align	128
        .global         _Z11interpolatePdS_
        .type           _Z11interpolatePdS_,@function
        .size           _Z11interpolatePdS_,(.L_x_155 - _Z11interpolatePdS_)
        .other          _Z11interpolatePdS_,@"STO_CUDA_ENTRY STV_DEFAULT"
_Z11interpolatePdS_:
.text._Z11interpolatePdS_:
[----:B------:R-:W-:Y:S01]  /*0000*/  LDC R1, c[0x0][0x37c] ;  /* 0x0000df00ff017b82 */ /* 0x000fe20000000800 */
[----:B------:R-:W0:Y:S07]  /*0010*/  S2R R0, SR_TID.Y ;  /* 0x0000000000007919 */ /* 0x000e2e0000002200 */
[----:B------:R-:W0:Y:S01]  /*0020*/  S2UR UR4, SR_CTAID.X ;  /* 0x00000000000479c3 */ /* 0x000e220000002500 */
[----:B------:R-:W1:Y:S01]  /*0030*/  LDCU UR6, c[0x0][0x360] ;  /* 0x00006c00ff0677ac */ /* 0x000e620008000800 */
[----:B------:R-:W1:Y:S06]  /*0040*/  S2R R3, SR_TID.X ;  /* 0x0000000000037919 */ /* 0x000e6c0000002100 */
[----:B------:R-:W2:Y:S08]  /*0050*/  S2UR UR5, SR_CTAID.Y ;  /* 0x00000000000579c3 */ /* 0x000eb00000002600 */
[----:B------:R-:W2:Y:S01]  /*0060*/  LDC R5, c[0x0][0x364] ;  /* 0x0000d900ff057b82 */ /* 0x000ea20000000800 */
[----:B0-----:R-:W-:-:S05]  /*0070*/  IADD3 R0, PT, PT, R0, UR4, RZ ;  /* 0x0000000400007c10 */ /* 0x001fca000fffe0ff */
[----:B--2---:R-:W-:-:S04]  /*0080*/  IMAD R0, R5, UR5, R0 ;  /* 0x0000000505007c24 */ /* 0x004fc8000f8e0200 */
[----:B-1----:R-:W-:-:S05]  /*0090*/  IMAD R0, R0, UR6, R3 ;  /* 0x0000000600007c24 */ /* 0x002fca000f8e0203 */
[----:B------:R-:W-:-:S13]  /*00a0*/  ISETP.GT.U32.AND P0, PT, R0, UR6, PT ;  /* 0x0000000600007c0c */ /* 0x000fda000bf04070 */
[----:B------:R-:W-:Y:S05]  /*00b0*/  @!P0 EXIT ;  /* 0x000000000000894d */ /* 0x000fea0003800000 */
[----:B------:R-:W-:-:S04]  /*00c0*/  UIADD3 UR4, UPT, UPT, UR6, -0x1, URZ ;  /* 0xffffffff06047890 */ /* 0x000fc8000fffe0ff */
[----:B------:R-:W-:-:S06]  /*00d0*/  UIMAD UR5, UR4, UR6, -0x1 ;  /* 0xffffffff040574a4 */ /* 0x000fcc000f8e0206 */
[----:B------:R-:W-:-:S13]  /*00e0*/  ISETP.GE.U32.AND P0, PT, R0, UR5, PT ;  /* 0x0000000500007c0c */ /* 0x000fda000bf06070 */
[----:B------:R-:W-:Y:S05]  /*00f0*/  @P0 EXIT ;  /* 0x000000000000094d */ /* 0x000fea0003800000 */
[----:B------:R-:W0:Y:S01]  /*0100*/  I2F.U32.RP R4, UR6 ;  /* 0x0000000600047d06 */ /* 0x000e220008209000 */
[----:B------:R-:W-:-:S07]  /*0110*/  ISETP.NE.U32.AND P1, PT, RZ, UR6, PT ;  /* 0x00000006ff007c0c */ /* 0x000fce000bf25070 */
[----:B0-----:R-:W0:Y:S02]  /*0120*/  MUFU.RCP R4, R4 ;  /* 0x0000000400047308 */ /* 0x001e240000001000 */
[----:B0-----:R-:W-:-:S06]  /*0130*/  IADD3 R2, PT, PT, R4, 0xffffffe, RZ ;  /* 0x0ffffffe04027810 */ /* 0x001fcc0007ffe0ff */
[----:B------:R0:W1:Y:S02]  /*0140*/  F2I.FTZ.U32.TRUNC.NTZ R3, R2 ;  /* 0x0000000200037305 */ /* 0x000064000021f000 */
[----:B0-----:R-:W-:Y:S02]  /*0150*/  HFMA2 R2, -RZ, RZ, 0, 0 ;  /* 0x00000000ff027431 */ /* 0x001fe400000001ff */
[----:B-1----:R-:W-:-:S04]  /*0160*/  IMAD.MOV R5, RZ, RZ, -R3 ;  /* 0x000000ffff057224 */ /* 0x002fc800078e0a03 */
[----:B------:R-:W-:-:S04]  /*0170*/  IMAD R5, R5, UR6, RZ ;  /* 0x0000000605057c24 */ /* 0x000fc8000f8e02ff */
[----:B------:R-:W-:-:S06]  /*0180*/  IMAD.HI.U32 R3, R3, R5, R2 ;  /* 0x0000000503037227 */ /* 0x000fcc00078e0002 */
[----:B------:R-:W-:-:S04]  /*0190*/  IMAD.HI.U32 R3, R3, R0, RZ ;  /* 0x0000000003037227 */ /* 0x000fc800078e00ff */
[----:B------:R-:W-:-:S04]  /*01a0*/  IMAD.MOV R3, RZ, RZ, -R3 ;  /* 0x000000ffff037224 */ /* 0x000fc800078e0a03 */
[----:B------:R-:W-:-:S05]  /*01b0*/  IMAD R3, R3, UR6, R0 ;  /* 0x0000000603037c24 */ /* 0x000fca000f8e0200 */
[----:B------:R-:W-:-:S13]  /*01c0*/  ISETP.GE.U32.AND P0, PT, R3, UR6, PT ;  /* 0x0000000603007c0c */ /* 0x000fda000bf06070 */
[----:B------:R-:W-:-:S04]  /*01d0*/  @P0 IADD3 R3, PT, PT, R3, -UR6, RZ ;  /* 0x8000000603030c10 */ /* 0x000fc8000fffe0ff */
[----:B------:R-:W-:-:S13]  /*01e0*/  ISETP.GE.U32.AND P0, PT, R3, UR6, PT ;  /* 0x0000000603007c0c */ /* 0x000fda000bf06070 */
[----:B------:R-:W-:Y:S01]  /*01f0*/  @P0 VIADD R3, R3, -UR6 ;  /* 0x8000000603030c36 */ /* 0x000fe20008000000 */
[----:B------:R-:W-:-:S04]  /*0200*/  @!P1 LOP3.LUT R3, RZ, UR6, RZ, 0x33, !PT ;  /* 0x00000006ff039c12 */ /* 0x000fc8000f8e33ff */
[----:B------:R-:W-:-:S04]  /*0210*/  ISETP.NE.AND P0, PT, R3, UR4, PT ;  /* 0x0000000403007c0c */ /* 0x000fc8000bf05270 */
[----:B------:R-:W-:-:S13]  /*0220*/  ISETP.EQ.OR P0, PT, R3, RZ, !P0 ;  /* 0x000000ff0300720c */ /* 0x000fda0004702670 */
[----:B------:R-:W-:Y:S05]  /*0230*/  @P0 EXIT ;  /* 0x000000000000094d */ /* 0x000fea0003800000 */
[----:B------:R-:W0:Y:S01]  /*0240*/  LDC.64 R10, c[0x0][0x380] ;  /* 0x0000e000ff0a7b82 */ /* 0x000e220000000a00 */
[----:B------:R-:W1:Y:S01]  /*0250*/  LDCU.64 UR4, c[0x0][0x358] ;  /* 0x00006b00ff0477ac */ /* 0x000e620008000a00 */
[C---:B------:R-:W-:Y:S02]  /*0260*/  IADD3 R9, PT, PT, R0.reuse, UR6, RZ ;  /* 0x0000000600097c10 */ /* 0x040fe4000fffe0ff */
[C---:B------:R-:W-:Y:S01]  /*0270*/  IADD3 R13, PT, PT, R0.reuse, -UR6, RZ ;  /* 0x80000006000d7c10 */ /* 0x040fe2000fffe0ff */
[----:B0-----:R-:W-:-:S05]  /*0280*/  IMAD.WIDE R2, R0, 0x8, R10 ;  /* 0x0000000800027825 */ /* 0x001fca00078e020a */
[----:B-1----:R-:W2:Y:S01]  /*0290*/  LDG.E.64 R4, desc[UR4][R2.64+0x8] ;  /* 0x0000080402047981 */ /* 0x002ea2000c1e1b00 */
[----:B------:R-:W-:-:S03]  /*02a0*/  IMAD.WIDE.U32 R8, R9, 0x8, R10 ;  /* 0x0000000809087825 */ /* 0x000fc600078e000a */
[----:B------:R-:W2:Y:S01]  /*02b0*/  LDG.E.64 R6, desc[UR4][R2.64+-0x8] ;  /* 0xfffff80402067981 */ /* 0x000ea2000c1e1b00 */
[----:B------:R-:W-:-:S03]  /*02c0*/  IMAD.WIDE.U32 R10, R13, 0x8, R10 ;  /* 0x000000080d0a7825 */ /* 0x000fc600078e000a */
[----:B------:R-:W3:Y:S04]  /*02d0*/  LDG.E.64 R8, desc[UR4][R8.64] ;  /* 0x0000000408087981 */ /* 0x000ee8000c1e1b00 */
[----:B------:R-:W4:Y:S01]  /*02e0*/  LDG.E.64 R10, desc[UR4][R10.64] ;  /* 0x000000040a0a7981 */ /* 0x000f22000c1e1b00 */
[----:B--2---:R-:W-:Y:S01]  /*02f0*/  DADD R4, R4, R6 ;  /* 0x0000000004047229 */ /* 0x004fe20000000006 */
[----:B------:R-:W0:Y:S07]  /*0300*/  LDC.64 R6, c[0x0][0x388] ;  /* 0x0000e200ff067b82 */ /* 0x000e2e0000000a00 */
[----:B---3--:R-:W-:-:S08]  /*0310*/  DADD R4, R4, R8 ;  /* 0x0000000004047229 */ /* 0x008fd00000000008 */
[----:B----4-:R-:W-:-:S08]  /*0320*/  DADD R4, R4, R10 ;  /* 0x0000000004047229 */ /* 0x010fd0000000000a */
[----:B------:R-:W-:Y:S01]  /*0330*/  DMUL R4, R4, 0.25 ;  /* 0x3fd0000004047828 */ /* 0x000fe20000000000 */
[----:B0-----:R-:W-:-:S06]  /*0340*/  IMAD.WIDE R2, R0, 0x8, R6 ;  /* 0x0000000800027825 */ /* 0x001fcc00078e0206 */
[----:B------:R-:W-:Y:S01]  /*0350*/  STG.E.64 desc[UR4][R2.64], R4 ;  /* 0x0000000402007986 */ /* 0x000fe2000c101b04 */
[----:B------:R-:W-:Y:S05]  /*0360*/  EXIT ;  /* 0x000000000000794d */ /* 0x000fea0003800000 */
.L_x_148:
        /* <DEDUP_REMOVED lines=9> */
.L_x_155:


//--------------------- .text._Z18edge_interpolationPdS_d --------------------------
	.section	.text._Z18edge_interpolationPdS_d,"ax",@progbits
	.align	128
        .global         _Z18edge_interpolationPdS_d
        .type           _Z18edge_interpolationPdS_d,@function
        .size           _Z18edge_interpolationPdS_d,(.L_x_156 - _Z18edge_interpolationPdS_d)
        .other          _Z18edge_interpolationPdS_d,@"STO_CUDA_ENTRY STV_DEFAULT"
_Z18edge_interpolationPdS_d:
.text._Z18edge_interpolationPdS_d:
[----:B------:R-:W-:Y:S08]  /*0000*/  LDC R1, c[0x0][0x37c] ;  /* 0x0000df00ff017b82 */ /* 0x000ff00000000800 */
[----:B------:R-:W0:Y:S01]  /*0010*/  LDC.64 R16, c[0x0][0x380] ;  /* 0x0000e000ff107b82 */ /* 0x000e220000000a00 */
[----:B------:R-:W0:Y:S01]  /*0020*/  LDCU.64 UR4, c[0x0][0x358] ;  /* 0x00006b00ff0477ac */ /* 0x000e220008000a00 */
[----:B------:R-:W1:Y:S06]  /*0030*/  S2R R9, SR_TID.X ;  /* 0x0000000000097919 */ /* 0x000e6c0000002100 */
[----:B------:R-:W1:Y:S08]  /*0040*/  S2UR UR6, SR_CTAID.X ;  /* 0x00000000000679c3 */ /* 0x000e700000002500 */
[----:B------:R-:W1:Y:S01]  /*0050*/  LDC R0, c[0x0][0x360] ;  /* 0x0000d800ff007b82 */ /* 0x000e620000000800 */
[----:B0-----:R-:W2:Y:S07]  /*0060*/  LDG.E.64 R4, desc[UR4][R16.64] ;  /* 0x0000000410047981 */ /* 0x001eae000c1e1b00 */
[----:B------:R-:W0:Y:S01]  /*0070*/  LDC.64 R6, c[0x0][0x380] ;  /* 0x0000e000ff067b82 */ /* 0x000e220000000a00 */
[----:B-1----:R-:W-:Y:S01]  /*0080*/  IMAD R9, R0, UR6, R9 ;  /* 0x0000000600097c24 */ /* 0x002fe2000f8e0209 */
[----:B------:R-:W2:Y:S03]  /*0090*/  LDCU.64 UR6, c[0x0][0x390] ;  /* 0x00007200ff0677ac */ /* 0x000ea60008000a00 */
[----:B------:R-:W2:Y:S02]  /*00a0*/  I2F.F64 R2, R9 ;  /* 0x0000000900027312 */ /* 0x000ea40000201c00 */
[----:B--2---:R-:W-:Y:S01]  /*00b0*/  DFMA R18, R2, UR6, R4 ;  /* 0x0000000602127c2b */ /* 0x004fe20008000004 */
[----:B0-----:R-:W-:-:S06]  /*00c0*/  IMAD.WIDE R4, R9, 0x8, R6 ;  /* 0x0000000809047825 */ /* 0x001fcc00078e0206 */
[----:B------:R0:W-:Y:S04]  /*00d0*/  STG.E.64 desc[UR4][R4.64], R18 ;  /* 0x0000001204007986 */ /* 0x0001e8000c101b04 */
[----:B------:R-:W2:Y:S01]  /*00e0*/  LDG.E.64 R16, desc[UR4][R16.64] ;  /* 0x0000000410107981 */ /* 0x000ea2000c1e1b00 */
[----:B------:R-:W-:Y:S01]  /*00f0*/  IADD3 R11, PT, PT, R0, -0x1, RZ ;  /* 0xffffffff000b7810 */ /* 0x000fe20007ffe0ff */
[----:B------:R-:W-:-:S04]  /*0100*/  IMAD R13, R9, R0, RZ ;  /* 0x00000000090d7224 */ /* 0x000fc800078e02ff */
[----:B------:R-:W-:-:S04]  /*0110*/  IMAD.WIDE R22, R13, 0x8, R6 ;  /* 0x000000080d167825 */ /* 0x000fc800078e0206 */
[----:B------:R-:W-:Y:S01]  /*0120*/  IMAD.WIDE.U32 R24, R11, 0x8, R6 ;  /* 0x000000080b187825 */ /* 0x000fe200078e0006 */
[----:B--2---:R-:W-:-:S07]  /*0130*/  DFMA R20, R2, UR6, R16 ;  /* 0x0000000602147c2b */ /* 0x004fce0008000010 */
[----:B------:R1:W-:Y:S04]  /*0140*/  STG.E.64 desc[UR4][R22.64], R20 ;  /* 0x0000001416007986 */ /* 0x0003e8000c101b04 */
[----:B------:R-:W2:Y:S01]  /*0150*/  LDG.E.64 R24, desc[UR4][R24.64] ;  /* 0x0000000418187981 */ /* 0x000ea2000c1e1b00 */
[----:B------:R-:W-:Y:S02]  /*0160*/  IMAD R15, R11, R0, RZ ;  /* 0x000000000b0f7224 */ /* 0x000fe400078e02ff */
[----:B0-----:R-:W-:-:S04]  /*0170*/  IMAD.WIDE.U32 R18, R0, 0x8, R22 ;  /* 0x0000000800127825 */ /* 0x001fc800078e0016 */
[----:B------:R-:W-:Y:S01]  /*0180*/  IMAD.WIDE.U32 R16, R15, 0x8, R6 ;  /* 0x000000080f107825 */ /* 0x000fe200078e0006 */
[----:B--2---:R-:W-:-:S07]  /*0190*/  DFMA R26, R2, UR6, R24 ;  /* 0x00000006021a7c2b */ /* 0x004fce0008000018 */
[----:B------:R0:W-:Y:S04]  /*01a0*/  STG.E.64 desc[UR4][R18.64+-0x8], R26 ;  /* 0xfffff81a12007986 */ /* 0x0001e8000c101b04 */
[----:B------:R-:W2:Y:S01]  /*01b0*/  LDG.E.64 R16, desc[UR4][R16.64] ;  /* 0x0000000410107981 */ /* 0x000ea2000c1e1b00 */
[----:B------:R-:W1:Y:S01]  /*01c0*/  LDC.64 R6, c[0x0][0x388] ;  /* 0x0000e200ff067b82 */ /* 0x000e620000000a00 */
[----:B--2---:R-:W-:Y:S01]  /*01d0*/  DFMA R28, R2, UR6, R16 ;  /* 0x00000006021c7c2b */ /* 0x004fe20008000010 */
[----:B------:R-:W-:-:S06]  /*01e0*/  IMAD.WIDE R16, R15, 0x8, R4 ;  /* 0x000000080f107825 */ /* 0x000fcc00078e0204 */
[----:B------:R-:W2:Y:S01]  /*01f0*/  LDC.64 R4, c[0x0][0x388] ;  /* 0x0000e200ff047b82 */ /* 0x000ea20000000a00 */
[----:B------:R3:W-:Y:S04]  /*0200*/  STG.E.64 desc[UR4][R16.64], R28 ;  /* 0x0000001c10007986 */ /* 0x0007e8000c101b04 */
[----:B-1----:R-:W4:Y:S01]  /*0210*/  LDG.E.64 R20, desc[UR4][R6.64] ;  /* 0x0000000406147981 */ /* 0x002f22000c1e1b00 */
[----:B--2---:R-:W-:Y:S01]  /*0220*/  IMAD.WIDE R8, R9, 0x8, R4 ;  /* 0x0000000809087825 */ /* 0x004fe200078e0204 */
[----:B----4-:R-:W-:-:S07]  /*0230*/  DFMA R20, R2, UR6, R20 ;  /* 0x0000000602147c2b */ /* 0x010fce0008000014 */
[----:B------:R1:W-:Y:S04]  /*0240*/  STG.E.64 desc[UR4][R8.64], R20 ;  /* 0x0000001408007986 */ /* 0x0003e8000c101b04 */
[----:B0-----:R-:W2:Y:S01]  /*0250*/  LDG.E.64 R18, desc[UR4][R6.64] ;  /* 0x0000000406127981 */ /* 0x001ea2000c1e1b00 */
[----:B------:R-:W-:-:S04]  /*0260*/  IMAD.WIDE R12, R13, 0x8, R4 ;  /* 0x000000080d0c7825 */ /* 0x000fc800078e0204 */
[----:B------:R-:W-:Y:S01]  /*0270*/  IMAD.WIDE.U32 R10, R11, 0x8, R4 ;  /* 0x000000080b0a7825 */ /* 0x000fe200078e0004 */
[----:B--2---:R-:W-:-:S07]  /*0280*/  DFMA R18, R2, UR6, R18 ;  /* 0x0000000602127c2b */ /* 0x004fce0008000012 */
[----:B------:R-:W-:Y:S04]  /*0290*/  STG.E.64 desc[UR4][R12.64], R18 ;  /* 0x000000120c007986 */ /* 0x000fe8000c101b04 */
[----:B------:R-:W3:Y:S01]  /*02a0*/  LDG.E.64 R10, desc[UR4][R10.64] ;  /* 0x000000040a0a7981 */ /* 0x000ee2000c1e1b00 */
[----:B------:R-:W-:-:S04]  /*02b0*/  IMAD.WIDE.U32 R22, R0, 0x8, R12 ;  /* 0x0000000800167825 */ /* 0x000fc800078e000c */
[----:B------:R-:W-:Y:S01]  /*02c0*/  IMAD.WIDE.U32 R4, R15, 0x8, R4 ;  /* 0x000000080f047825 */ /* 0x000fe200078e0004 */
[----:B---3--:R-:W-:-:S07]  /*02d0*/  DFMA R16, R2, UR6, R10 ;  /* 0x0000000602107c2b */ /* 0x008fce000800000a */
[----:B------:R-:W-:Y:S04]  /*02e0*/  STG.E.64 desc[UR4][R22.64+-0x8], R16 ;  /* 0xfffff81016007986 */ /* 0x000fe8000c101b04 */
[----:B------:R-:W2:Y:S01]  /*02f0*/  LDG.E.64 R4, desc[UR4][R4.64] ;  /* 0x0000000404047981 */ /* 0x000ea2000c1e1b00 */
[----:B-1----:R-:W-:Y:S01]  /*0300*/  IMAD.WIDE R8, R15, 0x8, R8 ;  /* 0x000000080f087825 */ /* 0x002fe200078e0208 */
[----:B--2---:R-:W-:-:S07]  /*0310*/  DFMA R2, R2, UR6, R4 ;  /* 0x0000000602027c2b */ /* 0x004fce0008000004 */
[----:B------:R-:W-:Y:S01]  /*0320*/  STG.E.64 desc[UR4][R8.64], R2 ;  /* 0x0000000208007986 */ /* 0x000fe2000c101b04 */
[----:B------:R-:W-:Y:S05]  /*0330*/  EXIT ;  /* 0x000000000000794d */ /* 0x000fea0003800000 */
.L_x_149:
        /* <DEDUP_REMOVED lines=12> */
.L_x_156:


//--------------------- .nv.shared._ZN3cub18CUB_300001_SM_10006detail6reduce28DeviceReduceSingleTileKernelINS2_10policy_hubIdjN4cuda3__47maximumIvEEE10Policy1000EPdSB_iS8_ddNS5_3std3__410__identityEEEvT0_T1_T2_T3_T4_T6_ --------------------------
	.section	.nv.shared._ZN3cub18CUB_300001_SM_10006detail6reduce28DeviceReduceSingleTileKernelINS2_10policy_hubIdjN4cuda3__47maximumIvEEE10Policy1000EPdSB_iS8_ddNS5_3std3__410__identityEEEvT0_T1_T2_T3_T4_T6_,"aw",@nobits
	.sectionflags	@""
	.align	8
.nv.shared._ZN3cub18CUB_300001_SM_10006detail6reduce28DeviceReduceSingleTileKernelINS2_10policy_hubIdjN4cuda3__47maximumIvEEE10Policy1000EPdSB_iS8_ddNS5_3std3__410__identityEEEvT0_T1_T2_T3_T4_T6_:
	.zero		1104


//--------------------- .nv.shared.reserved.0     --------------------------
	.section	.nv.shared.reserved.0,"aw",@nobits
	.weak		__nv_reservedSMEM_offset_0_alias
	.size		__nv_reservedSMEM_offset_0_alias, 0, 64
	.other		__nv_reservedSMEM_offset_0_alias,@"STO_CUDA_RESERVED_SHARED STV_DEFAULT"
__nv_reservedSMEM_offset_0_alias:
	.zero		0
	.zero		64


//--------------------- .nv.global                --------------------------
	.section	.nv.global,"aw",@nobits
.nv.global:
	.type		_ZN34_INTERNAL_49207a8a_4_k_cu_377367f26thrust24THRUST_300001_SM_1000_NS12placeholders2_5E,@object
	.size		_ZN34_INTERNAL_49207a8a_4_k_cu_377367f26thrust24THRUST_300001_SM_1000_NS12placeholders2_5E,(_ZN34_INTERNAL_49207a8a_4_k_cu_377367f24cuda3std3__45__cpo6cbeginE - _ZN34_INTERNAL_49207a8a_4_k_cu_377367f26thrust24THRUST_300001_SM_1000_NS12placeholders2_5E)
_ZN34_INTERNAL_49207a8a_4_k_cu_377367f26thrust24THRUST_300001_SM_1000_NS12placeholders2_5E:
	.zero		1
	.type		_ZN34_INTERNAL_49207a8a_4_k_cu_377367f24cuda3std3__45__cpo6cbeginE,@object
	.size		_ZN34_INTERNAL_49207a8a_4_k_cu_377367f24cuda3std3__45__cpo6cbeginE,(_ZN34_INTERNAL_49207a8a_4_k_cu_377367f24cuda3std6ranges3__45__cpo6cbeginE - _ZN34_INTERNAL_49207a8a_4_k_cu_377367f24cuda3std3__45__cpo6cbeginE)
_ZN34_INTERNAL_49207a8a_4_k_cu_377367f24cuda3std3__45__cpo6cbeginE:
	.zero		1
	.type		_ZN34_INTERNAL_49207a8a_4_k_cu_377367f24cuda3std6ranges3__45__cpo6cbeginE,@object
	.size		_ZN34_INTERNAL_49207a8a_4_k_cu_377367f24cuda3std6ranges3__45__cpo6cbeginE,(_ZN34_INTERNAL_49207a8a_4_k_cu_377367f24cuda3std3__48in_placeE - _ZN34_INTERNAL_49207a8a_4_k_cu_377367f24cuda3std6ranges3__45__cpo6cbeginE)
_ZN34_INTERNAL_49207a8a_4_k_cu_377367f24cuda3std6ranges3__45__cpo6cbeginE:
	.zero		1
	.type		_ZN34_INTERNAL_49207a8a_4_k_cu_377367f24cuda3std3__48in_placeE,@object
	.size		_ZN34_INTERNAL_49207a8a_4_k_cu_377367f24cuda3std3__48in_placeE,(_ZN34_INTERNAL_49207a8a_4_k_cu_377367f24cuda3std6ranges3__45__cpo4sizeE - _ZN34_INTERNAL_49207a8a_4_k_cu_377367f24cuda3std3__48in_placeE)
_ZN34_INTERNAL_49207a8a_4_k_cu_377367f24cuda3std3__48in_placeE:
	.zero		1
	.type		_ZN34_INTERNAL_49207a8a_4_k_cu_377367f24cuda3std6ranges3__45__cpo4sizeE,@object
	.size		_ZN34_INTERNAL_49207a8a_4_k_cu_377367f24cuda3std6ranges3__45__cpo4sizeE,(_ZN34_INTERNAL_49207a8a_4_k_cu_377367f26thrust24THRUST_300001_SM_1000_NS12placeholders2_9E - _ZN34_INTERNAL_49207a8a_4_k_cu_377367f24cuda3std6ranges3__45__cpo4sizeE)
_ZN34_INTERNAL_49207a8a_4_k_cu_377367f24cuda3std6ranges3__45__cpo4sizeE:
	.zero		1
	.type		_ZN34_INTERNAL_49207a8a_4_k_cu_377367f26thrust24THRUST_300001_SM_1000_NS12placeholders2_9E,@object
	.size		_ZN34_INTERNAL_49207a8a_4_k_cu_377367f26thrust24THRUST_300001_SM_1000_NS12placeholders2_9E,(_ZN34_INTERNAL_49207a8a_4_k_cu_377367f24cuda3std3__45__cpo7crbeginE - _ZN34_INTERNAL_49207a8a_4_k_cu_377367f26thrust24THRUST_300001_SM_1000_NS12placeholders2_9E)
_ZN34_INTERNAL_49207a8a_4_k_cu_377367f26thrust24THRUST_300001_SM_1000_NS12placeholders2_9E:
	.zero		1
	.type		_ZN34_INTERNAL_49207a8a_4_k_cu_377367f24cuda3std3__45__cpo7crbeginE,@object
	.size		_ZN34_INTERNAL_49207a8a_4_k_cu_377367f24cuda3std3__45__cpo7crbeginE,(_ZN34_INTERNAL_49207a8a_4_k_cu_377367f24cuda3std6ranges3__45__cpo4nextE - _ZN34_INTERNAL_49207a8a_4_k_cu_377367f24cuda3std3__45__cpo7crbeginE)
_ZN34_INTERNAL_49207a8a_4_k_cu_377367f24cuda3std3__45__cpo7crbeginE:
	.zero		1
	.type		_ZN34_INTERNAL_49207a8a_4_k_cu_377367f24cuda3std6ranges3__45__cpo4nextE,@object
	.size		_ZN34_INTERNAL_49207a8a_4_k_cu_377367f24cuda3std6ranges3__45__cpo4nextE,(_ZN34_INTERNAL_49207a8a_4_k_cu_377367f24cuda3std6ranges3__45__cpo4swapE - _ZN34_INTERNAL_49207a8a_4_k_cu_377367f24cuda3std6ranges3__45__cpo4nextE)
_ZN34_INTERNAL_49207a8a_4_k_cu_377367f24cuda3std6ranges3__45__cpo4nextE:
	.zero		1
	.type		_ZN34_INTERNAL_49207a8a_4_k_cu_377367f24cuda3std6ranges3__45__cpo4swapE,@object
	.size		_ZN34_INTERNAL_49207a8a_4_k_cu_377367f24cuda3std6ranges3__45__cpo4swapE,(_ZN34_INTERNAL_49207a8a_4_k_cu_377367f26thrust24THRUST_300001_SM_1000_NS12placeholders2_1E - _ZN34_INTERNAL_49207a8a_4_k_cu_377367f24cuda3std6ranges3__45__cpo4swapE)
_ZN34_INTERNAL_49207a8a_4_k_cu_377367f24cuda3std6ranges3__45__cpo4swapE:
	.zero		1
	.type		_ZN34_INTERNAL_49207a8a_4_k_cu_377367f26thrust24THRUST_300001_SM_1000_NS12placeholders2_1E,@object
	.size		_ZN34_INTERNAL_49207a8a_4_k_cu_377367f26thrust24THRUST_300001_SM_1000_NS12placeholders2_1E,(_ZN34_INTERNAL_49207a8a_4_k_cu_377367f26thrust24THRUST_300001_SM_1000_NS12placeholders2_3E - _ZN34_INTERNAL_49207a8a_4_k_cu_377367f26thrust24THRUST_300001_SM_1000_NS12placeholders2_1E)
_ZN34_INTERNAL_49207a8a_4_k_cu_377367f26thrust24THRUST_300001_SM_1000_NS12placeholders2_1E:
	.zero		1
	.type		_ZN34_INTERNAL_49207a8a_4_k_cu_377367f26thrust24THRUST_300001_SM_1000_NS12placeholders2_3E,@object
	.size		_ZN34_INTERNAL_49207a8a_4_k_cu_377367f26thrust24THRUST_300001_SM_1000_NS12placeholders2_3E,(_ZN34_INTERNAL_49207a8a_4_k_cu_377367f24cuda3std3__45__cpo5beginE - _ZN34_INTERNAL_49207a8a_4_k_cu_377367f26thrust24THRUST_300001_SM_1000_NS12placeholders2_3E)
_ZN34_INTERNAL_49207a8a_4_k_cu_377367f26thrust24THRUST_300001_SM_1000_NS12placeholders2_3E:
	.zero		1
	.type		_ZN34_INTERNAL_49207a8a_4_k_cu_377367f24cuda3std3__45__cpo5beginE,@object
	.size		_ZN34_INTERNAL_49207a8a_4_k_cu_377367f24cuda3std3__45__cpo5beginE,(_ZN34_INTERNAL_49207a8a_4_k_cu_377367f24cuda3std6ranges3__45__cpo5beginE - _ZN34_INTERNAL_49207a8a_4_k_cu_377367f24cuda3std3__45__cpo5beginE)
_ZN34_INTERNAL_49207a8a_4_k_cu_377367f24cuda3std3__45__cpo5beginE:
	.zero		1
	.type		_ZN34_INTERNAL_49207a8a_4_k_cu_377367f24cuda3std6ranges3__45__cpo5beginE,@object
	.size		_ZN34_INTERNAL_49207a8a_4_k_cu_377367f24cuda3std6ranges3__45__cpo5beginE,(_ZN34_INTERNAL_49207a8a_4_k_cu_377367f24cuda3std3__436_GLOBAL__N__49207a8a_4_k_cu_377367f26ignoreE - _ZN34_INTERNAL_49207a8a_4_k_cu_377367f24cuda3std6ranges3__45__cpo5beginE)
_ZN34_INTERNAL_49207a8a_4_k_cu_377367f24cuda3std6ranges3__45__cpo5beginE:
	.zero		1
	.type		_ZN34_INTERNAL_49207a8a_4_k_cu_377367f24cuda3std3__436_GLOBAL__N__49207a8a_4_k_cu_377367f26ignoreE,@object
	.size		_ZN34_INTERNAL_49207a8a_4_k_cu_377367f24cuda3std3__436_GLOBAL__N__49207a8a_4_k_cu_377367f26ignoreE,(_ZN34_INTERNAL_49207a8a_4_k_cu_377367f24cuda3std6ranges3__45__cpo4dataE - _ZN34_INTERNAL_49207a8a_4_k_cu_377367f24cuda3std3__436_GLOBAL__N__49207a8a_4_k_cu_377367f26ignoreE)
_ZN34_INTERNAL_49207a8a_4_k_cu_377367f24cuda3std3__436_GLOBAL__N__49207a8a_4_k_cu_377367f26ignoreE:
	.zero		1
	.type		_ZN34_INTERNAL_49207a8a_4_k_cu_377367f24cuda3std6ranges3__45__cpo4dataE,@object
	.size		_ZN34_INTERNAL_49207a8a_4_k_cu_377367f24cuda3std6ranges3__45__cpo4dataE,(_ZN34_INTERNAL_49207a8a_4_k_cu_377367f26thrust24THRUST_300001_SM_1000_NS12placeholders2_7E - _ZN34_INTERNAL_49207a8a_4_k_cu_377367f24cuda3std6ranges3__45__cpo4dataE)
_ZN34_INTERNAL_49207a8a_4_k_cu_377367f24cuda3std6ranges3__45__cpo4dataE:
	.zero		1
	.type		_ZN34_INTERNAL_49207a8a_4_k_cu_377367f26thrust24THRUST_300001_SM_1000_NS12placeholders2_7E,@object
	.size		_ZN34_INTERNAL_49207a8a_4_k_cu_377367f26thrust24THRUST_300001_SM_1000_NS12placeholders2_7E,(_ZN34_INTERNAL_49207a8a_4_k_cu_377367f24cuda3std3__45__cpo6rbeginE - _ZN34_INTERNAL_49207a8a_4_k_cu_377367f26thrust24THRUST_300001_SM_1000_NS12placeholders2_7E)
_ZN34_INTERNAL_49207a8a_4_k_cu_377367f26thrust24THRUST_300001_SM_1000_NS12placeholders2_7E:
	.zero		1
	.type		_ZN34_INTERNAL_49207a8a_4_k_cu_377367f24cuda3std3__45__cpo6rbeginE,@object
	.size		_ZN34_INTERNAL_49207a8a_4_k_cu_377367f24cuda3std3__45__cpo6rbeginE,(_ZN34_INTERNAL_49207a8a_4_k_cu_377367f24cuda3std6ranges3__45__cpo7advanceE - _ZN34_INTERNAL_49207a8a_4_k_cu_377367f24cuda3std3__45__cpo6rbeginE)
_ZN34_INTERNAL_49207a8a_4_k_cu_377367f24cuda3std3__45__cpo6rbeginE:
	.zero		1
	.type		_ZN34_INTERNAL_49207a8a_4_k_cu_377367f24cuda3std6ranges3__45__cpo7advanceE,@object
	.size		_ZN34_INTERNAL_49207a8a_4_k_cu_377367f24cuda3std6ranges3__45__cpo7advanceE,(_ZN34_INTERNAL_49207a8a_4_k_cu_377367f24cuda3std3__47nulloptE - _ZN34_INTERNAL_49207a8a_4_k_cu_377367f24cuda3std6ranges3__45__cpo7advanceE)
_ZN34_INTERNAL_49207a8a_4_k_cu_377367f24cuda3std6ranges3__45__cpo7advanceE:
	.zero		1
	.type		_ZN34_INTERNAL_49207a8a_4_k_cu_377367f24cuda3std3__47nulloptE,@object
	.size		_ZN34_INTERNAL_49207a8a_4_k_cu_377367f24cuda3std3__47nulloptE,(_ZN34_INTERNAL_49207a8a_4_k_cu_377367f24cuda3std6ranges3__45__cpo8distanceE - _ZN34_INTERNAL_49207a8a_4_k_cu_377367f24cuda3std3__47nulloptE)
_ZN34_INTERNAL_49207a8a_4_k_cu_377367f24cuda3std3__47nulloptE:
	.zero		1
	.type		_ZN34_INTERNAL_49207a8a_4_k_cu_377367f24cuda3std6ranges3__45__cpo8distanceE,@object
	.size		_ZN34_INTERNAL_49207a8a_4_k_cu_377367f24cuda3std6ranges3__45__cpo8distanceE,(_ZN34_INTERNAL_49207a8a_4_k_cu_377367f26thrust24THRUST_300001_SM_1000_NS12placeholders2_6E - _ZN34_INTERNAL_49207a8a_4_k_cu_377367f24cuda3std6ranges3__45__cpo8distanceE)
_ZN34_INTERNAL_49207a8a_4_k_cu_377367f24cuda3std6ranges3__45__cpo8distanceE:
	.zero		1
	.type		_ZN34_INTERNAL_49207a8a_4_k_cu_377367f26thrust24THRUST_300001_SM_1000_NS12placeholders2_6E,@object
	.size		_ZN34_INTERNAL_49207a8a_4_k_cu_377367f26thrust24THRUST_300001_SM_1000_NS12placeholders2_6E,(_ZN34_INTERNAL_49207a8a_4_k_cu_377367f24cuda3std3__45__cpo4cendE - _ZN34_INTERNAL_49207a8a_4_k_cu_377367f26thrust24THRUST_300001_SM_1000_NS12placeholders2_6E)
_ZN34_INTERNAL_49207a8a_4_k_cu_377367f26thrust24THRUST_300001_SM_1000_NS12placeholders2_6E:
	.zero		1
	.type		_ZN34_INTERNAL_49207a8a_4_k_cu_377367f24cuda3std3__45__cpo4cendE,@object
	.size		_ZN34_INTERNAL_49207a8a_4_k_cu_377367f24cuda3std3__45__cpo4cendE,(_ZN34_INTERNAL_49207a8a_4_k_cu_377367f24cuda3std6ranges3__45__cpo4cendE - _ZN34_INTERNAL_49207a8a_4_k_cu_377367f24cuda3std3__45__cpo4cendE)
_ZN34_INTERNAL_49207a8a_4_k_cu_377367f24cuda3std3__45__cpo4cendE:
	.zero		1
	.type		_ZN34_INTERNAL_49207a8a_4_k_cu_377367f24cuda3std6ranges3__45__cpo4cendE,@object
	.size		_ZN34_INTERNAL_49207a8a_4_k_cu_377367f24cuda3std6ranges3__45__cpo4cendE,(_ZN34_INTERNAL_49207a8a_4_k_cu_377367f24cuda3std3__420unreachable_sentinelE - _ZN34_INTERNAL_49207a8a_4_k_cu_377367f24cuda3std6ranges3__45__cpo4cendE)
_ZN34_INTERNAL_49207a8a_4_k_cu_377367f24cuda3std6ranges3__45__cpo4cendE:
	.zero		1
	.type		_ZN34_INTERNAL_49207a8a_4_k_cu_377367f24cuda3std3__420unreachable_sentinelE,@object
	.size		_ZN34_INTERNAL_49207a8a_4_k_cu_377367f24cuda3std3__420unreachable_sentinelE,(_ZN34_INTERNAL_49207a8a_4_k_cu_377367f24cuda3std6ranges3__45__cpo5ssizeE - _ZN34_INTERNAL_49207a8a_4_k_cu_377367f24cuda3std3__420unreachable_sentinelE)
_ZN34_INTERNAL_49207a8a_4_k_cu_377367f24cuda3std3__420unreachable_sentinelE:
	.zero		1
	.type		_ZN34_INTERNAL_49207a8a_4_k_cu_377367f24cuda3std6ranges3__45__cpo5ssizeE,@object
	.size		_ZN34_INTERNAL_49207a8a_4_k_cu_377367f24cuda3std6ranges3__45__cpo5ssizeE,(_ZN34_INTERNAL_49207a8a_4_k_cu_377367f26thrust24THRUST_300001_SM_1000_NS12placeholders3_10E - _ZN34_INTERNAL_49207a8a_4_k_cu_377367f24cuda3std6ranges3__45__cpo5ssizeE)
_ZN34_INTERNAL_49207a8a_4_k_cu_377367f24cuda3std6ranges3__45__cpo5ssizeE:
	.zero		1
	.type		_ZN34_INTERNAL_49207a8a_4_k_cu_377367f26thrust24THRUST_300001_SM_1000_NS12placeholders3_10E,@object
	.size		_ZN34_INTERNAL_49207a8a_4_k_cu_377367f26thrust24THRUST_300001_SM_1000_NS12placeholders3_10E,(_ZN34_INTERNAL_49207a8a_4_k_cu_377367f24cuda3std3__45__cpo5crendE - _ZN34_INTERNAL_49207a8a_4_k_cu_377367f26thrust24THRUST_300001_SM_1000_NS12placeholders3_10E)
_ZN34_INTERNAL_49207a8a_4_k_cu_377367f26thrust24THRUST_300001_SM_1000_NS12placeholders3_10E:
	.zero		1
	.type		_ZN34_INTERNAL_49207a8a_4_k_cu_377367f24cuda3std3__45__cpo5crendE,@object
	.size		_ZN34_INTERNAL_49207a8a_4_k_cu_377367f24cuda3std3__45__cpo5crendE,(_ZN34_INTERNAL_49207a8a_4_k_cu_377367f24cuda3std6ranges3__45__cpo4prevE - _ZN34_INTERNAL_49207a8a_4_k_cu_377367f24cuda3std3__45__cpo5crendE)
_ZN34_INTERNAL_49207a8a_4_k_cu_377367f24cuda3std3__45__cpo5crendE:
	.zero		1
	.type		_ZN34_INTERNAL_49207a8a_4_k_cu_377367f24cuda3std6ranges3__45__cpo4prevE,@object
	.size		_ZN34_INTERNAL_49207a8a_4_k_cu_377367f24cuda3std6ranges3__45__cpo4prevE,(_ZN34_INTERNAL_49207a8a_4_k_cu_377367f24cuda3std6ranges3__45__cpo9iter_moveE - _ZN34_INTERNAL_49207a8a_4_k_cu_377367f24cuda3std6ranges3__45__cpo4prevE)
_ZN34_INTERNAL_49207a8a_4_k_cu_377367f24cuda3std6ranges3__45__cpo4prevE:
	.zero		1
	.type		_ZN34_INTERNAL_49207a8a_4_k_cu_377367f24cuda3std6ranges3__45__cpo9iter_moveE,@object
	.size		_ZN34_INTERNAL_49207a8a_4_k_cu_377367f24cuda3std6ranges3__45__cpo9iter_moveE,(_ZN34_INTERNAL_49207a8a_4_k_cu_377367f26thrust24THRUST_300001_SM_1000_NS12placeholders2_2E - _ZN34_INTERNAL_49207a8a_4_k_cu_377367f24cuda3std6ranges3__45__cpo9iter_moveE)
_ZN34_INTERNAL_49207a8a_4_k_cu_377367f24cuda3std6ranges3__45__cpo9iter_moveE:
	.zero		1
	.type		_ZN34_INTERNAL_49207a8a_4_k_cu_377367f26thrust24THRUST_300001_SM_1000_NS12placeholders2_2E,@object
	.size		_ZN34_INTERNAL_49207a8a_4_k_cu_377367f26thrust24THRUST_300001_SM_1000_NS12placeholders2_2E,(_ZN34_INTERNAL_49207a8a_4_k_cu_377367f26thrust24THRUST_300001_SM_1000_NS12placeholders2_4E - _ZN34_INTERNAL_49207a8a_4_k_cu_377367f26thrust24THRUST_300001_SM_1000_NS12placeholders2_2E)
_ZN34_INTERNAL_49207a8a_4_k_cu_377367f26thrust24THRUST_300001_SM_1000_NS12placeholders2_2E:
	.zero		1
	.type		_ZN34_INTERNAL_49207a8a_4_k_cu_377367f26thrust24THRUST_300001_SM_1000_NS12placeholders2_4E,@object
	.size		_ZN34_INTERNAL_49207a8a_4_k_cu_377367f26thrust24THRUST_300001_SM_1000_NS12placeholders2_4E,(_ZN34_INTERNAL_49207a8a_4_k_cu_377367f24cuda3std3__45__cpo3endE - _ZN34_INTERNAL_49207a8a_4_k_cu_377367f26thrust24THRUST_300001_SM_1000_NS12placeholders2_4E)
_ZN34_INTERNAL_49207a8a_4_k_cu_377367f26thrust24THRUST_300001_SM_1000_NS12placeholders2_4E:
	.zero		1
	.type		_ZN34_INTERNAL_49207a8a_4_k_cu_377367f24cuda3std3__45__cpo3endE,@object
	.size		_ZN34_INTERNAL_49207a8a_4_k_cu_377367f24cuda3std3__45__cpo3endE,(_ZN34_INTERNAL_49207a8a_4_k_cu_377367f24cuda3std6ranges3__45__cpo3endE - _ZN34_INTERNAL_49207a8a_4_k_cu_377367f24cuda3std3__45__cpo3endE)
_ZN34_INTERNAL_49207a8a_4_k_cu_377367f24cuda3std3__45__cpo3endE:
	.zero		1
	.type		_ZN34_INTERNAL_49207a8a_4_k_cu_377367f24cuda3std6ranges3__45__cpo3endE,@object
	.size		_ZN34_INTERNAL_49207a8a_4_k_cu_377367f24cuda3std6ranges3__45__cpo3endE,(_ZN34_INTERNAL_49207a8a_4_k_cu_377367f24cuda3std3__419piecewise_constructE - _ZN34_INTERNAL_49207a8a_4_k_cu_377367f24cuda3std6ranges3__45__cpo3endE)
_ZN34_INTERNAL_49207a8a_4_k_cu_377367f24cuda3std6ranges3__45__cpo3endE:
	.zero		1
	.type		_ZN34_INTERNAL_49207a8a_4_k_cu_377367f24cuda3std3__419piecewise_constructE,@object
	.size		_ZN34_INTERNAL_49207a8a_4_k_cu_377367f24cuda3std3__419piecewise_constructE,(_ZN34_INTERNAL_49207a8a_4_k_cu_377367f24cuda3std6ranges3__45__cpo5cdataE - _ZN34_INTERNAL_49207a8a_4_k_cu_377367f24cuda3std3__419piecewise_constructE)
_ZN34_INTERNAL_49207a8a_4_k_cu_377367f24cuda3std3__419piecewise_constructE:
	.zero		1
	.type		_ZN34_INTERNAL_49207a8a_4_k_cu_377367f24cuda3std6ranges3__45__cpo5cdataE,@object
	.size		_ZN34_INTERNAL_49207a8a_4_k_cu_377367f24cuda3std6ranges3__45__cpo5cdataE,(_ZN34_INTERNAL_49207a8a_4_k_cu_377367f26thrust24THRUST_300001_SM_1000_NS12placeholders2_8E - _ZN34_INTERNAL_49207a8a_4_k_cu_377367f24cuda3std6ranges3__45__cpo5cdataE)
_ZN34_INTERNAL_49207a8a_4_k_cu_377367f24cuda3std6ranges3__45__cpo5cdataE:
	.zero		1
	.type		_ZN34_INTERNAL_49207a8a_4_k_cu_377367f26thrust24THRUST_300001_SM_1000_NS12placeholders2_8E,@object
	.size		_ZN34_INTERNAL_49207a8a_4_k_cu_377367f26thrust24THRUST_300001_SM_1000_NS12placeholders2_8E,(_ZN34_INTERNAL_49207a8a_4_k_cu_377367f24cuda3std3__45__cpo4rendE - _ZN34_INTERNAL_49207a8a_4_k_cu_377367f26thrust24THRUST_300001_SM_1000_NS12placeholders2_8E)
_ZN34_INTERNAL_49207a8a_4_k_cu_377367f26thrust24THRUST_300001_SM_1000_NS12placeholders2_8E:
	.zero		1
	.type		_ZN34_INTERNAL_49207a8a_4_k_cu_377367f24cuda3std3__45__cpo4rendE,@object
	.size		_ZN34_INTERNAL_49207a8a_4_k_cu_377367f24cuda3std3__45__cpo4rendE,(_ZN34_INTERNAL_49207a8a_4_k_cu_377367f24cuda3std6ranges3__45__cpo9iter_swapE - _ZN34_INTERNAL_49207a8a_4_k_cu_377367f24cuda3std3__45__cpo4rendE)
_ZN34_INTERNAL_49207a8a_4_k_cu_377367f24cuda3std3__45__cpo4rendE:
	.zero		1
	.type		_ZN34_INTERNAL_49207a8a_4_k_cu_377367f24cuda3std6ranges3__45__cpo9iter_swapE,@object
	.size		_ZN34_INTERNAL_49207a8a_4_k_cu_377367f24cuda3std6ranges3__45__cpo9iter_swapE,(_ZN34_INTERNAL_49207a8a_4_k_cu_377367f24cuda3std3__48unexpectE - _ZN34_INTERNAL_49207a8a_4_k_cu_377367f24cuda3std6ranges3__45__cpo9iter_swapE)
_ZN34_INTERNAL_49207a8a_4_k_cu_377367f24cuda3std6ranges3__45__cpo9iter_swapE:
	.zero		1
	.type		_ZN34_INTERNAL_49207a8a_4_k_cu_377367f24cuda3std3__48unexpectE,@object
	.size		_ZN34_INTERNAL_49207a8a_4_k_cu_377367f24cuda3std3__48unexpectE,(_ZN34_INTERNAL_49207a8a_4_k_cu_377367f26thrust24THRUST_300001_SM_1000_NS6system6detail10sequential3seqE - _ZN34_INTERNAL_49207a8a_4_k_cu_377367f24cuda3std3__48unexpectE)
_ZN34_INTERNAL_49207a8a_4_k_cu_377367f24cuda3std3__48unexpectE:
	.zero		1
	.type		_ZN34_INTERNAL_49207a8a_4_k_cu_377367f26thrust24THRUST_300001_SM_1000_NS6system6detail10sequential3seqE,@object
	.size		_ZN34_INTERNAL_49207a8a_4_k_cu_377367f26thrust24THRUST_300001_SM_1000_NS6system6detail10sequential3seqE,(.L_29 - _ZN34_INTERNAL_49207a8a_4_k_cu_377367f26thrust24THRUST_300001_SM_1000_NS6system6detail10sequential3seqE)
_ZN34_INTERNAL_49207a8a_4_k_cu_377367f26thrust24THRUST_300001_SM_1000_NS6system6detail10sequential3seqE:
	.zero		1
.L_29:


//--------------------- .nv.shared._ZN3cub18CUB_300001_SM_10006detail6reduce18DeviceReduceKernelINS2_10policy_hubIdjN4cuda3__47maximumIvEEE10Policy1000EPdjS8_dNS5_3std3__410__identityEEEvT0_PT3_T1_NS0_13GridEvenShareISI_EET2_T4_ --------------------------
	.section	.nv.shared._ZN3cub18CUB_300001_SM_10006detail6reduce18DeviceReduceKernelINS2_10policy_hubIdjN4cuda3__47maximumIvEEE10Policy1000EPdjS8_dNS5_3std3__410__identityEEEvT0_PT3_T1_NS0_13GridEvenShareISI_EET2_T4_,"aw",@nobits
	.sectionflags	@""
	.align	8
.nv.shared._ZN3cub18CUB_300001_SM_10006detail6reduce18DeviceReduceKernelINS2_10policy_hubIdjN4cuda3__47maximumIvEEE10Policy1000EPdjS8_dNS5_3std3__410__identityEEEvT0_PT3_T1_NS0_13GridEvenShareISI_EET2_T4_:
	.zero		1104


//--------------------- .nv.shared._ZN3cub18CUB_300001_SM_10006detail6reduce28DeviceReduceSingleTileKernelINS2_10policy_hubIdjN4cuda3__47maximumIvEEE10Policy1000EPdSB_jS8_ddNS5_3std3__410__identityEEEvT0_T1_T2_T3_T4_T6_ --------------------------
	.section	.nv.shared._ZN3cub18CUB_300001_SM_10006detail6reduce28DeviceReduceSingleTileKernelINS2_10policy_hubIdjN4cuda3__47maximumIvEEE10Policy1000EPdSB_jS8_ddNS5_3std3__410__identityEEEvT0_T1_T2_T3_T4_T6_,"aw",@nobits
	.sectionflags	@""
	.align	8
.nv.shared._ZN3cub18CUB_300001_SM_10006detail6reduce28DeviceReduceSingleTileKernelINS2_10policy_hubIdjN4cuda3__47maximumIvEEE10Policy1000EPdSB_jS8_ddNS5_3std3__410__identityEEEvT0_T1_T2_T3_T4_T6_:
	.zero		1104


//--------------------- .nv.constant0._ZN3cub18CUB_300001_SM_10006detail6reduce28DeviceReduceSingleTileKernelINS2_10policy_hubIdjN4cuda3__47maximumIvEEE10Policy1000EPdSB_iS8_ddNS5_3std3__410__identityEEEvT0_T1_T2_T3_T4_T6_ --------------------------
	.section	.nv.constant0._ZN3cub18CUB_300001_SM_10006detail6reduce28DeviceReduceSingleTileKernelINS2_10policy_hubIdjN4cuda3__47maximumIvEEE10Policy1000EPdSB_iS8_ddNS5_3std3__410__identityEEEvT0_T1_T2_T3_T4_T6_,"a",@progbits
	.sectionflags	@""
	.align	4
.nv.constant0._ZN3cub18CUB_300001_SM_10006detail6reduce28DeviceReduceSingleTileKernelINS2_10policy_hubIdjN4cuda3__47maximumIvEEE10Policy1000EPdSB_iS8_ddNS5_3std3__410__identityEEEvT0_T1_T2_T3_T4_T6_:
	.zero		929


//--------------------- .nv.constant0._ZN3cub18CUB_300001_SM_10006detail6reduce18DeviceReduceKernelINS2_10policy_hubIdjN4cuda3__47maximumIvEEE10Policy1000EPdjS8_dNS5_3std3__410__identityEEEvT0_PT3_T1_NS0_13GridEvenShareISI_EET2_T4_ --------------------------
	.section	.nv.constant0._ZN3cub18CUB_300001_SM_10006detail6reduce18DeviceReduceKernelINS2_10policy_hubIdjN4cuda3__47maximumIvEEE10Policy1000EPdjS8_dNS5_3std3__410__identityEEEvT0_PT3_T1_NS0_13GridEvenShareISI_EET2_T4_,"a",@progbits
	.sectionflags	@""
	.align	4
.nv.constant0._ZN3cub18CUB_300001_SM_10006detail6reduce18DeviceReduceKernelINS2_10policy_hubIdjN4cuda3__47maximumIvEEE10Policy1000EPdjS8_dNS5_3std3__410__identityEEEvT0_PT3_T1_NS0_13GridEvenShareISI_EET2_T4_:
	.zero		958


//--------------------- .nv.constant0._ZN3cub18CUB_300001_SM_10006detail6reduce28DeviceReduceSingleTileKernelINS2_10policy_hubIdjN4cuda3__47maximumIvEEE10Policy1000EPdSB_jS8_ddNS5_3std3__410__identityEEEvT0_T1_T2_T3_T4_T6_ --------------------------
	.section	.nv.constant0._ZN3cub18CUB_300001_SM_10006detail6reduce28DeviceReduceSingleTileKernelINS2_10policy_hubIdjN4cuda3__47maximumIvEEE10Policy1000EPdSB_jS8_ddNS5_3std3__410__identityEEEvT0_T1_T2_T3_T4_T6_,"a",@progbits
	.sectionflags	@""
	.align	4
.nv.constant0._ZN3cub18CUB_300001_SM_10006detail6reduce28DeviceReduceSingleTileKernelINS2_10policy_hubIdjN4cuda3__47maximumIvEEE10Policy1000EPdSB_jS8_ddNS5_3std3__410__identityEEEvT0_T1_T2_T3_T4_T6_:
	.zero		929


//--------------------- .nv.constant0._ZN3cub18CUB_300001_SM_10006detail11EmptyKernelIvEEvv --------------------------
	.section	.nv.constant0._ZN3cub18CUB_300001_SM_10006detail11EmptyKernelIvEEvv,"a",@progbits
	.sectionflags	@""
	.align	4
.nv.constant0._ZN3cub18CUB_300001_SM_10006detail11EmptyKernelIvEEvv:
	.zero		896


//--------------------- .nv.constant0._Z8abs_diffPdS_ --------------------------
	.section	.nv.constant0._Z8abs_diffPdS_,"a",@progbits
	.sectionflags	@""
	.align	4
.nv.constant0._Z8abs_diffPdS_:
	.zero		912


//--------------------- .nv.constant0._Z11interpolatePdS_ --------------------------
	.section	.nv.constant0._Z11interpolatePdS_,"a",@progbits
	.sectionflags	@""
	.align	4
.nv.constant0._Z11interpolatePdS_:
	.zero		912


//--------------------- .nv.constant0._Z18edge_interpolationPdS_d --------------------------
	.section	.nv.constant0._Z18edge_interpolationPdS_d,"a",@progbits
	.sectionflags	@""
	.align	4
.nv.constant0._Z18edge_interpolationPdS_d:
	.zero		920


//--------------------- SYMBOLS --------------------------

	.type		.nv.reservedSmem.offset0,@object
	.size		.nv.reservedSmem.offset0,0x4
	.type		.nv.reservedSmem.cap,@object
	.size		.nv.reservedSmem.cap,0x4
